// auto-generated by cutlass_sweep.gemm — config: {"arch": "sm_90", "cluster_m": 2, "cluster_n": 1, "dtype": "bf16", "dtype_b": "bf16", "layout": "nt", "stages": 0, "tile_k": 64, "tile_m": 192, "tile_n": 384}
#include "cutlass/cutlass.h"
#include "cutlass/gemm/collective/collective_builder.hpp"
#include "cutlass/gemm/device/gemm_universal_adapter.h"
#include "cutlass/gemm/kernel/gemm_universal.hpp"
#include "cutlass/epilogue/collective/collective_builder.hpp"

using ElemA = cutlass::bfloat16_t;
using ElemB = cutlass::bfloat16_t;
using ElemCD = cutlass::bfloat16_t;
using Acc  = float;
using TileShape    = cute::Shape<cute::_192, cute::_384, cute::_64>;
using ClusterShape = cute::Shape<cute::_2, cute::_1, cute::_1>;

using CollectiveEpilogue = typename cutlass::epilogue::collective::CollectiveBuilder<
    cutlass::arch::Sm90, cutlass::arch::OpClassTensorOp,
    TileShape, ClusterShape,
    cutlass::epilogue::collective::EpilogueTileAuto,
    Acc, Acc,
    ElemCD, cutlass::layout::RowMajor, 128 / cutlass::sizeof_bits<ElemCD>::value,
    ElemCD, cutlass::layout::RowMajor, 128 / cutlass::sizeof_bits<ElemCD>::value,
    cutlass::epilogue::collective::EpilogueScheduleAuto
  >::CollectiveOp;

using CollectiveMainloop = typename cutlass::gemm::collective::CollectiveBuilder<
    cutlass::arch::Sm90, cutlass::arch::OpClassTensorOp,
    ElemA, cutlass::layout::RowMajor, 128 / cutlass::sizeof_bits<ElemA>::value,
    ElemB, cutlass::layout::ColumnMajor, 128 / cutlass::sizeof_bits<ElemB>::value,
    Acc,
    TileShape, ClusterShape,
    cutlass::gemm::collective::StageCountAutoCarveout<static_cast<int>(sizeof(typename CollectiveEpilogue::SharedStorage))>,
    cutlass::gemm::collective::KernelScheduleAuto
  >::CollectiveOp;

using GemmKernel = cutlass::gemm::kernel::GemmUniversal<
    cute::Shape<int,int,int,int>,
    CollectiveMainloop,
    CollectiveEpilogue
>;
using Gemm = cutlass::gemm::device::GemmUniversalAdapter<GemmKernel>;

// Force the device kernel symbol into the cubin without needing a host main.
auto* _anchor = &cutlass::device_kernel<GemmKernel>;


// ===== COMPILED SASS (sm_90a) =====

	.target	sm_90a

	.elftype	@"ET_EXEC"


//--------------------- .note.nv.tkinfo           --------------------------
	.section	.note.nv.tkinfo,"",@"SHT_NOTE"
	.sectionflags	@"SHF_NOTE_NV_TKINFO"
	.tkinfo
        /*0018*/ 	.word	0x00000002
        /*0030*/ 	.string	""
        /*0030*/ 	.string	"ptxas"
        /*0030*/ 	.string	"Cuda compilation tools, release 13.0, V13.0.88"
        /*0030*/ 	.string	"Build cuda_13.0.r13.0/compiler.36424714_0"
        /*0030*/ 	.string	"-arch sm_90a -m 64 "



//--------------------- .note.nv.cuinfo           --------------------------
	.section	.note.nv.cuinfo,"",@"SHT_NOTE"
	.sectionflags	@"SHF_NOTE_NV_CUINFO"
        /*0018*/ 	.short	0x0002
        /*001a*/ 	.short	0x005a
        /*001c*/ 	.short	0x0082
	.zero		2


//--------------------- .nv.info                  --------------------------
	.section	.nv.info,"",@"SHT_CUDA_INFO"
	.align	4


	//----- nvinfo : EIATTR_REGCOUNT
	.align		4
        /*0000*/ 	.byte	0x04, 0x2f
        /*0002*/ 	.short	(.L_15 - .L_14)
	.align		4
.L_14:
        /*0004*/ 	.word	index@(_ZN7cutlass13device_kernelINS_4gemm6kernel13GemmUniversalIN4cute5tupleIJiiiiEEENS1_10collective13CollectiveMmaINS1_34MainloopSm90TmaGmmaWarpSpecializedILi3ENS5_IJNS4_1CILi2EEENSA_ILi1EEESC_EEENS1_35KernelTmaWarpSpecializedCooperativeEEENS5_IJNSA_ILi192EEENSA_ILi384EEENSA_ILi64EEEEEENS_10bfloat16_tENS5_IJlSC_lEEESK_SL_NS4_8TiledMMAINS4_8MMA_AtomIJNS4_4SM904GMMA28MMA_64x192x16_F32BF16BF16_SSILNSP_5MajorE0ELSR_0ELNSP_7ScaleInE1ELSS_1EEEEEENS4_6LayoutISD_NS5_IJSC_NSA_ILi0EEESW_EEEEENS5_IJNS4_10UnderscoreESZ_SZ_EEEEENS4_13SM90_TMA_LOADENS4_14ComposedLayoutINS4_7SwizzleILi3ELi4ELi3EEENS4_18smem_ptr_flag_bitsILi16EEENSV_INS5_IJNSA_ILi8EEESI_EEENS5_IJSI_SC_EEEEEEEvNS4_8identityENS4_23SM90_TMA_LOAD_MULTICASTES1C_vS1D_EENS_8epilogue10collective6detail29Sm90TmaWarpSpecializedAdapterINS1H_15DefaultEpilogueISK_SL_SL_NS1G_6thread17LinearCombinationISK_Li1EffLNS1L_9ScaleType4KindE0ELNS_15FloatRoundStyleE2ESK_EENS1_15EpilogueDefaultEEEEEvvEEEEvNT_6ParamsE)
        /*0008*/ 	.word	0x000000a8


	//----- nvinfo : EIATTR_FRAME_SIZE
	.align		4
.L_15:
        /*000c*/ 	.byte	0x04, 0x11
        /*000e*/ 	.short	(.L_17 - .L_16)
	.align		4
.L_16:
        /*0010*/ 	.word	index@(_ZN7cutlass13device_kernelINS_4gemm6kernel13GemmUniversalIN4cute5tupleIJiiiiEEENS1_10collective13CollectiveMmaINS1_34MainloopSm90TmaGmmaWarpSpecializedILi3ENS5_IJNS4_1CILi2EEENSA_ILi1EEESC_EEENS1_35KernelTmaWarpSpecializedCooperativeEEENS5_IJNSA_ILi192EEENSA_ILi384EEENSA_ILi64EEEEEENS_10bfloat16_tENS5_IJlSC_lEEESK_SL_NS4_8TiledMMAINS4_8MMA_AtomIJNS4_4SM904GMMA28MMA_64x192x16_F32BF16BF16_SSILNSP_5MajorE0ELSR_0ELNSP_7ScaleInE1ELSS_1EEEEEENS4_6LayoutISD_NS5_IJSC_NSA_ILi0EEESW_EEEEENS5_IJNS4_10UnderscoreESZ_SZ_EEEEENS4_13SM90_TMA_LOADENS4_14ComposedLayoutINS4_7SwizzleILi3ELi4ELi3EEENS4_18smem_ptr_flag_bitsILi16EEENSV_INS5_IJNSA_ILi8EEESI_EEENS5_IJSI_SC_EEEEEEEvNS4_8identityENS4_23SM90_TMA_LOAD_MULTICASTES1C_vS1D_EENS_8epilogue10collective6detail29Sm90TmaWarpSpecializedAdapterINS1H_15DefaultEpilogueISK_SL_SL_NS1G_6thread17LinearCombinationISK_Li1EffLNS1L_9ScaleType4KindE0ELNS_15FloatRoundStyleE2ESK_EENS1_15EpilogueDefaultEEEEEvvEEEEvNT_6ParamsE)
        /*0014*/ 	.word	0x00000fd0


	//----- nvinfo : EIATTR_MIN_STACK_SIZE
	.align		4
.L_17:
        /*0018*/ 	.byte	0x04, 0x12
        /*001a*/ 	.short	(.L_19 - .L_18)
	.align		4
.L_18:
        /*001c*/ 	.word	index@(_ZN7cutlass13device_kernelINS_4gemm6kernel13GemmUniversalIN4cute5tupleIJiiiiEEENS1_10collective13CollectiveMmaINS1_34MainloopSm90TmaGmmaWarpSpecializedILi3ENS5_IJNS4_1CILi2EEENSA_ILi1EEESC_EEENS1_35KernelTmaWarpSpecializedCooperativeEEENS5_IJNSA_ILi192EEENSA_ILi384EEENSA_ILi64EEEEEENS_10bfloat16_tENS5_IJlSC_lEEESK_SL_NS4_8TiledMMAINS4_8MMA_AtomIJNS4_4SM904GMMA28MMA_64x192x16_F32BF16BF16_SSILNSP_5MajorE0ELSR_0ELNSP_7ScaleInE1ELSS_1EEEEEENS4_6LayoutISD_NS5_IJSC_NSA_ILi0EEESW_EEEEENS5_IJNS4_10UnderscoreESZ_SZ_EEEEENS4_13SM90_TMA_LOADENS4_14ComposedLayoutINS4_7SwizzleILi3ELi4ELi3EEENS4_18smem_ptr_flag_bitsILi16EEENSV_INS5_IJNSA_ILi8EEESI_EEENS5_IJSI_SC_EEEEEEEvNS4_8identityENS4_23SM90_TMA_LOAD_MULTICASTES1C_vS1D_EENS_8epilogue10collective6detail29Sm90TmaWarpSpecializedAdapterINS1H_15DefaultEpilogueISK_SL_SL_NS1G_6thread17LinearCombinationISK_Li1EffLNS1L_9ScaleType4KindE0ELNS_15FloatRoundStyleE2ESK_EENS1_15EpilogueDefaultEEEEEvvEEEEvNT_6ParamsE)
        /*0020*/ 	.word	0x00000fd0
.L_19:


//--------------------- .nv.compat                --------------------------
	.section	.nv.compat,"",@"SHT_CUDA_COMPAT_INFO"
	.align	4
        /*0000*/ 	.byte	0x02, 0x09, 0x01, 0x00, 0x02, 0x02, 0x04, 0x00, 0x02, 0x05, 0x05, 0x00, 0x03, 0x07, 0x01, 0x01
        /*0010*/ 	.byte	0x02, 0x03, 0x01, 0x00, 0x02, 0x06, 0x01, 0x00, 0x04, 0x0b, 0x08, 0x00, 0x00, 0x00, 0x00, 0x00
        /*0020*/ 	.byte	0x00, 0x00, 0x00, 0x00


//--------------------- .nv.info._ZN7cutlass13device_kernelINS_4gemm6kernel13GemmUniversalIN4cute5tupleIJiiiiEEENS1_10collective13CollectiveMmaINS1_34MainloopSm90TmaGmmaWarpSpecializedILi3ENS5_IJNS4_1CILi2EEENSA_ILi1EEESC_EEENS1_35KernelTmaWarpSpecializedCooperativeEEENS5_IJNSA_ILi192EEENSA_ILi384EEENSA_ILi64EEEEEENS_10bfloat16_tENS5_IJlSC_lEEESK_SL_NS4_8TiledMMAINS4_8MMA_AtomIJNS4_4SM904GMMA28MMA_64x192x16_F32BF16BF16_SSILNSP_5MajorE0ELSR_0ELNSP_7ScaleInE1ELSS_1EEEEEENS4_6LayoutISD_NS5_IJSC_NSA_ILi0EEESW_EEEEENS5_IJNS4_10UnderscoreESZ_SZ_EEEEENS4_13SM90_TMA_LOADENS4_14ComposedLayoutINS4_7SwizzleILi3ELi4ELi3EEENS4_18smem_ptr_flag_bitsILi16EEENSV_INS5_IJNSA_ILi8EEESI_EEENS5_IJSI_SC_EEEEEEEvNS4_8identityENS4_23SM90_TMA_LOAD_MULTICASTES1C_vS1D_EENS_8epilogue10collective6detail29Sm90TmaWarpSpecializedAdapterINS1H_15DefaultEpilogueISK_SL_SL_NS1G_6thread17LinearCombinationISK_Li1EffLNS1L_9ScaleType4KindE0ELNS_15FloatRoundStyleE2ESK_EENS1_15EpilogueDefaultEEEEEvvEEEEvNT_6ParamsE --------------------------
	.section	.nv.info._ZN7cutlass13device_kernelINS_4gemm6kernel13GemmUniversalIN4cute5tupleIJiiiiEEENS1_10collective13CollectiveMmaINS1_34MainloopSm90TmaGmmaWarpSpecializedILi3ENS5_IJNS4_1CILi2EEENSA_ILi1EEESC_EEENS1_35KernelTmaWarpSpecializedCooperativeEEENS5_IJNSA_ILi192EEENSA_ILi384EEENSA_ILi64EEEEEENS_10bfloat16_tENS5_IJlSC_lEEESK_SL_NS4_8TiledMMAINS4_8MMA_AtomIJNS4_4SM904GMMA28MMA_64x192x16_F32BF16BF16_SSILNSP_5MajorE0ELSR_0ELNSP_7ScaleInE1ELSS_1EEEEEENS4_6LayoutISD_NS5_IJSC_NSA_ILi0EEESW_EEEEENS5_IJNS4_10UnderscoreESZ_SZ_EEEEENS4_13SM90_TMA_LOADENS4_14ComposedLayoutINS4_7SwizzleILi3ELi4ELi3EEENS4_18smem_ptr_flag_bitsILi16EEENSV_INS5_IJNSA_ILi8EEESI_EEENS5_IJSI_SC_EEEEEEEvNS4_8identityENS4_23SM90_TMA_LOAD_MULTICASTES1C_vS1D_EENS_8epilogue10collective6detail29Sm90TmaWarpSpecializedAdapterINS1H_15DefaultEpilogueISK_SL_SL_NS1G_6thread17LinearCombinationISK_Li1EffLNS1L_9ScaleType4KindE0ELNS_15FloatRoundStyleE2ESK_EENS1_15EpilogueDefaultEEEEEvvEEEEvNT_6ParamsE,"",@"SHT_CUDA_INFO"
	.sectionflags	@""
	.align	4


	//----- nvinfo : EIATTR_CUDA_API_VERSION
	.align		4
        /*0000*/ 	.byte	0x04, 0x37
        /*0002*/ 	.short	(.L_21 - .L_20)
.L_20:
        /*0004*/ 	.word	0x00000082


	//----- nvinfo : EIATTR_KPARAM_INFO
	.align		4
.L_21:
        /*0008*/ 	.byte	0x04, 0x17
        /*000a*/ 	.short	(.L_23 - .L_22)
.L_22:
        /*000c*/ 	.word	0x00000000
        /*0010*/ 	.short	0x0000
        /*0012*/ 	.short	0x0070
        /*0014*/ 	.byte	0x00, 0xf0, 0x01, 0x10


	//----- nvinfo : EIATTR_SPARSE_MMA_MASK
	.align		4
.L_23:
        /*0018*/ 	.byte	0x03, 0x50
        /*001a*/ 	.short	0x0000


	//----- nvinfo : EIATTR_MAXREG_COUNT
	.align		4
        /*001c*/ 	.byte	0x03, 0x1b
        /*001e*/ 	.short	0x00a8


	//----- nvinfo : EIATTR_NUM_BARRIERS
	.align		4
        /*0020*/ 	.byte	0x02, 0x4c
        /*0022*/ 	.byte	0x01
	.zero		1


	//----- nvinfo : EIATTR_EXTERNS
	.align		4
        /*0024*/ 	.byte	0x04, 0x0f
        /*0026*/ 	.short	(.L_25 - .L_24)


	//   ....[0]....
	.align		4
.L_24:
        /*0028*/ 	.word	index@(__assertfail)


	//----- nvinfo : EIATTR_ANNOTATIONS
	.align		4
.L_25:
        /*002c*/ 	.byte	0x04, 0x55
        /*002e*/ 	.short	(.L_27 - .L_26)


	//   ....[0]....
.L_26:
        /*0030*/ 	.word	0x00000001
        /*0034*/ 	.byte	0x80, 0x06, 0x00, 0x00, 0x01, 0x00, 0x00, 0x00, 0xb0, 0x07, 0x00, 0x00, 0x01, 0x00, 0x00, 0x00
        /* <DEDUP_REMOVED lines=1565> */
        /*6214*/ 	.byte	0xd0, 0xbd, 0x02, 0x00, 0x01, 0x00, 0x00, 0x00, 0xe0, 0xc3, 0x02, 0x00


	//----- nvinfo : EIATTR_MERCURY_ISA_VERSION
	.align		4
.L_27:
        /*6220*/ 	.byte	0x03, 0x5f
        /*6222*/ 	.short	0x0101


	//----- nvinfo : EIATTR_INT_WARP_WIDE_INSTR_OFFSETS
	.align		4
        /*6224*/ 	.byte	0x04, 0x31
        /*6226*/ 	.short	(.L_29 - .L_28)


	//   ....[0]....
.L_28:
        /*6228*/ 	.word	0x00000480


	//   ....[1]....
        /*622c*/ 	.word	0x00000490


	//   ....[2]....
        /*6230*/ 	.word	0x00000630


	//----- nvinfo : EIATTR_COOP_GROUP_MASK_REGIDS
	.align		4
.L_29:
        /*6234*/ 	.byte	0x04, 0x29
        /*6236*/ 	.short	(.L_31 - .L_30)


	//   ....[0]....
.L_30:
        /*6238*/ 	.word	0xffffffff


	//   ....[1]....
        /*623c*/ 	.word	0xffffffff


	//   ....[2]....
        /*6240*/ 	.word	0xffffffff


	//   ....[3]....
        /*6244*/ 	.word	0xffffffff


	//   ....[4]....
        /*6248*/ 	.word	0xffffffff


	//   ....[5]....
        /*624c*/ 	.word	0xffffffff


	//----- nvinfo : EIATTR_COOP_GROUP_INSTR_OFFSETS
	.align		4
.L_31:
        /*6250*/ 	.byte	0x04, 0x28
        /*6252*/ 	.short	(.L_33 - .L_32)


	//   ....[0]....
.L_32:
        /*6254*/ 	.word	0x00000070


	//   ....[1]....
        /*6258*/ 	.word	0x00000080


	//   ....[2]....
        /*625c*/ 	.word	0x00000140


	//   ....[3]....
        /*6260*/ 	.word	0x000002c0


	//   ....[4]....
        /*6264*/ 	.word	0x00000800


	//   ....[5]....
        /*6268*/ 	.word	0x000012d0


	//----- nvinfo : EIATTR_REG_RECONFIG
	.align		4
.L_33:
        /*626c*/ 	.byte	0x01, 0x54
	.zero		2


	//----- nvinfo : EIATTR_SYSCALL_OFFSETS
	.align		4
        /*6270*/ 	.byte	0x04, 0x46
        /*6272*/ 	.short	(.L_35 - .L_34)


	//   ....[0]....
.L_34:
        /*6274*/ 	.word	0x00001480


	//----- nvinfo : EIATTR_MBARRIER_INSTR_OFFSETS
	.align		4
.L_35:
        /*6278*/ 	.byte	0x04, 0x39
        /*627a*/ 	.short	(.L_37 - .L_36)


	//   ....[0]....
.L_36:
        /*627c*/ 	.word	0x00000240
        /*6280*/ 	.word	0x000000ff
        /*6284*/ 	.word	0x00000000
        /*6288*/ 	.short	0x0100
        /*628a*/ 	.byte	0x08
	.zero		1


	//   ....[1]....
        /*628c*/ 	.word	0x00000250
        /*6290*/ 	.word	0x000000ff
        /*6294*/ 	.word	0x00000018
        /*6298*/ 	.short	0x0100
        /*629a*/ 	.byte	0x08
	.zero		1


	//   ....[2]....
        /*629c*/ 	.word	0x00000260
        /*62a0*/ 	.word	0x000000ff
        /*62a4*/ 	.word	0x00000008
        /*62a8*/ 	.short	0x0100
        /*62aa*/ 	.byte	0x08
	.zero		1


	//   ....[3]....
        /*62ac*/ 	.word	0x00000270
        /*62b0*/ 	.word	0x000000ff
        /*62b4*/ 	.word	0x00000020
        /*62b8*/ 	.short	0x0100
        /*62ba*/ 	.byte	0x08
	.zero		1


	//   ....[4]....
        /*62bc*/ 	.word	0x00000280
        /*62c0*/ 	.word	0x000000ff
        /*62c4*/ 	.word	0x00000010
        /*62c8*/ 	.short	0x0100
        /*62ca*/ 	.byte	0x08
	.zero		1


	//   ....[5]....
        /*62cc*/ 	.word	0x00000290
        /*62d0*/ 	.word	0x000000ff
        /*62d4*/ 	.word	0x00000028
        /*62d8*/ 	.short	0x0100
        /*62da*/ 	.byte	0x08
	.zero		1


	//   ....[6]....
        /*62dc*/ 	.word	0x000006e0
        /*62e0*/ 	.word	0x000000ff
        /*62e4*/ 	.word	0x00000040
        /*62e8*/ 	.short	0x0100
        /*62ea*/ 	.byte	0x06
	.zero		1


	//   ....[7]....
        /*62ec*/ 	.word	0x00000780
        /*62f0*/ 	.word	0x000000ff
        /*62f4*/ 	.word	0x00000048
        /*62f8*/ 	.short	0x0100
        /*62fa*/ 	.byte	0x06
	.zero		1


	//   ....[8]....
        /*62fc*/ 	.word	0x00001560
        /*6300*/ 	.word	0x00000004
        /*6304*/ 	.word	0x00000000
        /*6308*/ 	.short	0x010a
        /*630a*/ 	.byte	0x3f
	.zero		1


	//   ....[9]....
        /*630c*/ 	.word	0x000015a0
        /*6310*/ 	.word	0x00000004
        /*6314*/ 	.word	0x00000000
        /*6318*/ 	.short	0x010a
        /*631a*/ 	.byte	0x3f
	.zero		1


	//   ....[10]....
        /*631c*/ 	.word	0x00008ca0
        /*6320*/ 	.word	0x00000006
        /*6324*/ 	.word	0x00000000
        /*6328*/ 	.short	0x010a
        /*632a*/ 	.byte	0x3f
	.zero		1


	//   ....[11]....
        /*632c*/ 	.word	0x00008ce0
        /*6330*/ 	.word	0x00000006
        /*6334*/ 	.word	0x00000000
        /*6338*/ 	.short	0x010a
        /*633a*/ 	.byte	0x3f
	.zero		1


	//   ....[12]....
        /*633c*/ 	.word	0x00010d20
        /*6340*/ 	.word	0x00000006
        /*6344*/ 	.word	0x00000000
        /*6348*/ 	.short	0x0101
        /*634a*/ 	.byte	0x3f
	.zero		1


	//   ....[13]....
        /*634c*/ 	.word	0x00010f40
        /*6350*/ 	.word	0x00000000
        /*6354*/ 	.word	0x00000000
        /*6358*/ 	.short	0x0101
        /*635a*/ 	.byte	0x3f
	.zero		1


	//   ....[14]....
        /*635c*/ 	.word	0x0002b940
        /*6360*/ 	.word	0x0000000f
        /*6364*/ 	.word	0x00000018
        /*6368*/ 	.short	0x010a
        /*636a*/ 	.byte	0x3f
	.zero		1


	//   ....[15]....
        /*636c*/ 	.word	0x0002bcd0
        /*6370*/ 	.word	0x00000002
        /*6374*/ 	.word	0x00000048
        /*6378*/ 	.short	0x0101
        /*637a*/ 	.byte	0x3f
	.zero		1


	//   ....[16]....
        /*637c*/ 	.word	0x0002c490
        /*6380*/ 	.word	0x00000005
        /*6384*/ 	.word	0x00000000
        /*6388*/ 	.short	0x010a
        /*638a*/ 	.byte	0x3f
	.zero		1


	//   ....[17]....
        /*638c*/ 	.word	0x0002c520
        /*6390*/ 	.word	0x00000005
        /*6394*/ 	.word	0x00000000
        /*6398*/ 	.short	0x010a
        /*639a*/ 	.byte	0x3f
	.zero		1


	//   ....[18]....
        /*639c*/ 	.word	0x0002c5b0
        /*63a0*/ 	.word	0x00000003
        /*63a4*/ 	.word	0x00000000
        /*63a8*/ 	.short	0x010a
        /*63aa*/ 	.byte	0x3f
	.zero		1


	//   ....[19]....
        /*63ac*/ 	.word	0x0002c610
        /*63b0*/ 	.word	0x00000004
        /*63b4*/ 	.word	0x00000000
        /*63b8*/ 	.short	0x010a
        /*63ba*/ 	.byte	0x3f
	.zero		1


	//   ....[20]....
        /*63bc*/ 	.word	0x0002c660
        /*63c0*/ 	.word	0x00000006
        /*63c4*/ 	.word	0x00000000
        /*63c8*/ 	.short	0x010a
        /*63ca*/ 	.byte	0x3f
	.zero		1


	//   ....[21]....
        /*63cc*/ 	.word	0x0002c730
        /*63d0*/ 	.word	0x0000000f
        /*63d4*/ 	.word	0x00000018
        /*63d8*/ 	.short	0x010a
        /*63da*/ 	.byte	0x3f
	.zero		1


	//   ....[22]....
        /*63dc*/ 	.word	0x0002c800
        /*63e0*/ 	.word	0x00000005
        /*63e4*/ 	.word	0x00000000
        /*63e8*/ 	.short	0x010a
        /*63ea*/ 	.byte	0x3f
	.zero		1


	//   ....[23]....
        /*63ec*/ 	.word	0x0002c850
        /*63f0*/ 	.word	0x00000005
        /*63f4*/ 	.word	0x00000000
        /*63f8*/ 	.short	0x010a
        /*63fa*/ 	.byte	0x3f
	.zero		1


	//----- nvinfo : EIATTR_NUM_MBARRIERS
	.align		4
.L_37:
        /*63fc*/ 	.byte	0x03, 0x38
        /*63fe*/ 	.short	0x0008


	//----- nvinfo : EIATTR_EXIT_INSTR_OFFSETS
	.align		4
        /*6400*/ 	.byte	0x04, 0x1c
        /*6402*/ 	.short	(.L_39 - .L_38)


	//   ....[0]....
.L_38:
        /*6404*/ 	.word	0x000009a0


	//   ....[1]....
        /*6408*/ 	.word	0x000011f0


	//   ....[2]....
        /*640c*/ 	.word	0x0002b030


	//   ....[3]....
        /*6410*/ 	.word	0x0002b5e0


	//   ....[4]....
        /*6414*/ 	.word	0x0002c600


	//----- nvinfo : EIATTR_MAX_THREADS
	.align		4
.L_39:
        /*6418*/ 	.byte	0x04, 0x05
        /*641a*/ 	.short	(.L_41 - .L_40)
.L_40:
        /*641c*/ 	.word	0x00000180
        /*6420*/ 	.word	0x00000001
        /*6424*/ 	.word	0x00000001


	//----- nvinfo : EIATTR_CRS_STACK_SIZE
	.align		4
.L_41:
        /*6428*/ 	.byte	0x04, 0x1e
        /*642a*/ 	.short	(.L_43 - .L_42)
.L_42:
        /*642c*/ 	.word	0x00000000


	//----- nvinfo : EIATTR_CBANK_PARAM_SIZE
	.align		4
.L_43:
        /*6430*/ 	.byte	0x03, 0x19
        /*6432*/ 	.short	0x0470


	//----- nvinfo : EIATTR_PARAM_CBANK
	.align		4
        /*6434*/ 	.byte	0x04, 0x0a
        /*6436*/ 	.short	(.L_45 - .L_44)
	.align		4
.L_44:
        /*6438*/ 	.word	index@(.nv.constant0._ZN7cutlass13device_kernelINS_4gemm6kernel13GemmUniversalIN4cute5tupleIJiiiiEEENS1_10collective13CollectiveMmaINS1_34MainloopSm90TmaGmmaWarpSpecializedILi3ENS5_IJNS4_1CILi2EEENSA_ILi1EEESC_EEENS1_35KernelTmaWarpSpecializedCooperativeEEENS5_IJNSA_ILi192EEENSA_ILi384EEENSA_ILi64EEEEEENS_10bfloat16_tENS5_IJlSC_lEEESK_SL_NS4_8TiledMMAINS4_8MMA_AtomIJNS4_4SM904GMMA28MMA_64x192x16_F32BF16BF16_SSILNSP_5MajorE0ELSR_0ELNSP_7ScaleInE1ELSS_1EEEEEENS4_6LayoutISD_NS5_IJSC_NSA_ILi0EEESW_EEEEENS5_IJNS4_10UnderscoreESZ_SZ_EEEEENS4_13SM90_TMA_LOADENS4_14ComposedLayoutINS4_7SwizzleILi3ELi4ELi3EEENS4_18smem_ptr_flag_bitsILi16EEENSV_INS5_IJNSA_ILi8EEESI_EEENS5_IJSI_SC_EEEEEEEvNS4_8identityENS4_23SM90_TMA_LOAD_MULTICASTES1C_vS1D_EENS_8epilogue10collective6detail29Sm90TmaWarpSpecializedAdapterINS1H_15DefaultEpilogueISK_SL_SL_NS1G_6thread17LinearCombinationISK_Li1EffLNS1L_9ScaleType4KindE0ELNS_15FloatRoundStyleE2ESK_EENS1_15EpilogueDefaultEEEEEvvEEEEvNT_6ParamsE)
        /*643c*/ 	.short	0x0210
        /*643e*/ 	.short	0x0470


	//----- nvinfo : EIATTR_SW_WAR
	.align		4
.L_45:
        /*6440*/ 	.byte	0x04, 0x36
        /*6442*/ 	.short	(.L_47 - .L_46)
.L_46:
        /*6444*/ 	.word	0x00000008
.L_47:


//--------------------- .nv.callgraph             --------------------------
	.section	.nv.callgraph,"",@"SHT_CUDA_CALLGRAPH"
	.align	4
	.sectionentsize	8
	.align		4
        /*0000*/ 	.word	0x00000000
	.align		4
        /*0004*/ 	.word	0xffffffff
	.align		4
        /*0008*/ 	.word	index@(_ZN7cutlass13device_kernelINS_4gemm6kernel13GemmUniversalIN4cute5tupleIJiiiiEEENS1_10collective13CollectiveMmaINS1_34MainloopSm90TmaGmmaWarpSpecializedILi3ENS5_IJNS4_1CILi2EEENSA_ILi1EEESC_EEENS1_35KernelTmaWarpSpecializedCooperativeEEENS5_IJNSA_ILi192EEENSA_ILi384EEENSA_ILi64EEEEEENS_10bfloat16_tENS5_IJlSC_lEEESK_SL_NS4_8TiledMMAINS4_8MMA_AtomIJNS4_4SM904GMMA28MMA_64x192x16_F32BF16BF16_SSILNSP_5MajorE0ELSR_0ELNSP_7ScaleInE1ELSS_1EEEEEENS4_6LayoutISD_NS5_IJSC_NSA_ILi0EEESW_EEEEENS5_IJNS4_10UnderscoreESZ_SZ_EEEEENS4_13SM90_TMA_LOADENS4_14ComposedLayoutINS4_7SwizzleILi3ELi4ELi3EEENS4_18smem_ptr_flag_bitsILi16EEENSV_INS5_IJNSA_ILi8EEESI_EEENS5_IJSI_SC_EEEEEEEvNS4_8identityENS4_23SM90_TMA_LOAD_MULTICASTES1C_vS1D_EENS_8epilogue10collective6detail29Sm90TmaWarpSpecializedAdapterINS1H_15DefaultEpilogueISK_SL_SL_NS1G_6thread17LinearCombinationISK_Li1EffLNS1L_9ScaleType4KindE0ELNS_15FloatRoundStyleE2ESK_EENS1_15EpilogueDefaultEEEEEvvEEEEvNT_6ParamsE)
	.align		4
        /*000c*/ 	.word	index@(__assertfail)
	.align		4
        /*0010*/ 	.word	0x00000000
	.align		4
        /*0014*/ 	.word	0xfffffffe
	.align		4
        /*0018*/ 	.word	0x00000000
	.align		4
        /*001c*/ 	.word	0xfffffffd
	.align		4
        /*0020*/ 	.word	0x00000000
	.align		4
        /*0024*/ 	.word	0xfffffffc


//--------------------- .nv.constant4             --------------------------
	.section	.nv.constant4,"a",@progbits
	.align	8
	.align		8
.nv.constant4:
        /*0000*/ 	.dword	__assertfail
	.align		8
        /*0008*/ 	.dword	__unnamed_1
	.align		8
        /*0010*/ 	.dword	_ZN39_INTERNAL_41bd72df_4_k_cu_0ca9eb77_89434cuda3std3__45__cpo5beginE
	.align		8
        /*0018*/ 	.dword	_ZN39_INTERNAL_41bd72df_4_k_cu_0ca9eb77_89434cuda3std3__45__cpo3endE
	.align		8
        /*0020*/ 	.dword	_ZN39_INTERNAL_41bd72df_4_k_cu_0ca9eb77_89434cuda3std3__45__cpo6cbeginE
	.align		8
        /*0028*/ 	.dword	_ZN39_INTERNAL_41bd72df_4_k_cu_0ca9eb77_89434cuda3std3__45__cpo4cendE
	.align		8
        /*0030*/ 	.dword	_ZN39_INTERNAL_41bd72df_4_k_cu_0ca9eb77_89434cuda3std3__441_GLOBAL__N__41bd72df_4_k_cu_0ca9eb77_89436ignoreE
	.align		8
        /*0038*/ 	.dword	_ZN39_INTERNAL_41bd72df_4_k_cu_0ca9eb77_89434cuda3std3__419piecewise_constructE
	.align		8
        /*0040*/ 	.dword	_ZN39_INTERNAL_41bd72df_4_k_cu_0ca9eb77_89434cuda3std3__48in_placeE
	.align		8
        /*0048*/ 	.dword	_ZN39_INTERNAL_41bd72df_4_k_cu_0ca9eb77_89434cuda3std6ranges3__45__cpo4swapE
	.align		8
        /*0050*/ 	.dword	_ZN39_INTERNAL_41bd72df_4_k_cu_0ca9eb77_89434cuda3std6ranges3__45__cpo9iter_moveE
	.align		8
        /*0058*/ 	.dword	_ZN39_INTERNAL_41bd72df_4_k_cu_0ca9eb77_89434cute7productE
	.align		8
        /*0060*/ 	.dword	_ZN39_INTERNAL_41bd72df_4_k_cu_0ca9eb77_89434cute1_E
	.align		8
        /*0068*/ 	.dword	$str$22
	.align		8
        /*0070*/ 	.dword	$str$23


//--------------------- .text._ZN7cutlass13device_kernelINS_4gemm6kernel13GemmUniversalIN4cute5tupleIJiiiiEEENS1_10collective13CollectiveMmaINS1_34MainloopSm90TmaGmmaWarpSpecializedILi3ENS5_IJNS4_1CILi2EEENSA_ILi1EEESC_EEENS1_35KernelTmaWarpSpecializedCooperativeEEENS5_IJNSA_ILi192EEENSA_ILi384EEENSA_ILi64EEEEEENS_10bfloat16_tENS5_IJlSC_lEEESK_SL_NS4_8TiledMMAINS4_8MMA_AtomIJNS4_4SM904GMMA28MMA_64x192x16_F32BF16BF16_SSILNSP_5MajorE0ELSR_0ELNSP_7ScaleInE1ELSS_1EEEEEENS4_6LayoutISD_NS5_IJSC_NSA_ILi0EEESW_EEEEENS5_IJNS4_10UnderscoreESZ_SZ_EEEEENS4_13SM90_TMA_LOADENS4_14ComposedLayoutINS4_7SwizzleILi3ELi4ELi3EEENS4_18smem_ptr_flag_bitsILi16EEENSV_INS5_IJNSA_ILi8EEESI_EEENS5_IJSI_SC_EEEEEEEvNS4_8identityENS4_23SM90_TMA_LOAD_MULTICASTES1C_vS1D_EENS_8epilogue10collective6detail29Sm90TmaWarpSpecializedAdapterINS1H_15DefaultEpilogueISK_SL_SL_NS1G_6thread17LinearCombinationISK_Li1EffLNS1L_9ScaleType4KindE0ELNS_15FloatRoundStyleE2ESK_EENS1_15EpilogueDefaultEEEEEvvEEEEvNT_6ParamsE --------------------------
	.section	.text._ZN7cutlass13device_kernelINS_4gemm6kernel13GemmUniversalIN4cute5tupleIJiiiiEEENS1_10collective13CollectiveMmaINS1_34MainloopSm90TmaGmmaWarpSpecializedILi3ENS5_IJNS4_1CILi2EEENSA_ILi1EEESC_EEENS1_35KernelTmaWarpSpecializedCooperativeEEENS5_IJNSA_ILi192EEENSA_ILi384EEENSA_ILi64EEEEEENS_10bfloat16_tENS5_IJlSC_lEEESK_SL_NS4_8TiledMMAINS4_8MMA_AtomIJNS4_4SM904GMMA28MMA_64x192x16_F32BF16BF16_SSILNSP_5MajorE0ELSR_0ELNSP_7ScaleInE1ELSS_1EEEEEENS4_6LayoutISD_NS5_IJSC_NSA_ILi0EEESW_EEEEENS5_IJNS4_10UnderscoreESZ_SZ_EEEEENS4_13SM90_TMA_LOADENS4_14ComposedLayoutINS4_7SwizzleILi3ELi4ELi3EEENS4_18smem_ptr_flag_bitsILi16EEENSV_INS5_IJNSA_ILi8EEESI_EEENS5_IJSI_SC_EEEEEEEvNS4_8identityENS4_23SM90_TMA_LOAD_MULTICASTES1C_vS1D_EENS_8epilogue10collective6detail29Sm90TmaWarpSpecializedAdapterINS1H_15DefaultEpilogueISK_SL_SL_NS1G_6thread17LinearCombinationISK_Li1EffLNS1L_9ScaleType4KindE0ELNS_15FloatRoundStyleE2ESK_EENS1_15EpilogueDefaultEEEEEvvEEEEvNT_6ParamsE,"ax",@progbits
	.align	128
.text._ZN7cutlass13device_kernelINS_4gemm6kernel13GemmUniversalIN4cute5tupleIJiiiiEEENS1_10collective13CollectiveMmaINS1_34MainloopSm90TmaGmmaWarpSpecializedILi3ENS5_IJNS4_1CILi2EEENSA_ILi1EEESC_EEENS1_35KernelTmaWarpSpecializedCooperativeEEENS5_IJNSA_ILi192EEENSA_ILi384EEENSA_ILi64EEEEEENS_10bfloat16_tENS5_IJlSC_lEEESK_SL_NS4_8TiledMMAINS4_8MMA_AtomIJNS4_4SM904GMMA28MMA_64x192x16_F32BF16BF16_SSILNSP_5MajorE0ELSR_0ELNSP_7ScaleInE1ELSS_1EEEEEENS4_6LayoutISD_NS5_IJSC_NSA_ILi0EEESW_EEEEENS5_IJNS4_10UnderscoreESZ_SZ_EEEEENS4_13SM90_TMA_LOADENS4_14ComposedLayoutINS4_7SwizzleILi3ELi4ELi3EEENS4_18smem_ptr_flag_bitsILi16EEENSV_INS5_IJNSA_ILi8EEESI_EEENS5_IJSI_SC_EEEEEEEvNS4_8identityENS4_23SM90_TMA_LOAD_MULTICASTES1C_vS1D_EENS_8epilogue10collective6detail29Sm90TmaWarpSpecializedAdapterINS1H_15DefaultEpilogueISK_SL_SL_NS1G_6thread17LinearCombinationISK_Li1EffLNS1L_9ScaleType4KindE0ELNS_15FloatRoundStyleE2ESK_EENS1_15EpilogueDefaultEEEEEvvEEEEvNT_6ParamsE:
        .type           _ZN7cutlass13device_kernelINS_4gemm6kernel13GemmUniversalIN4cute5tupleIJiiiiEEENS1_10collective13CollectiveMmaINS1_34MainloopSm90TmaGmmaWarpSpecializedILi3ENS5_IJNS4_1CILi2EEENSA_ILi1EEESC_EEENS1_35KernelTmaWarpSpecializedCooperativeEEENS5_IJNSA_ILi192EEENSA_ILi384EEENSA_ILi64EEEEEENS_10bfloat16_tENS5_IJlSC_lEEESK_SL_NS4_8TiledMMAINS4_8MMA_AtomIJNS4_4SM904GMMA28MMA_64x192x16_F32BF16BF16_SSILNSP_5MajorE0ELSR_0ELNSP_7ScaleInE1ELSS_1EEEEEENS4_6LayoutISD_NS5_IJSC_NSA_ILi0EEESW_EEEEENS5_IJNS4_10UnderscoreESZ_SZ_EEEEENS4_13SM90_TMA_LOADENS4_14ComposedLayoutINS4_7SwizzleILi3ELi4ELi3EEENS4_18smem_ptr_flag_bitsILi16EEENSV_INS5_IJNSA_ILi8EEESI_EEENS5_IJSI_SC_EEEEEEEvNS4_8identityENS4_23SM90_TMA_LOAD_MULTICASTES1C_vS1D_EENS_8epilogue10collective6detail29Sm90TmaWarpSpecializedAdapterINS1H_15DefaultEpilogueISK_SL_SL_NS1G_6thread17LinearCombinationISK_Li1EffLNS1L_9ScaleType4KindE0ELNS_15FloatRoundStyleE2ESK_EENS1_15EpilogueDefaultEEEEEvvEEEEvNT_6ParamsE,@function
        .size           _ZN7cutlass13device_kernelINS_4gemm6kernel13GemmUniversalIN4cute5tupleIJiiiiEEENS1_10collective13CollectiveMmaINS1_34MainloopSm90TmaGmmaWarpSpecializedILi3ENS5_IJNS4_1CILi2EEENSA_ILi1EEESC_EEENS1_35KernelTmaWarpSpecializedCooperativeEEENS5_IJNSA_ILi192EEENSA_ILi384EEENSA_ILi64EEEEEENS_10bfloat16_tENS5_IJlSC_lEEESK_SL_NS4_8TiledMMAINS4_8MMA_AtomIJNS4_4SM904GMMA28MMA_64x192x16_F32BF16BF16_SSILNSP_5MajorE0ELSR_0ELNSP_7ScaleInE1ELSS_1EEEEEENS4_6LayoutISD_NS5_IJSC_NSA_ILi0EEESW_EEEEENS5_IJNS4_10UnderscoreESZ_SZ_EEEEENS4_13SM90_TMA_LOADENS4_14ComposedLayoutINS4_7SwizzleILi3ELi4ELi3EEENS4_18smem_ptr_flag_bitsILi16EEENSV_INS5_IJNSA_ILi8EEESI_EEENS5_IJSI_SC_EEEEEEEvNS4_8identityENS4_23SM90_TMA_LOAD_MULTICASTES1C_vS1D_EENS_8epilogue10collective6detail29Sm90TmaWarpSpecializedAdapterINS1H_15DefaultEpilogueISK_SL_SL_NS1G_6thread17LinearCombinationISK_Li1EffLNS1L_9ScaleType4KindE0ELNS_15FloatRoundStyleE2ESK_EENS1_15EpilogueDefaultEEEEEvvEEEEvNT_6ParamsE,(.L_x_835 - _ZN7cutlass13device_kernelINS_4gemm6kernel13GemmUniversalIN4cute5tupleIJiiiiEEENS1_10collective13CollectiveMmaINS1_34MainloopSm90TmaGmmaWarpSpecializedILi3ENS5_IJNS4_1CILi2EEENSA_ILi1EEESC_EEENS1_35KernelTmaWarpSpecializedCooperativeEEENS5_IJNSA_ILi192EEENSA_ILi384EEENSA_ILi64EEEEEENS_10bfloat16_tENS5_IJlSC_lEEESK_SL_NS4_8TiledMMAINS4_8MMA_AtomIJNS4_4SM904GMMA28MMA_64x192x16_F32BF16BF16_SSILNSP_5MajorE0ELSR_0ELNSP_7ScaleInE1ELSS_1EEEEEENS4_6LayoutISD_NS5_IJSC_NSA_ILi0EEESW_EEEEENS5_IJNS4_10UnderscoreESZ_SZ_EEEEENS4_13SM90_TMA_LOADENS4_14ComposedLayoutINS4_7SwizzleILi3ELi4ELi3EEENS4_18smem_ptr_flag_bitsILi16EEENSV_INS5_IJNSA_ILi8EEESI_EEENS5_IJSI_SC_EEEEEEEvNS4_8identityENS4_23SM90_TMA_LOAD_MULTICASTES1C_vS1D_EENS_8epilogue10collective6detail29Sm90TmaWarpSpecializedAdapterINS1H_15DefaultEpilogueISK_SL_SL_NS1G_6thread17LinearCombinationISK_Li1EffLNS1L_9ScaleType4KindE0ELNS_15FloatRoundStyleE2ESK_EENS1_15EpilogueDefaultEEEEEvvEEEEvNT_6ParamsE)
        .other          _ZN7cutlass13device_kernelINS_4gemm6kernel13GemmUniversalIN4cute5tupleIJiiiiEEENS1_10collective13CollectiveMmaINS1_34MainloopSm90TmaGmmaWarpSpecializedILi3ENS5_IJNS4_1CILi2EEENSA_ILi1EEESC_EEENS1_35KernelTmaWarpSpecializedCooperativeEEENS5_IJNSA_ILi192EEENSA_ILi384EEENSA_ILi64EEEEEENS_10bfloat16_tENS5_IJlSC_lEEESK_SL_NS4_8TiledMMAINS4_8MMA_AtomIJNS4_4SM904GMMA28MMA_64x192x16_F32BF16BF16_SSILNSP_5MajorE0ELSR_0ELNSP_7ScaleInE1ELSS_1EEEEEENS4_6LayoutISD_NS5_IJSC_NSA_ILi0EEESW_EEEEENS5_IJNS4_10UnderscoreESZ_SZ_EEEEENS4_13SM90_TMA_LOADENS4_14ComposedLayoutINS4_7SwizzleILi3ELi4ELi3EEENS4_18smem_ptr_flag_bitsILi16EEENSV_INS5_IJNSA_ILi8EEESI_EEENS5_IJSI_SC_EEEEEEEvNS4_8identityENS4_23SM90_TMA_LOAD_MULTICASTES1C_vS1D_EENS_8epilogue10collective6detail29Sm90TmaWarpSpecializedAdapterINS1H_15DefaultEpilogueISK_SL_SL_NS1G_6thread17LinearCombinationISK_Li1EffLNS1L_9ScaleType4KindE0ELNS_15FloatRoundStyleE2ESK_EENS1_15EpilogueDefaultEEEEEvvEEEEvNT_6ParamsE,@"STO_CUDA_ENTRY STV_DEFAULT"
_ZN7cutlass13device_kernelINS_4gemm6kernel13GemmUniversalIN4cute5tupleIJiiiiEEENS1_10collective13CollectiveMmaINS1_34MainloopSm90TmaGmmaWarpSpecializedILi3ENS5_IJNS4_1CILi2EEENSA_ILi1EEESC_EEENS1_35KernelTmaWarpSpecializedCooperativeEEENS5_IJNSA_ILi192EEENSA_ILi384EEENSA_ILi64EEEEEENS_10bfloat16_tENS5_IJlSC_lEEESK_SL_NS4_8TiledMMAINS4_8MMA_AtomIJNS4_4SM904GMMA28MMA_64x192x16_F32BF16BF16_SSILNSP_5MajorE0ELSR_0ELNSP_7ScaleInE1ELSS_1EEEEEENS4_6LayoutISD_NS5_IJSC_NSA_ILi0EEESW_EEEEENS5_IJNS4_10UnderscoreESZ_SZ_EEEEENS4_13SM90_TMA_LOADENS4_14ComposedLayoutINS4_7SwizzleILi3ELi4ELi3EEENS4_18smem_ptr_flag_bitsILi16EEENSV_INS5_IJNSA_ILi8EEESI_EEENS5_IJSI_SC_EEEEEEEvNS4_8identityENS4_23SM90_TMA_LOAD_MULTICASTES1C_vS1D_EENS_8epilogue10collective6detail29Sm90TmaWarpSpecializedAdapterINS1H_15DefaultEpilogueISK_SL_SL_NS1G_6thread17LinearCombinationISK_Li1EffLNS1L_9ScaleType4KindE0ELNS_15FloatRoundStyleE2ESK_EENS1_15EpilogueDefaultEEEEEvvEEEEvNT_6ParamsE:
[----:B------:R-:W0:Y:S02]  /*0000*/  LDC R1, c[0x0][0x28] ;  /* 0x00000a00ff017b82 */ /* 0x000e240000000800 */
[----:B0-----:R-:W-:Y:S01]  /*0010*/  VIADD R1, R1, 0xfffff030 ;  /* 0xfffff03001017836 */ /* 0x001fe20000000000 */
[----:B------:R-:W0:Y:S01]  /*0020*/  S2R R6, SR_TID.X ;  /* 0x0000000000067919 */ /* 0x000e220000002100 */
[----:B------:R-:W-:Y:S01]  /*0030*/  ELECT P0, URZ, PT ;  /* 0x00000000003f782f */ /* 0x000fe20003800000 */
[----:B------:R-:W-:Y:S01]  /*0040*/  BSSY B0, `(.L_x_0) ;  /* 0x000000f000007945 */ /* 0x000fe20003800000 */
[--C-:B0-----:R-:W-:Y:S02]  /*0050*/  SHF.R.U32.HI R0, RZ, 0x5, R6.reuse ;  /* 0x00000005ff007819 */ /* 0x101fe40000011606 */
[----:B------:R-:W-:-:S03]  /*0060*/  SHF.R.U32.HI R2, RZ, 0x7, R6 ;  /* 0x00000007ff027819 */ /* 0x000fc60000011606 */
[----:B------:R-:W0:Y:S04]  /*0070*/  SHFL.IDX PT, R3, R0, RZ, 0x1f ;  /* 0x00001fff00037589 */ /* 0x000e2800000e0000 */
[----:B------:R1:W2:Y:S01]  /*0080*/  SHFL.IDX PT, R4, R2, RZ, 0x1f ;  /* 0x00001fff02047589 */ /* 0x0002a200000e0000 */
[----:B0-----:R-:W-:-:S13]  /*0090*/  ISETP.NE.OR P0, PT, R3, RZ, !P0 ;  /* 0x000000ff0300720c */ /* 0x001fda0004705670 */
[----:B-12---:R-:W-:Y:S05]  /*00a0*/  @P0 BRA `(.L_x_1) ;  /* 0x0000000000200947 */ /* 0x006fea0003800000 */
[----:B------:R-:W-:Y:S02]  /*00b0*/  ULDC.64 UR4, c[0x0][0x198] ;  /* 0x0000660000047ab9 */ /* 0x000fe40000000a00 */
[----:B------:R-:W-:Y:S02]  /*00c0*/  UIADD3 UR6, UP0, UR4, 0xf0, URZ ;  /* 0x000000f004067890 */ /* 0x000fe4000ff1e03f */
[----:B------:R-:W-:Y:S02]  /*00d0*/  UIADD3 UR4, UP1, UR4, 0x1f0, URZ ;  /* 0x000001f004047890 */ /* 0x000fe4000ff3e03f */
[----:B------:R-:W-:Y:S02]  /*00e0*/  UIADD3.X UR7, URZ, UR5, URZ, UP0, !UPT ;  /* 0x000000053f077290 */ /* 0x000fe400087fe43f */
[----:B------:R-:W-:-:S07]  /*00f0*/  UIADD3.X UR5, URZ, UR5, URZ, UP1, !UPT ;  /* 0x000000053f057290 */ /* 0x000fce0008ffe43f */
[----:B------:R0:W-:Y:S02]  /*0100*/  UTMACCTL.PF [UR6] ;  /* 0x00000000060079b9 */ /* 0x0001e40008040000 */
[----:B------:R0:W-:Y:S02]  /*0110*/  UTMACCTL.PF [UR4] ;  /* 0x00000000040079b9 */ /* 0x0001e40008040000 */
[----:B0-----:R-:W-:Y:S01]  /*0120*/  NOP ;  /* 0x0000000000007918 */ /* 0x001fe20000000000 */
.L_x_1:
[----:B------:R-:W-:Y:S05]  /*0130*/  BSYNC B0 ;  /* 0x0000000000007941 */ /* 0x000fea0003800000 */
.L_x_0:
[----:B------:R-:W0:Y:S02]  /*0140*/  SHFL.IDX PT, R2, R0, RZ, 0x1f ;  /* 0x00001fff00027589 */ /* 0x000e2400000e0000 */
[----:B0-----:R-:W-:-:S13]  /*0150*/  ISETP.NE.AND P0, PT, R2, RZ, PT ;  /* 0x000000ff0200720c */ /* 0x001fda0003f05270 */
[----:B------:R-:W-:Y:S05]  /*0160*/  @P0 BRA `(.L_x_2) ;  /* 0x0000000000500947 */ /* 0x000fea0003800000 */
[----:B------:R-:W0:Y:S01]  /*0170*/  S2UR UR8, SR_CgaCtaId ;  /* 0x00000000000879c3 */ /* 0x000e220000008800 */
[----:B------:R-:W-:Y:S01]  /*0180*/  UMOV UR4, 0x400 ;  /* 0x0000040000047882 */ /* 0x000fe20000000000 */
[----:B------:R-:W-:Y:S01]  /*0190*/  UMOV UR5, 0x1 ;  /* 0x0000000100057882 */ /* 0x000fe20000000000 */
[----:B------:R-:W-:Y:S01]  /*01a0*/  UMOV UR6, 0x4 ;  /* 0x0000000400067882 */ /* 0x000fe20000000000 */
[----:B------:R-:W-:Y:S01]  /*01b0*/  ELECT P0, URZ, PT ;  /* 0x00000000003f782f */ /* 0x000fe20003800000 */
[----:B------:R-:W-:-:S04]  /*01c0*/  UIADD3 UR6, -UR6, 0x100000, URZ ;  /* 0x0010000006067890 */ /* 0x000fc8000fffe13f */
[----:B------:R-:W-:Y:S02]  /*01d0*/  USHF.L.U32 UR7, UR6, 0xb, URZ ;  /* 0x0000000b06077899 */ /* 0x000fe4000800063f */
[----:B------:R-:W-:Y:S02]  /*01e0*/  USHF.L.U32 UR6, UR6, 0x1, URZ ;  /* 0x0000000106067899 */ /* 0x000fe4000800063f */
[----:B0-----:R-:W-:Y:S02]  /*01f0*/  ULEA UR8, UR8, UR4, 0x18 ;  /* 0x0000000408087291 */ /* 0x001fe4000f8ec03f */
[----:B------:R-:W-:-:S04]  /*0200*/  UIADD3 UR4, -UR5, 0x100000, URZ ;  /* 0x0010000005047890 */ /* 0x000fc8000fffe13f */
[----:B------:R-:W-:Y:S02]  /*0210*/  USHF.L.U32 UR5, UR4, 0xb, URZ ;  /* 0x0000000b04057899 */ /* 0x000fe4000800063f */
[----:B------:R-:W-:Y:S01]  /*0220*/  USHF.L.U32 UR4, UR4, 0x1, URZ ;  /* 0x0000000104047899 */ /* 0x000fe2000800063f */
[----:B------:R-:W0:Y:S11]  /*0230*/  FENCE.VIEW.ASYNC.S ;  /* 0x00000000000073c6 */ /* 0x000e360000000000 */
[----:B0-----:R0:W1:Y:S01]  /*0240*/  SYNCS.EXCH.64 URZ, [UR8], UR4 ;  /* 0x00000004083f75b2 */ /* 0x0010620008000100 */
[----:B------:R0:W2:Y:S01]  /*0250*/  SYNCS.EXCH.64 URZ, [UR8+0x18], UR6 ;  /* 0x00001806083f75b2 */ /* 0x0000a20008000100 */
[----:B------:R0:W3:Y:S01]  /*0260*/  SYNCS.EXCH.64 URZ, [UR8+0x8], UR4 ;  /* 0x00000804083f75b2 */ /* 0x0000e20008000100 */
[----:B------:R0:W4:Y:S01]  /*0270*/  SYNCS.EXCH.64 URZ, [UR8+0x20], UR6 ;  /* 0x00002006083f75b2 */ /* 0x0001220008000100 */
[----:B------:R0:W0:Y:S01]  /*0280*/  SYNCS.EXCH.64 URZ, [UR8+0x10], UR4 ;  /* 0x00001004083f75b2 */ /* 0x0000220008000100 */
[----:B------:R0:W0:Y:S01]  /*0290*/  SYNCS.EXCH.64 URZ, [UR8+0x28], UR6 ;  /* 0x00002806083f75b2 */ /* 0x0000220008000100 */
[----:B------:R-:W-:Y:S01]  /*02a0*/  NOP ;  /* 0x0000000000007918 */ /* 0x000fe20000000000 */
.L_x_2:
[----:B------:R-:W-:Y:S01]  /*02b0*/  SHF.R.S32.HI R5, RZ, 0x1f, R6 ;  /* 0x0000001fff057819 */ /* 0x000fe20000011406 */
[----:B------:R-:W5:Y:S01]  /*02c0*/  SHFL.IDX PT, R0, R0, RZ, 0x1f ;  /* 0x00001fff00007589 */ /* 0x000f6200000e0000 */
[----:B0-----:R-:W0:Y:S01]  /*02d0*/  S2UR UR8, SR_CTAID.X ;  /* 0x00000000000879c3 */ /* 0x001e220000002500 */
[----:B------:R-:W-:Y:S02]  /*02e0*/  ELECT P0, URZ, PT ;  /* 0x00000000003f782f */ /* 0x000fe40003800000 */
[----:B------:R-:W-:Y:S01]  /*02f0*/  LEA.HI R5, R5, R6, RZ, 0x7 ;  /* 0x0000000605057211 */ /* 0x000fe200078f38ff */
[----:B------:R-:W-:Y:S01]  /*0300*/  ULDC UR4, c[0x0][0x150] ;  /* 0x0000540000047ab9 */ /* 0x000fe20000000800 */
[----:B------:R-:W-:Y:S01]  /*0310*/  SHF.R.S32.HI R11, RZ, 0x1f, R2 ;  /* 0x0000001fff0b7819 */ /* 0x000fe20000011402 */
[----:B------:R-:W-:Y:S01]  /*0320*/  NOP ;  /* 0x0000000000007918 */ /* 0x000fe20000000000 */
[----:B------:R-:W-:Y:S01]  /*0330*/  LOP3.LUT R5, R5, 0xffffff80, RZ, 0xc0, !PT ;  /* 0xffffff8005057812 */ /* 0x000fe200078ec0ff */
[----:B------:R-:W-:Y:S01]  /*0340*/  NOP ;  /* 0x0000000000007918 */ /* 0x000fe20000000000 */
[----:B------:R-:W-:Y:S01]  /*0350*/  LEA.HI R11, R11, R2, RZ, 0x2 ;  /* 0x000000020b0b7211 */ /* 0x000fe200078f10ff */
[----:B------:R-:W1:Y:S01]  /*0360*/  LDC R12, c[0x0][0x144] ;  /* 0x00005100ff0c7b82 */ /* 0x000e620000000800 */
[----:B------:R-:W-:Y:S01]  /*0370*/  IMAD.MOV.U32 R23, RZ, RZ, 0x1 ;  /* 0x00000001ff177424 */ /* 0x000fe200078e00ff */
[----:B------:R-:W-:Y:S01]  /*0380*/  ISETP.NE.AND P3, PT, R4, RZ, PT ;  /* 0x000000ff0400720c */ /* 0x000fe20003f65270 */
[----:B------:R-:W-:Y:S01]  /*0390*/  IMAD.IADD R5, R6, 0x1, -R5 ;  /* 0x0000000106057824 */ /* 0x000fe200078e0a05 */
[----:B------:R-:W-:Y:S01]  /*03a0*/  LOP3.LUT R11, R11, 0x3ffffffc, RZ, 0xc0, !PT ;  /* 0x3ffffffc0b0b7812 */ /* 0x000fe200078ec0ff */
[----:B------:R-:W2:Y:S03]  /*03b0*/  S2R R6, SR_CTAID.Y ;  /* 0x0000000000067919 */ /* 0x000ea60000002600 */
[----:B------:R-:W-:Y:S01]  /*03c0*/  SHF.R.S32.HI R8, RZ, 0x1f, R5 ;  /* 0x0000001fff087819 */ /* 0x000fe20000011405 */
[----:B------:R-:W-:Y:S01]  /*03d0*/  IMAD.IADD R2, R2, 0x1, -R11 ;  /* 0x0000000102027824 */ /* 0x000fe200078e0a0b */
[----:B------:R-:W3:Y:S02]  /*03e0*/  LDC R13, c[0x0][0x140] ;  /* 0x00005000ff0d7b82 */ /* 0x000ee40000000800 */
[----:B------:R-:W-:-:S02]  /*03f0*/  LEA.HI R8, R8, R5, RZ, 0x3 ;  /* 0x0000000508087211 */ /* 0x000fc400078f18ff */
[----:B-----5:R-:W-:Y:S02]  /*0400*/  ISETP.NE.OR P0, PT, R0, RZ, !P0 ;  /* 0x000000ff0000720c */ /* 0x020fe40004705670 */
[--C-:B------:R-:W-:Y:S02]  /*0410*/  SHF.R.S32.HI R0, RZ, 0x3, R8.reuse ;  /* 0x00000003ff007819 */ /* 0x100fe40000011408 */
[----:B------:R-:W-:Y:S02]  /*0420*/  SHF.R.S32.HI R9, RZ, 0x1f, R8 ;  /* 0x0000001fff097819 */ /* 0x000fe40000011408 */
[----:B0-----:R-:W-:Y:S02]  /*0430*/  I2FP.F32.U32 R8, UR8 ;  /* 0x0000000800087c45 */ /* 0x001fe40008201000 */
[----:B------:R-:W-:-:S03]  /*0440*/  LEA.HI R9, R9, R0, RZ, 0x2 ;  /* 0x0000000009097211 */ /* 0x000fc600078f10ff */
[----:B------:R-:W-:Y:S01]  /*0450*/  FMUL R10, R8, UR4 ;  /* 0x00000004080a7c20 */ /* 0x000fe20008400000 */
[----:B------:R-:W-:Y:S01]  /*0460*/  LOP3.LUT R9, R9, 0xfffffffc, RZ, 0xc0, !PT ;  /* 0xfffffffc09097812 */ /* 0x000fe200078ec0ff */
[----:B------:R-:W-:Y:S01]  /*0470*/  ULDC UR4, c[0x0][0x154] ;  /* 0x0000550000047ab9 */ /* 0x000fe20000000800 */
[----:B------:R-:W-:Y:S01]  /*0480*/  VOTEU.ALL UP0, P0 ;  /* 0x00000000003f7886 */ /* 0x000fe20000000000 */
[----:B------:R-:W-:Y:S02]  /*0490*/  VOTEU.ALL UP1, P0 ;  /* 0x00000000003f7886 */ /* 0x000fe40000020000 */
[----:B------:R-:W0:Y:S01]  /*04a0*/  F2I.U32.TRUNC.NTZ R10, R10 ;  /* 0x0000000a000a7305 */ /* 0x000e22000020f000 */
[----:B------:R-:W-:Y:S01]  /*04b0*/  IMAD.IADD R9, R0, 0x1, -R9 ;  /* 0x0000000100097824 */ /* 0x000fe200078e0a09 */
[----:B------:R-:W5:Y:S01]  /*04c0*/  @!UP0 S2UR UR7, SR_CgaCtaId ;  /* 0x00000000000789c3 */ /* 0x000f620000008800 */
[----:B------:R-:W-:Y:S01]  /*04d0*/  @!UP0 UMOV UR6, 0x400 ;  /* 0x0000040000068882 */ /* 0x000fe20000000000 */
[----:B---3--:R-:W-:Y:S01]  /*04e0*/  ISETP.EQ.U32.AND P2, PT, R13, 0x1, PT ;  /* 0x000000010d00780c */ /* 0x008fe20003f42070 */
[----:B------:R-:W-:Y:S01]  /*04f0*/  IMAD R8, R2, 0x4, R9 ;  /* 0x0000000402087824 */ /* 0x000fe200078e0209 */
[----:B--2---:R-:W-:-:S04]  /*0500*/  I2FP.F32.U32 R2, R6 ;  /* 0x0000000600027245 */ /* 0x004fc80000201000 */
[----:B------:R-:W-:Y:S01]  /*0510*/  LEA.HI R0, R8, R8, RZ, 0x1 ;  /* 0x0000000808007211 */ /* 0x000fe200078f08ff */
[----:B------:R-:W2:Y:S03]  /*0520*/  LDC R9, c[0x0][0x148] ;  /* 0x00005200ff097b82 */ /* 0x000ea60000000800 */
[----:B------:R-:W-:Y:S01]  /*0530*/  LOP3.LUT R11, R0, 0xfffffffe, RZ, 0xc0, !PT ;  /* 0xfffffffe000b7812 */ /* 0x000fe200078ec0ff */
[----:B0-----:R-:W-:Y:S02]  /*0540*/  IMAD.MOV R15, RZ, RZ, -R10 ;  /* 0x000000ffff0f7224 */ /* 0x001fe400078e0a0a */
[----:B------:R-:W-:Y:S01]  /*0550*/  FMUL R10, R2, UR4 ;  /* 0x00000004020a7c20 */ /* 0x000fe20008400000 */
[----:B------:R-:W-:Y:S01]  /*0560*/  SHF.R.S32.HI R0, RZ, 0x1f, R3 ;  /* 0x0000001fff007819 */ /* 0x000fe20000011403 */
[----:B------:R-:W-:Y:S01]  /*0570*/  UMOV UR4, 0x20 ;  /* 0x0000002000047882 */ /* 0x000fe20000000000 */
[----:B-1----:R-:W-:Y:S01]  /*0580*/  IMAD R2, R12, R15, UR8 ;  /* 0x000000080c027e24 */ /* 0x002fe2000f8e020f */
[----:B------:R-:W-:-:S04]  /*0590*/  @!UP0 UIADD3 UR4, -UR4, 0x100000, URZ ;  /* 0x0010000004048890 */ /* 0x000fc8000fffe13f */
[----:B------:R-:W-:Y:S02]  /*05a0*/  @!UP0 USHF.L.U32 UR5, UR4, 0xb, URZ ;  /* 0x0000000b04058899 */ /* 0x000fe4000800063f */
[----:B------:R-:W-:Y:S01]  /*05b0*/  @!UP0 USHF.L.U32 UR4, UR4, 0x1, URZ ;  /* 0x0000000104048899 */ /* 0x000fe2000800063f */
[----:B------:R-:W-:Y:S01]  /*05c0*/  IMAD.IADD R11, R8, 0x1, -R11 ;  /* 0x00000001080b7824 */ /* 0x000fe200078e0a0b */
[----:B------:R-:W0:Y:S01]  /*05d0*/  F2I.U32.TRUNC.NTZ R10, R10 ;  /* 0x0000000a000a7305 */ /* 0x000e22000020f000 */
[----:B------:R-:W-:-:S03]  /*05e0*/  LEA.HI R0, R0, R3, RZ, 0x2 ;  /* 0x0000000300007211 */ /* 0x000fc600078f10ff */
[----:B------:R-:W-:Y:S01]  /*05f0*/  ISETP.NE.AND P4, PT, R11, R2, PT ;  /* 0x000000020b00720c */ /* 0x000fe20003f85270 */
[----:B------:R-:W-:Y:S01]  /*0600*/  IMAD.SHL.U32 R11, R8, 0x4, RZ ;  /* 0x00000004080b7824 */ /* 0x000fe200078e00ff */
[----:B------:R-:W-:Y:S01]  /*0610*/  LOP3.LUT R0, R0, 0xfffffffc, RZ, 0xc0, !PT ;  /* 0xfffffffc00007812 */ /* 0x000fe200078ec0ff */
[----:B-----5:R-:W-:Y:S01]  /*0620*/  @!UP0 ULEA UR6, UR7, UR6, 0x18 ;  /* 0x0000000607068291 */ /* 0x020fe2000f8ec03f */
[----:B------:R-:W-:Y:S02]  /*0630*/  VOTEU.ALL UP0, P0 ;  /* 0x00000000003f7886 */ /* 0x000fe40000000000 */
[----:B------:R-:W-:Y:S01]  /*0640*/  LOP3.LUT R16, R8, 0xc, R11, 0x78, !PT ;  /* 0x0000000c08107812 */ /* 0x000fe200078e780b */
[----:B------:R-:W-:Y:S01]  /*0650*/  IMAD.IADD R0, R3, 0x1, -R0 ;  /* 0x0000000103007824 */ /* 0x000fe200078e0a00 */
[----:B------:R-:W-:Y:S02]  /*0660*/  LOP3.LUT P0, RZ, R5, 0x7, RZ, 0xc0, !PT ;  /* 0x0000000705ff7812 */ /* 0x000fe4000780c0ff */
[----:B0-----:R-:W-:Y:S01]  /*0670*/  IADD3 R14, -R10, RZ, RZ ;  /* 0x000000ff0a0e7210 */ /* 0x001fe20007ffe1ff */
[----:B------:R0:W-:Y:S02]  /*0680*/  STL [R1+0x300], R16 ;  /* 0x0003001001007387 */ /* 0x0001e40000100800 */
[----:B------:R-:W-:-:S02]  /*0690*/  @P4 LEA.HI R3, R16, R16, RZ, 0x1 ;  /* 0x0000001010034211 */ /* 0x000fc400078f08ff */
[C---:B------:R-:W-:Y:S01]  /*06a0*/  ISETP.NE.AND P1, PT, R0.reuse, 0x3, PT ;  /* 0x000000030000780c */ /* 0x040fe20003f25270 */
[----:B--2---:R-:W-:Y:S01]  /*06b0*/  IMAD R8, R9, R14, R6 ;  /* 0x0000000e09087224 */ /* 0x004fe200078e0206 */
[----:B------:R-:W-:Y:S01]  /*06c0*/  @P4 SHF.R.S32.HI R3, RZ, 0x1, R3 ;  /* 0x00000001ff034819 */ /* 0x000fe20000011403 */
[----:B------:R-:W1:Y:S02]  /*06d0*/  FENCE.VIEW.ASYNC.S ;  /* 0x00000000000073c6 */ /* 0x000e640000000000 */
[----:B-1----:R0:W1:Y:S01]  /*06e0*/  @!UP0 SYNCS.EXCH.64 URZ, [UR6+0x40], UR4 ;  /* 0x00004004063f85b2 */ /* 0x0020620008000100 */
[----:B------:R-:W-:Y:S02]  /*06f0*/  ISETP.EQ.OR P1, PT, R0, RZ, !P1 ;  /* 0x000000ff0000720c */ /* 0x000fe40004f22670 */
[----:B------:R-:W-:Y:S01]  /*0700*/  @P4 ISETP.NE.AND P5, PT, R3, R8, PT ;  /* 0x000000080300420c */ /* 0x000fe20003fa5270 */
[C---:B------:R-:W-:Y:S01]  /*0710*/  VIADD R8, R4.reuse, 0xffffffff ;  /* 0xffffffff04087836 */ /* 0x040fe20000000000 */
[----:B------:R-:W-:-:S02]  /*0720*/  ISETP.EQ.AND P1, PT, R4, RZ, P1 ;  /* 0x000000ff0400720c */ /* 0x000fc40000f22270 */
[----:B------:R-:W-:Y:S02]  /*0730*/  ISETP.LT.U32.AND P0, PT, R16, 0x2, !P0 ;  /* 0x000000021000780c */ /* 0x000fe40004701070 */
[----:B------:R-:W-:Y:S02]  /*0740*/  ISETP.GE.U32.AND P6, PT, R8, 0x2, PT ;  /* 0x000000020800780c */ /* 0x000fe40003fc6070 */
[----:B------:R-:W-:Y:S02]  /*0750*/  SEL R3, RZ, 0x1, !P1 ;  /* 0x00000001ff037807 */ /* 0x000fe40004800000 */
[----:B------:R-:W-:Y:S02]  /*0760*/  SEL R4, RZ, 0x1, !P0 ;  /* 0x00000001ff047807 */ /* 0x000fe40004000000 */
[----:B------:R-:W-:Y:S01]  /*0770*/  SEL R3, R3, 0x2, P6 ;  /* 0x0000000203037807 */ /* 0x000fe20003000000 */
[----:B------:R0:W2:Y:S01]  /*0780*/  @!UP1 SYNCS.EXCH.64 URZ, [UR6+0x48], UR4 ;  /* 0x00004804063f95b2 */ /* 0x0000a20008000100 */
[----:B------:R-:W-:Y:S01]  /*0790*/  @P4 SEL R23, RZ, 0x1, P5 ;  /* 0x00000001ff174807 */ /* 0x000fe20002800000 */
[----:B------:R-:W-:-:S02]  /*07a0*/  NOP ;  /* 0x0000000000007918 */ /* 0x000fc40000000000 */
[----:B------:R0:W-:Y:S01]  /*07b0*/  STL [R1+0x304], R3 ;  /* 0x0003040301007387 */ /* 0x0001e20000100800 */
[----:B------:R-:W-:Y:S01]  /*07c0*/  LOP3.LUT R23, R23, R4, RZ, 0xc0, !PT ;  /* 0x0000000417177212 */ /* 0x000fe200078ec0ff */
[----:B------:R-:W-:Y:S06]  /*07d0*/  @!P2 BRA `(.L_x_3) ;  /* 0x000000000008a947 */ /* 0x000fec0003800000 */
[----:B-12-4-:R-:W-:Y:S01]  /*07e0*/  UCGABAR_ARV ;  /* 0x00000000000079c7 */ /* 0x016fe20008000000 */
[----:B------:R-:W-:Y:S05]  /*07f0*/  BRA `(.L_x_4) ;  /* 0x0000000000047947 */ /* 0x000fea0003800000 */
.L_x_3:
[----:B-12-4-:R-:W-:Y:S01]  /*0800*/  NOP ;  /* 0x0000000000007918 */ /* 0x016fe20000000000 */
.L_x_4:
[----:B0-----:R-:W0:Y:S01]  /*0810*/  LDC R3, c[0x0][0x65c] ;  /* 0x00019700ff037b82 */ /* 0x001e220000000800 */
[----:B------:R-:W-:Y:S01]  /*0820*/  IMAD.U32 R4, RZ, RZ, UR8 ;  /* 0x00000008ff047e24 */ /* 0x000fe2000f8e00ff */
[----:B------:R-:W-:Y:S01]  /*0830*/  LOP3.LUT R22, R22, 0xfffff7ff, RZ, 0xc0, !PT ;  /* 0xfffff7ff16167812 */ /* 0x000fe200078ec0ff */
[----:B------:R-:W-:Y:S01]  /*0840*/  IMAD.MOV.U32 R5, RZ, RZ, RZ ;  /* 0x000000ffff057224 */ /* 0x000fe200078e00ff */
[----:B0-----:R-:W-:-:S13]  /*0850*/  ISETP.NE.AND P1, PT, R3, 0x1, PT ;  /* 0x000000010300780c */ /* 0x001fda0003f25270 */
[----:B------:R-:W0:Y:S01]  /*0860*/  @P1 LDC R11, c[0x0][0x10] ;  /* 0x00000400ff0b1b82 */ /* 0x000e220000000800 */
[----:B------:R-:W-:Y:S01]  /*0870*/  @P1 IMAD.MOV.U32 R7, RZ, RZ, RZ ;  /* 0x000000ffff071224 */ /* 0x000fe200078e00ff */
[----:B------:R-:W-:Y:S01]  /*0880*/  @P1 LOP3.LUT R22, R22, 0x800, RZ, 0xfc, !PT ;  /* 0x0000080016161812 */ /* 0x000fe200078efcff */
[----:B------:R-:W-:-:S05]  /*0890*/  @P1 IMAD.MOV.U32 R13, RZ, RZ, RZ ;  /* 0x000000ffff0d1224 */ /* 0x000fca00078e00ff */
[----:B------:R-:W1:Y:S01]  /*08a0*/  @!P1 LDC R3, c[0x0][0xc] ;  /* 0x00000300ff039b82 */ /* 0x000e620000000800 */
[----:B0-----:R-:W-:-:S04]  /*08b0*/  @P1 IMAD.WIDE.U32 R10, R11, UR8, R6 ;  /* 0x000000080b0a1c25 */ /* 0x001fc8000f8e0006 */
[----:B------:R-:W-:Y:S02]  /*08c0*/  @P1 IMAD.MOV.U32 R25, RZ, RZ, R10 ;  /* 0x000000ffff191224 */ /* 0x000fe400078e000a */
[----:B------:R-:W-:Y:S02]  /*08d0*/  @P1 IMAD.IADD R26, R11, 0x1, R13 ;  /* 0x000000010b1a1824 */ /* 0x000fe400078e020d */
[----:B-1----:R-:W-:-:S04]  /*08e0*/  @!P1 IMAD.WIDE.U32 R4, R6, R3, R4 ;  /* 0x0000000306049225 */ /* 0x002fc800078e0004 */
[----:B------:R-:W-:Y:S01]  /*08f0*/  @!P1 IMAD.MOV.U32 R25, RZ, RZ, R4 ;  /* 0x000000ffff199224 */ /* 0x000fe200078e0004 */
[----:B------:R-:W-:-:S04]  /*0900*/  @!P1 MOV R26, R5 ;  /* 0x00000005001a9202 */ /* 0x000fc80000000f00 */
[----:B------:R0:W-:Y:S04]  /*0910*/  STL [R1+0x310], R25 ;  /* 0x0003101901007387 */ /* 0x0001e80000100800 */
[----:B------:R0:W-:Y:S01]  /*0920*/  STL [R1+0x30c], R26 ;  /* 0x00030c1a01007387 */ /* 0x0001e20000100800 */
[----:B------:R-:W-:Y:S05]  /*0930*/  @!P2 BRA `(.L_x_5) ;  /* 0x00000000000ca947 */ /* 0x000fea0003800000 */
[----:B------:R-:W-:Y:S01]  /*0940*/  UCGABAR_WAIT ;  /* 0x0000000000007dc7 */ /* 0x000fe20008000000 */
[----:B------:R-:W-:Y:S01]  /*0950*/  CCTL.IVALL ;  /* 0x00000000ff00798f */ /* 0x000fe20002000000 */
[----:B------:R-:W-:Y:S05]  /*0960*/  BRA `(.L_x_6) ;  /* 0x0000000000047947 */ /* 0x000fea0003800000 */
.L_x_5:
[----:B------:R-:W-:Y:S06]  /*0970*/  BAR.SYNC.DEFER_BLOCKING 0x0 ;  /* 0x0000000000007b1d */ /* 0x000fec0000010000 */
.L_x_6:
[----:B------:R-:W-:Y:S05]  /*0980*/  @!P3 BRA `(.L_x_7) ;  /* 0x000002a400acb947 */ /* 0x000fea0003800000 */
[----:B------:R-:W-:-:S13]  /*0990*/  ISETP.GT.U32.AND P0, PT, R8, 0x1, PT ;  /* 0x000000010800780c */ /* 0x000fda0003f04070 */
[----:B------:R-:W-:Y:S05]  /*09a0*/  @P0 EXIT ;  /* 0x000000000000094d */ /* 0x000fea0003800000 */
[----:B------:R-:W-:Y:S01]  /*09b0*/  IMAD.MOV.U32 R3, RZ, RZ, -0x1 ;  /* 0xffffffffff037424 */ /* 0x000fe200078e00ff */
[----:B------:R-:W-:Y:S01]  /*09c0*/  ULDC.64 UR4, c[0x0][0x650] ;  /* 0x0001940000047ab9 */ /* 0x000fe20000000a00 */
[----:B------:R-:W-:Y:S01]  /*09d0*/  PRMT R0, RZ, 0x7610, R0 ;  /* 0x00007610ff007816 */ /* 0x000fe20000000000 */
[----:B------:R-:W-:Y:S01]  /*09e0*/  IMAD.MOV.U32 R18, RZ, RZ, -0x1 ;  /* 0xffffffffff127424 */ /* 0x000fe200078e00ff */
[----:B------:R-:W-:Y:S01]  /*09f0*/  ISETP.GE.U32.AND P0, PT, R25, UR4, PT ;  /* 0x0000000419007c0c */ /* 0x000fe2000bf06070 */
[----:B------:R1:W-:Y:S01]  /*0a00*/  STL [R1+0x308], R3 ;  /* 0x0003080301007387 */ /* 0x0003e20000100800 */
[----:B------:R-:W-:Y:S02]  /*0a10*/  IMAD.MOV.U32 R19, RZ, RZ, -0x1 ;  /* 0xffffffffff137424 */ /* 0x000fe400078e00ff */
[----:B------:R-:W-:-:S13]  /*0a20*/  ISETP.GE.U32.AND.EX P0, PT, R26, UR5, PT, P0 ;  /* 0x000000051a007c0c */ /* 0x000fda000bf06100 */
[----:B-1----:R-:W-:Y:S05]  /*0a30*/  @P0 BRA `(.L_x_8) ;  /* 0x0000000400340947 */ /* 0x002fea0003800000 */
[----:B------:R-:W1:Y:S01]  /*0a40*/  LDC.64 R16, c[0x0][0x628] ;  /* 0x00018a00ff107b82 */ /* 0x000e620000000a00 */
[----:B------:R-:W-:Y:S02]  /*0a50*/  IMAD.MOV.U32 R4, RZ, RZ, R25 ;  /* 0x000000ffff047224 */ /* 0x000fe400078e0019 */
[----:B------:R-:W-:-:S05]  /*0a60*/  IMAD.MOV.U32 R5, RZ, RZ, R26 ;  /* 0x000000ffff057224 */ /* 0x000fca00078e001a */
[----:B------:R-:W2:Y:S08]  /*0a70*/  LDC R0, c[0x0][0x630] ;  /* 0x00018c00ff007b82 */ /* 0x000eb00000000800 */
[----:B------:R-:W3:Y:S01]  /*0a80*/  LDC.64 R18, c[0x0][0x620] ;  /* 0x00018800ff127b82 */ /* 0x000ee20000000a00 */
[----:B-1----:R-:W-:-:S04]  /*0a90*/  ISETP.NE.U32.AND P0, PT, R16, RZ, PT ;  /* 0x000000ff1000720c */ /* 0x002fc80003f05070 */
[----:B------:R-:W-:-:S13]  /*0aa0*/  ISETP.NE.AND.EX P0, PT, R17, RZ, PT, P0 ;  /* 0x000000ff1100720c */ /* 0x000fda0003f05300 */
[----:B--23--:R-:W-:Y:S05]  /*0ab0*/  @!P0 BRA `(.L_x_9) ;  /* 0x0000000000288947 */ /* 0x00cfea0003800000 */
[----:B------:R-:W1:Y:S02]  /*0ac0*/  LDC R3, c[0x0][0x634] ;  /* 0x00018d00ff037b82 */ /* 0x000e640000000800 */
[----:B-1----:R-:W-:-:S05]  /*0ad0*/  IADD3 R3, P0, R25, R3, RZ ;  /* 0x0000000319037210 */ /* 0x002fca0007f1e0ff */
[----:B------:R-:W-:-:S04]  /*0ae0*/  IMAD.X R15, RZ, RZ, R26, P0 ;  /* 0x000000ffff0f7224 */ /* 0x000fc800000e061a */
[----:B------:R-:W-:-:S04]  /*0af0*/  IMAD.WIDE.U32 R4, R15, R16, RZ ;  /* 0x000000100f047225 */ /* 0x000fc800078e00ff */
[----:B------:R-:W-:-:S04]  /*0b00*/  IMAD.WIDE.U32 R10, P0, R3, R17, R4 ;  /* 0x00000011030a7225 */ /* 0x000fc80007800004 */
[----:B------:R-:W-:-:S04]  /*0b10*/  IMAD.WIDE.U32 R4, R3, R16, RZ ;  /* 0x0000001003047225 */ /* 0x000fc800078e00ff */
[----:B------:R-:W-:Y:S01]  /*0b20*/  IMAD.X R13, RZ, RZ, RZ, P0 ;  /* 0x000000ffff0d7224 */ /* 0x000fe200000e06ff */
[----:B------:R-:W-:Y:S01]  /*0b30*/  IADD3 RZ, P0, R5, R10, RZ ;  /* 0x0000000a05ff7210 */ /* 0x000fe20007f1e0ff */
[----:B------:R-:W-:-:S04]  /*0b40*/  IMAD.MOV.U32 R12, RZ, RZ, R11 ;  /* 0x000000ffff0c7224 */ /* 0x000fc800078e000b */
[----:B------:R-:W-:-:S08]  /*0b50*/  IMAD.WIDE.U32.X R4, R15, R17, R12, P0 ;  /* 0x000000110f047225 */ /* 0x000fd000000e040c */
.L_x_9:
[-CC-:B------:R-:W-:Y:S01]  /*0b60*/  SHF.R.U64 R24, R4, R0.reuse, R5.reuse ;  /* 0x0000000004187219 */ /* 0x180fe20000001205 */
[----:B------:R-:W1:Y:S01]  /*0b70*/  LDC.64 R20, c[0x0][0x640] ;  /* 0x00019000ff147b82 */ /* 0x000e620000000a00 */
[----:B------:R-:W-:Y:S02]  /*0b80*/  SHF.R.U32.HI R0, RZ, R0, R5 ;  /* 0x00000000ff007219 */ /* 0x000fe40000011605 */
[----:B------:R-:W-:Y:S02]  /*0b90*/  IADD3 R3, P0, RZ, -R24, RZ ;  /* 0x80000018ff037210 */ /* 0x000fe40007f1e0ff */
[----:B------:R-:W-:Y:S01]  /*0ba0*/  MOV R4, R25 ;  /* 0x0000001900047202 */ /* 0x000fe20000000f00 */
[----:B0-----:R-:W-:Y:S02]  /*0bb0*/  IMAD R25, R9, R14, R6 ;  /* 0x0000000e09197224 */ /* 0x001fe400078e0206 */
[----:B------:R-:W0:Y:S01]  /*0bc0*/  LDC R8, c[0x0][0x618] ;  /* 0x00018600ff087b82 */ /* 0x000e220000000800 */
[----:B------:R-:W-:-:S04]  /*0bd0*/  IMAD.X R5, RZ, RZ, ~R0, P0 ;  /* 0x000000ffff057224 */ /* 0x000fc800000e0e00 */
[-C--:B------:R-:W-:Y:S02]  /*0be0*/  IMAD R0, R5, R18.reuse, RZ ;  /* 0x0000001205007224 */ /* 0x080fe400078e02ff */
[----:B------:R-:W-:Y:S01]  /*0bf0*/  IMAD.MOV.U32 R5, RZ, RZ, R26 ;  /* 0x000000ffff057224 */ /* 0x000fe200078e001a */
[----:B------:R-:W2:Y:S01]  /*0c00*/  LDC R12, c[0x0][0x608] ;  /* 0x00018200ff0c7b82 */ /* 0x000ea20000000800 */
[----:B------:R-:W-:-:S04]  /*0c10*/  IMAD.WIDE.U32 R4, R3, R18, R4 ;  /* 0x0000001203047225 */ /* 0x000fc800078e0004 */
[----:B------:R-:W-:-:S03]  /*0c20*/  IMAD R3, R3, R19, R0 ;  /* 0x0000001303037224 */ /* 0x000fc600078e0200 */
[----:B------:R-:W3:Y:S01]  /*0c30*/  LDC R16, c[0x0][0x658] ;  /* 0x00019600ff107b82 */ /* 0x000ee20000000800 */
[----:B-1----:R-:W-:Y:S01]  /*0c40*/  ISETP.NE.U32.AND P0, PT, R20, RZ, PT ;  /* 0x000000ff1400720c */ /* 0x002fe20003f05070 */
[----:B------:R-:W-:Y:S02]  /*0c50*/  IMAD.MOV.U32 R19, RZ, RZ, 0x1 ;  /* 0x00000001ff137424 */ /* 0x000fe400078e00ff */
[----:B------:R-:W-:Y:S01]  /*0c60*/  IMAD.IADD R3, R5, 0x1, R3 ;  /* 0x0000000105037824 */ /* 0x000fe200078e0203 */
[----:B------:R-:W-:Y:S01]  /*0c70*/  ISETP.NE.AND.EX P0, PT, R21, RZ, PT, P0 ;  /* 0x000000ff1500720c */ /* 0x000fe20003f05300 */
[----:B------:R-:W-:Y:S02]  /*0c80*/  IMAD.MOV.U32 R5, RZ, RZ, -0x1 ;  /* 0xffffffffff057424 */ /* 0x000fe400078e00ff */
[----:B------:R-:W1:Y:S01]  /*0c90*/  LDC R13, c[0x0][0x600] ;  /* 0x00018000ff0d7b82 */ /* 0x000e620000000800 */
[-CC-:B0-----:R-:W-:Y:S02]  /*0ca0*/  SHF.R.U64 R10, R4, R8.reuse, R3.reuse ;  /* 0x00000008040a7219 */ /* 0x181fe40000001203 */
[----:B------:R-:W-:-:S05]  /*0cb0*/  SHF.R.U32.HI R3, RZ, R8, R3 ;  /* 0x00000008ff037219 */ /* 0x000fca0000011603 */
[----:B------:R-:W0:Y:S01]  /*0cc0*/  LDC R15, c[0x0][0x648] ;  /* 0x00019200ff0f7b82 */ /* 0x000e220000000800 */
[-CC-:B--2---:R-:W-:Y:S02]  /*0cd0*/  SHF.R.U64 R26, R10, R12.reuse, R3.reuse ;  /* 0x0000000c0a1a7219 */ /* 0x184fe40000001203 */
[----:B------:R-:W-:-:S05]  /*0ce0*/  SHF.R.U32.HI R3, RZ, R12, R3 ;  /* 0x0000000cff037219 */ /* 0x000fca0000011603 */
[----:B------:R-:W2:Y:S01]  /*0cf0*/  LDC R17, c[0x0][0x638] ;  /* 0x00018e00ff117b82 */ /* 0x000ea20000000800 */
[-CC-:B---3--:R-:W-:Y:S02]  /*0d00*/  SHF.R.U64 R12, R26, R16.reuse, R3.reuse ;  /* 0x000000101a0c7219 */ /* 0x188fe40000001203 */
[-C--:B------:R-:W-:Y:S02]  /*0d10*/  SHF.L.U32 R0, R5, R16.reuse, RZ ;  /* 0x0000001005007219 */ /* 0x080fe400000006ff */
[----:B------:R-:W-:Y:S01]  /*0d20*/  SHF.R.U32.HI R5, RZ, R16, R3 ;  /* 0x00000010ff057219 */ /* 0x000fe20000011603 */
[----:B------:R-:W-:Y:S01]  /*0d30*/  IMAD.MOV.U32 R4, RZ, RZ, R12 ;  /* 0x000000ffff047224 */ /* 0x000fe200078e000c */
[----:B------:R-:W-:Y:S01]  /*0d40*/  LOP3.LUT R3, RZ, R0, RZ, 0x33, !PT ;  /* 0x00000000ff037212 */ /* 0x000fe200078e33ff */
[----:B------:R-:W3:Y:S01]  /*0d50*/  LDC R18, c[0x0][0x610] ;  /* 0x00018400ff127b82 */ /* 0x000ee20000000800 */
[----:B------:R-:W-:Y:S05]  /*0d60*/  @!P0 BRA `(.L_x_10) ;  /* 0x0000000000288947 */ /* 0x000fea0003800000 */
[----:B------:R-:W4:Y:S02]  /*0d70*/  LDC R9, c[0x0][0x64c] ;  /* 0x00019300ff097b82 */ /* 0x000f240000000800 */
[----:B----4-:R-:W-:-:S05]  /*0d80*/  IADD3 R9, P0, R12, R9, RZ ;  /* 0x000000090c097210 */ /* 0x010fca0007f1e0ff */
        /* <DEDUP_REMOVED lines=8> */
.L_x_10:
[----:B------:R4:W-:Y:S01]  /*0e10*/  STL [R1+0x308], R24 ;  /* 0x0003081801007387 */ /* 0x0009e20000100800 */
[----:B0-----:R-:W-:Y:S01]  /*0e20*/  SHF.R.U64 R4, R4, R15, R5 ;  /* 0x0000000f04047219 */ /* 0x001fe20000001205 */
[----:B-1----:R-:W-:Y:S01]  /*0e30*/  VIADD R5, R13, 0xffffffff ;  /* 0xffffffff0d057836 */ /* 0x002fe20000000000 */
[----:B------:R-:W-:Y:S02]  /*0e40*/  SHF.L.U32 R0, R19, R16, RZ ;  /* 0x0000001013007219 */ /* 0x000fe400000006ff */
[----:B------:R-:W-:Y:S02]  /*0e50*/  LOP3.LUT R3, R26, R3, RZ, 0xc0, !PT ;  /* 0x000000031a037212 */ /* 0x000fe400078ec0ff */
[----:B------:R-:W-:Y:S02]  /*0e60*/  IADD3 R6, -R4, RZ, RZ ;  /* 0x000000ff04067210 */ /* 0x000fe40007ffe1ff */
[----:B------:R-:W-:Y:S01]  /*0e70*/  SEL R2, R2, R25, !P1 ;  /* 0x0000001902027207 */ /* 0x000fe20004800000 */
[----:B------:R-:W-:Y:S01]  /*0e80*/  IMAD R3, R0, R4, R3 ;  /* 0x0000000400037224 */ /* 0x000fe200078e0203 */
[----:B------:R-:W-:Y:S01]  /*0e90*/  LOP3.LUT R5, R10, R5, RZ, 0xc0, !PT ;  /* 0x000000050a057212 */ /* 0x000fe200078ec0ff */
[----:B--2---:R-:W-:-:S02]  /*0ea0*/  IMAD R0, R6, R17, R12 ;  /* 0x0000001106007224 */ /* 0x004fc400078e020c */
[----:B---3--:R-:W-:Y:S02]  /*0eb0*/  IMAD R2, R3, R18, R2 ;  /* 0x0000001203027224 */ /* 0x008fe400078e0202 */
[----:B------:R-:W-:Y:S02]  /*0ec0*/  IMAD.MOV.U32 R4, RZ, RZ, 0x1 ;  /* 0x00000001ff047424 */ /* 0x000fe400078e00ff */
[----:B------:R-:W-:-:S03]  /*0ed0*/  IMAD R3, R0, R13, R5 ;  /* 0x0000000d00037224 */ /* 0x000fc600078e0205 */
[----:B------:R-:W-:Y:S02]  /*0ee0*/  PRMT R0, R4, 0x7610, R0 ;  /* 0x0000761004007816 */ /* 0x000fe40000000000 */
[----:B------:R-:W-:Y:S02]  /*0ef0*/  SEL R19, R3, R2, !P1 ;  /* 0x0000000203137207 */ /* 0x000fe40004800000 */
[----:B----4-:R-:W-:-:S07]  /*0f00*/  SEL R18, R2, R3, !P1 ;  /* 0x0000000302127207 */ /* 0x010fce0004800000 */
.L_x_8:
[----:B------:R-:W-:-:S08]  /*0f10*/  NOP ;  /* 0x0000000000007918 */ /* 0x000fd00000000000 */
[----:B------:R-:W1:Y:S02]  /*0f20*/  USETMAXREG.TRY_ALLOC.CTAPOOL UP0, 0xf0 ;  /* 0x000000f0000079c8 */ /* 0x000e640008000600 */
[----:B-1----:R-:W-:-:S13]  /*0f30*/  PLOP3.LUT P0, PT, PT, PT, UP0, 0x80, 0x0 ;  /* 0x000000000000781c */ /* 0x002fda0003f0f008 */
[----:B------:R-:W-:Y:S05]  /*0f40*/  @!P0 BRA `(.L_x_8) ;  /* 0xfffffffc00f08947 */ /* 0x000fea000383ffff */
[----:B------:R-:W-:Y:S01]  /*0f50*/  ULDC.64 UR4, c[0x0][0x598] ;  /* 0x0001660000047ab9 */ /* 0x000fe20000000a00 */
[----:B------:R-:W-:Y:S01]  /*0f60*/  ULDC.64 UR36, c[0x0][0x208] ;  /* 0x0000820000247ab9 */ /* 0x000fe20000000a00 */
[----:B------:R-:W-:-:S04]  /*0f70*/  ISETP.NE.U32.AND P0, PT, RZ, UR4, PT ;  /* 0x00000004ff007c0c */ /* 0x000fc8000bf05070 */
[----:B------:R-:W-:-:S13]  /*0f80*/  ISETP.NE.AND.EX P0, PT, RZ, UR5, PT, P0 ;  /* 0x00000005ff007c0c */ /* 0x000fda000bf05300 */
[----:B------:R-:W-:Y:S05]  /*0f90*/  @!P0 BRA `(.L_x_11) ;  /* 0x00000000001c8947 */ /* 0x000fea0003800000 */
[----:B------:R-:W1:Y:S02]  /*0fa0*/  LDC.64 R2, c[0x0][0x598] ;  /* 0x00016600ff027b82 */ /* 0x000e640000000a00 */
[----:B-1----:R-:W2:Y:S02]  /*0fb0*/  LDG.E.64 R2, desc[UR36][R2.64] ;  /* 0x0000002402027981 */ /* 0x002ea4000c1e1b00 */
[----:B--2---:R-:W-:-:S04]  /*0fc0*/  ISETP.NE.U32.AND P0, PT, R2, RZ, PT ;  /* 0x000000ff0200720c */ /* 0x004fc80003f05070 */
[----:B------:R-:W-:-:S13]  /*0fd0*/  ISETP.NE.AND.EX P0, PT, R3, RZ, PT, P0 ;  /* 0x000000ff0300720c */ /* 0x000fda0003f05300 */
[----:B------:R-:W-:Y:S05]  /*0fe0*/  @!P0 BRA `(.L_x_11) ;  /* 0x0000000000088947 */ /* 0x000fea0003800000 */
[----:B------:R1:W5:Y:S01]  /*0ff0*/  LD.E R2, desc[UR36][R2.64] ;  /* 0x0000002402027980 */ /* 0x000362000c101900 */
[----:B------:R-:W-:Y:S05]  /*1000*/  BRA `(.L_x_12) ;  /* 0x0000000000247947 */ /* 0x000fea0003800000 */
.L_x_11:
[----:B------:R-:W-:Y:S02]  /*1010*/  ULDC.64 UR4, c[0x0][0x588] ;  /* 0x0001620000047ab9 */ /* 0x000fe40000000a00 */
[----:B------:R-:W-:-:S04]  /*1020*/  ISETP.NE.U32.AND P0, PT, RZ, UR4, PT ;  /* 0x00000004ff007c0c */ /* 0x000fc8000bf05070 */
[----:B------:R-:W-:-:S13]  /*1030*/  ISETP.NE.AND.EX P0, PT, RZ, UR5, PT, P0 ;  /* 0x00000005ff007c0c */ /* 0x000fda000bf05300 */
[----:B------:R-:W-:Y:S05]  /*1040*/  @!P0 BRA `(.L_x_13) ;  /* 0x00000000000c8947 */ /* 0x000fea0003800000 */
[----:B------:R-:W1:Y:S02]  /*1050*/  LDC.64 R2, c[0x0][0x588] ;  /* 0x00016200ff027b82 */ /* 0x000e640000000a00 */
[----:B-1----:R2:W5:Y:S01]  /*1060*/  LDG.E R2, desc[UR36][R2.64] ;  /* 0x0000002402027981 */ /* 0x002562000c1e1900 */
[----:B------:R-:W-:Y:S05]  /*1070*/  BRA `(.L_x_12) ;  /* 0x0000000000087947 */ /* 0x000fea0003800000 */
.L_x_13:
[----:B------:R-:W-:Y:S02]  /*1080*/  ULDC UR4, c[0x0][0x580] ;  /* 0x0001600000047ab9 */ /* 0x000fe40000000800 */
[----:B------:R-:W-:-:S07]  /*1090*/  IMAD.U32 R2, RZ, RZ, UR4 ;  /* 0x00000004ff027e24 */ /* 0x000fce000f8e00ff */
.L_x_12:
[----:B------:R-:W-:Y:S02]  /*10a0*/  ULDC.64 UR4, c[0x0][0x5a0] ;  /* 0x0001680000047ab9 */ /* 0x000fe40000000a00 */
[----:B------:R-:W-:-:S04]  /*10b0*/  ISETP.NE.U32.AND P0, PT, RZ, UR4, PT ;  /* 0x00000004ff007c0c */ /* 0x000fc8000bf05070 */
[----:B------:R-:W-:-:S13]  /*10c0*/  ISETP.NE.AND.EX P0, PT, RZ, UR5, PT, P0 ;  /* 0x00000005ff007c0c */ /* 0x000fda000bf05300 */
[----:B------:R-:W-:Y:S05]  /*10d0*/  @!P0 BRA `(.L_x_14) ;  /* 0x00000000001c8947 */ /* 0x000fea0003800000 */
[----:B------:R-:W3:Y:S02]  /*10e0*/  LDC.64 R4, c[0x0][0x5a0] ;  /* 0x00016800ff047b82 */ /* 0x000ee40000000a00 */
[----:B---3--:R-:W3:Y:S02]  /*10f0*/  LDG.E.64 R4, desc[UR36][R4.64] ;  /* 0x0000002404047981 */ /* 0x008ee4000c1e1b00 */
[----:B---3--:R-:W-:-:S04]  /*1100*/  ISETP.NE.U32.AND P0, PT, R4, RZ, PT ;  /* 0x000000ff0400720c */ /* 0x008fc80003f05070 */
[----:B------:R-:W-:-:S13]  /*1110*/  ISETP.NE.AND.EX P0, PT, R5, RZ, PT, P0 ;  /* 0x000000ff0500720c */ /* 0x000fda0003f05300 */
[----:B------:R-:W-:Y:S05]  /*1120*/  @!P0 BRA `(.L_x_14) ;  /* 0x0000000000088947 */ /* 0x000fea0003800000 */
[----:B------:R3:W5:Y:S01]  /*1130*/  LD.E R16, desc[UR36][R4.64] ;  /* 0x0000002404107980 */ /* 0x000762000c101900 */
[----:B------:R-:W-:Y:S05]  /*1140*/  BRA `(.L_x_15) ;  /* 0x0000000000247947 */ /* 0x000fea0003800000 */
.L_x_14:
[----:B------:R-:W-:Y:S02]  /*1150*/  ULDC.64 UR4, c[0x0][0x590] ;  /* 0x0001640000047ab9 */ /* 0x000fe40000000a00 */
[----:B------:R-:W-:-:S04]  /*1160*/  ISETP.NE.U32.AND P0, PT, RZ, UR4, PT ;  /* 0x00000004ff007c0c */ /* 0x000fc8000bf05070 */
[----:B------:R-:W-:-:S13]  /*1170*/  ISETP.NE.AND.EX P0, PT, RZ, UR5, PT, P0 ;  /* 0x00000005ff007c0c */ /* 0x000fda000bf05300 */
[----:B------:R-:W-:Y:S05]  /*1180*/  @!P0 BRA `(.L_x_16) ;  /* 0x00000000000c8947 */ /* 0x000fea0003800000 */
[----:B------:R-:W3:Y:S02]  /*1190*/  LDC.64 R16, c[0x0][0x590] ;  /* 0x00016400ff107b82 */ /* 0x000ee40000000a00 */
[----:B---3--:R4:W5:Y:S01]  /*11a0*/  LDG.E R16, desc[UR36][R16.64] ;  /* 0x0000002410107981 */ /* 0x008962000c1e1900 */
[----:B------:R-:W-:Y:S05]  /*11b0*/  BRA `(.L_x_15) ;  /* 0x0000000000087947 */ /* 0x000fea0003800000 */
.L_x_16:
[----:B------:R-:W-:Y:S02]  /*11c0*/  ULDC UR4, c[0x0][0x584] ;  /* 0x0001610000047ab9 */ /* 0x000fe40000000800 */
[----:B------:R-:W-:-:S07]  /*11d0*/  IMAD.U32 R16, RZ, RZ, UR4 ;  /* 0x00000004ff107e24 */ /* 0x000fce000f8e00ff */
.L_x_15:
[----:B------:R-:W-:-:S13]  /*11e0*/  LOP3.LUT P0, RZ, R0, 0xff, RZ, 0xc0, !PT ;  /* 0x000000ff00ff7812 */ /* 0x000fda000780c0ff */
[----:B------:R-:W-:Y:S05]  /*11f0*/  @!P0 EXIT ;  /* 0x000000000000894d */ /* 0x000fea0003800000 */
[----:B------:R-:W-:Y:S01]  /*1200*/  ULDC UR4, c[0x0][0x28c] ;  /* 0x0000a30000047ab9 */ /* 0x000fe20000000800 */
[----:B------:R-:W-:Y:S01]  /*1210*/  UMOV UR38, URZ ;  /* 0x0000003f00267c82 */ /* 0x000fe20008000000 */
[----:B------:R-:W-:Y:S01]  /*1220*/  UIADD3 UR4, UR4, 0x3f, URZ ;  /* 0x0000003f04047890 */ /* 0x000fe2000fffe03f */
[----:B------:R-:W-:-:S03]  /*1230*/  UMOV UR39, URZ ;  /* 0x0000003f00277c82 */ /* 0x000fc60008000000 */
[----:B------:R-:W-:-:S04]  /*1240*/  USHF.R.S32.HI UR5, URZ, 0x1f, UR4 ;  /* 0x0000001f3f057899 */ /* 0x000fc80008011404 */
[----:B------:R-:W-:-:S04]  /*1250*/  ULEA.HI UR5, UR5, UR4, URZ, 0x6 ;  /* 0x0000000405057291 */ /* 0x000fc8000f8f303f */
[----:B------:R-:W-:-:S12]  /*1260*/  USHF.R.S32.HI UR40, URZ, 0x6, UR5 ;  /* 0x000000063f287899 */ /* 0x000fd80008011405 */
.L_x_802:
[----:B0-----:R-:W0:Y:S01]  /*1270*/  S2R R0, SR_TID.X ;  /* 0x0000000000007919 */ /* 0x001e220000002100 */
[----:B-1----:R-:W1:Y:S01]  /*1280*/  S2UR UR7, SR_CgaCtaId ;  /* 0x00000000000779c3 */ /* 0x002e620000008800 */
[----:B------:R-:W-:Y:S02]  /*1290*/  UMOV UR6, 0x400 ;  /* 0x0000040000067882 */ /* 0x000fe40000000000 */
[----:B-1----:R-:W-:Y:S01]  /*12a0*/  ULEA UR6, UR7, UR6, 0x18 ;  /* 0x0000000607067291 */ /* 0x002fe2000f8ec03f */
[----:B0-----:R-:W-:-:S04]  /*12b0*/  LOP3.LUT R0, R0, 0x80, RZ, 0xc0, !PT ;  /* 0x0000008000007812 */ /* 0x001fc800078ec0ff */
[----:B------:R-:W-:-:S06]  /*12c0*/  SHF.R.U32.HI R0, RZ, 0x7, R0 ;  /* 0x00000007ff007819 */ /* 0x000fcc0000011600 */
[----:B------:R-:W0:Y:S02]  /*12d0*/  SHFL.IDX PT, R0, R0, RZ, 0x1f ;  /* 0x00001fff00007589 */ /* 0x000e2400000e0000 */
[----:B0-----:R-:W-:-:S13]  /*12e0*/  R2UR UR4, R0 ;  /* 0x00000000000472ca */ /* 0x001fda00000e0000 */
[----:B------:R-:W-:-:S04]  /*12f0*/  ULEA.HI UR5, UR4, UR4, URZ, 0x1 ;  /* 0x0000000404057291 */ /* 0x000fc8000f8f083f */
[----:B------:R-:W-:-:S04]  /*1300*/  ULOP3.LUT UR5, UR5, 0x7fffe, URZ, 0xc0, !UPT ;  /* 0x0007fffe05057892 */ /* 0x000fc8000f8ec03f */
[----:B------:R-:W-:-:S03]  /*1310*/  UIADD3 UR5, UR4, -UR5, URZ ;  /* 0x8000000504057290 */ /* 0x000fc6000fffe03f */
[----:B------:R-:W-:Y:S01]  /*1320*/  ULDC UR4, c[0x0][0x28c] ;  /* 0x0000a30000047ab9 */ /* 0x000fe20000000800 */
[----:B------:R-:W-:Y:S01]  /*1330*/  ULEA UR5, UR5, UR6, 0xd ;  /* 0x0000000605057291 */ /* 0x000fe2000f8e683f */
[----:B------:R-:W-:-:S03]  /*1340*/  ISETP.LT.AND P0, PT, RZ, UR4, PT ;  /* 0x00000004ff007c0c */ /* 0x000fc6000bf01270 */
[----:B------:R-:W-:-:S04]  /*1350*/  UIADD3 UR5, UR5, 0x100, URZ ;  /* 0x0000010005057890 */ /* 0x000fc8000fffe03f */
[----:B------:R-:W-:-:S04]  /*1360*/  USHF.R.U32.HI UR5, URZ, 0x4, UR5 ;  /* 0x000000043f057899 */ /* 0x000fc80008011605 */
[----:B------:R-:W-:Y:S02]  /*1370*/  ULOP3.LUT UR41, UR5, 0x3fff, URZ, 0xc0, !UPT ;  /* 0x00003fff05297892 */ /* 0x000fe4000f8ec03f */
[----:B---345:R-:W-:Y:S10]  /*1380*/  @P0 BRA `(.L_x_17) ;  /* 0x0000000000400947 */ /* 0x038ff40003800000 */
[----:B------:R-:W-:Y:S01]  /*1390*/  MOV R0, 0x0 ;  /* 0x0000000000007802 */ /* 0x000fe20000000f00 */
[----:B------:R-:W-:Y:S01]  /*13a0*/  ULDC.64 UR4, c[0x4][0x68] ;  /* 0x01001a0000047ab9 */ /* 0x000fe20000000a00 */
[----:B------:R-:W-:Y:S01]  /*13b0*/  ULDC.64 UR6, c[0x4][0x8] ;  /* 0x0100020000067ab9 */ /* 0x000fe20000000a00 */
[----:B---3--:R-:W-:Y:S01]  /*13c0*/  IMAD.U32 R4, RZ, RZ, UR4 ;  /* 0x00000004ff047e24 */ /* 0x008fe2000f8e00ff */
[----:B------:R0:W1:Y:S01]  /*13d0*/  LDC.64 R14, c[0x4][R0] ;  /* 0x01000000000e7b82 */ /* 0x0000620000000a00 */
[----:B------:R-:W-:Y:S01]  /*13e0*/  IMAD.U32 R5, RZ, RZ, UR5 ;  /* 0x00000005ff057e24 */ /* 0x000fe2000f8e00ff */
[----:B------:R-:W-:Y:S01]  /*13f0*/  ULDC.64 UR4, c[0x4][0x70] ;  /* 0x01001c0000047ab9 */ /* 0x000fe20000000a00 */
[----:B------:R-:W-:Y:S01]  /*1400*/  IMAD.U32 R10, RZ, RZ, UR6 ;  /* 0x00000006ff0a7e24 */ /* 0x000fe2000f8e00ff */
[----:B------:R-:W-:Y:S01]  /*1410*/  MOV R8, 0x1e1 ;  /* 0x000001e100087802 */ /* 0x000fe20000000f00 */
[----:B------:R-:W-:Y:S02]  /*1420*/  IMAD.U32 R6, RZ, RZ, UR4 ;  /* 0x00000004ff067e24 */ /* 0x000fe4000f8e00ff */
[----:B------:R-:W-:-:S02]  /*1430*/  IMAD.U32 R7, RZ, RZ, UR5 ;  /* 0x00000005ff077e24 */ /* 0x000fc4000f8e00ff */
[----:B------:R-:W-:Y:S02]  /*1440*/  IMAD.U32 R11, RZ, RZ, UR7 ;  /* 0x00000007ff0b7e24 */ /* 0x000fe4000f8e00ff */
[----:B------:R-:W-:Y:S02]  /*1450*/  IMAD.MOV.U32 R12, RZ, RZ, 0x1 ;  /* 0x00000001ff0c7424 */ /* 0x000fe400078e00ff */
[----:B0-----:R-:W-:-:S07]  /*1460*/  IMAD.MOV.U32 R13, RZ, RZ, RZ ;  /* 0x000000ffff0d7224 */ /* 0x001fce00078e00ff */
[----:B------:R-:W-:-:S07]  /*1470*/  LEPC R20, `(.L_x_17) ;  /* 0x000000001014794e */ /* 0x000fce0000000000 */
[----:B-12-45:R-:W-:Y:S05]  /*1480*/  CALL.ABS.NOINC R14 ;  /* 0x000000000e007343 */ /* 0x036fea0003c00000 */
.L_x_17:
[----:B------:R-:W2:Y:S02]  /*1490*/  LDL R20, [R1+0x304] ;  /* 0x0003040001147983 */ /* 0x000ea40000100800 */
[----:B--2---:R-:W-:-:S04]  /*14a0*/  LOP3.LUT R0, R20, 0x1, RZ, 0xfc, !PT ;  /* 0x0000000114007812 */ /* 0x004fc800078efcff */
[----:B------:R-:W-:-:S13]  /*14b0*/  ISETP.NE.AND P0, PT, R0, 0x3, PT ;  /* 0x000000030000780c */ /* 0x000fda0003f05270 */
[----:B------:R-:W-:Y:S05]  /*14c0*/  @!P0 BRA `(.L_x_18) ;  /* 0x0000000000048947 */ /* 0x000fea0003800000 */
[----:B------:R-:W-:Y:S01]  /*14d0*/  BPT.TRAP 0x1 ;  /* 0x000000040000795c */ /* 0x000fe20000300000 */
.L_x_18:
[----:B------:R-:W0:Y:S01]  /*14e0*/  S2UR UR5, SR_CgaCtaId ;  /* 0x00000000000579c3 */ /* 0x000e220000008800 */
[----:B------:R-:W-:Y:S01]  /*14f0*/  UMOV UR4, 0x400 ;  /* 0x0000040000047882 */ /* 0x000fe20000000000 */
[----:B------:R-:W-:Y:S02]  /*1500*/  IMAD.U32 R3, RZ, RZ, UR38 ;  /* 0x00000026ff037e24 */ /* 0x000fe4000f8e00ff */
[----:B---3--:R-:W-:-:S03]  /*1510*/  IMAD.U32 R5, RZ, RZ, UR39 ;  /* 0x00000027ff057e24 */ /* 0x008fc6000f8e00ff */
[----:B------:R-:W-:Y:S01]  /*1520*/  SHF.L.U32 R3, R3, 0x1f, RZ ;  /* 0x0000001f03037819 */ /* 0x000fe200000006ff */
[----:B0-----:R-:W-:-:S06]  /*1530*/  ULEA UR4, UR5, UR4, 0x18 ;  /* 0x0000000405047291 */ /* 0x001fcc000f8ec03f */
[----:B------:R-:W-:-:S04]  /*1540*/  IMAD.U32 R0, RZ, RZ, UR4 ;  /* 0x00000004ff007e24 */ /* 0x000fc8000f8e00ff */
[----:B------:R-:W-:-:S04]  /*1550*/  IMAD R4, R5, 0x8, R0 ;  /* 0x0000000805047824 */ /* 0x000fc800078e0200 */
[----:B------:R0:W1:Y:S01]  /*1560*/  SYNCS.PHASECHK.TRANS64.TRYWAIT P1, [R4+URZ], R3 ;  /* 0x00000003040075a7 */ /* 0x000062000802017f */
[----:B------:R-:W-:Y:S05]  /*1570*/  @!P0 BRA `(.L_x_19) ;  /* 0x0000000000048947 */ /* 0x000fea0003800000 */
[----:B------:R-:W-:Y:S01]  /*1580*/  BPT.TRAP 0x1 ;  /* 0x000000040000795c */ /* 0x000fe20000300000 */
.L_x_19:
[----:B-1----:R-:W-:Y:S05]  /*1590*/  @P1 BRA `(.L_x_20) ;  /* 0x0000000000081947 */ /* 0x002fea0003800000 */
[----:B------:R-:W1:Y:S02]  /*15a0*/  SYNCS.PHASECHK.TRANS64.TRYWAIT P1, [R4+URZ], R3 ;  /* 0x00000003040075a7 */ /* 0x000e64000802017f */
[----:B-1----:R-:W-:Y:S05]  /*15b0*/  @!P1 BRA `(.L_x_21) ;  /* 0x000002b000149947 */ /* 0x002fea0003800000 */
.L_x_20:
[----:B------:R-:W-:-:S04]  /*15c0*/  UISETP.LT.AND UP0, UPT, UR40, 0x1, UPT ;  /* 0x000000012800788c */ /* 0x000fc8000bf01270 */
[----:B------:R-:W-:-:S06]  /*15d0*/  USEL UR4, UR40, 0x1, UP0 ;  /* 0x0000000128047887 */ /* 0x000fcc0008000000 */
[----:B------:R-:W-:Y:S01]  /*15e0*/  IMAD.U32 R5, RZ, RZ, UR4 ;  /* 0x00000004ff057e24 */ /* 0x000fe2000f8e00ff */
[----:B------:R-:W-:Y:S05]  /*15f0*/  WARPSYNC.ALL ;  /* 0x0000000000007948 */ /* 0x000fea0003800000 */
[----:B------:R-:W-:-:S04]  /*1600*/  IADD3 R5, -R5, UR40, RZ ;  /* 0x0000002805057c10 */ /* 0x000fc8000fffe1ff */
[----:B------:R-:W-:Y:S02]  /*1610*/  ISETP.GE.AND P1, PT, R5, 0x1, PT ;  /* 0x000000010500780c */ /* 0x000fe40003f26270 */
[----:B------:R-:W-:Y:S01]  /*1620*/  R2UR UR4, R0 ;  /* 0x00000000000472ca */ /* 0x000fe200000e0000 */
[----:B------:R-:W-:Y:S01]  /*1630*/  WARPGROUP.ARRIVE ;  /* 0x00000000000079c5 */ /* 0x000fe20000000000 */
[----:B------:R-:W-:Y:S01]  /*1640*/  UMOV UR9, 0x40000040 ;  /* 0x4000004000097882 */ /* 0x000fe20000000000 */
[----:B------:R-:W-:Y:S01]  /*1650*/  UMOV UR11, 0x40000040 ;  /* 0x40000040000b7882 */ /* 0x000fe20000000000 */
[----:B------:R2:W-:Y:S01]  /*1660*/  STL [R1+0x464], R23 ;  /* 0x0004641701007387 */ /* 0x0005e20000100800 */
[----:B------:R-:W-:Y:S01]  /*1670*/  UMOV UR13, UR9 ;  /* 0x00000009000d7c82 */ /* 0x000fe20008000000 */
[----:B------:R-:W-:Y:S02]  /*1680*/  UMOV UR15, 0x40000040 ;  /* 0x40000040000f7882 */ /* 0x000fe40000000000 */
[----:B------:R3:W-:Y:S04]  /*1690*/  STL [R1+0x460], R22 ;  /* 0x0004601601007387 */ /* 0x0007e80000100800 */
[----:B------:R4:W-:Y:S01]  /*16a0*/  STL [R1+0x45c], R19 ;  /* 0x00045c1301007387 */ /* 0x0009e20000100800 */
[----:B------:R-:W-:-:S03]  /*16b0*/  UIADD3 UR4, UR4, 0x12100, URZ ;  /* 0x0001210004047890 */ /* 0x000fc6000fffe03f */
[----:B------:R4:W-:Y:S01]  /*16c0*/  STL [R1+0x458], R18 ;  /* 0x0004581201007387 */ /* 0x0009e20000100800 */
[----:B------:R-:W-:-:S03]  /*16d0*/  USHF.R.U32.HI UR4, URZ, 0x4, UR4 ;  /* 0x000000043f047899 */ /* 0x000fc60008011604 */
[----:B------:R4:W-:Y:S01]  /*16e0*/  STL [R1+0x454], R17 ;  /* 0x0004541101007387 */ /* 0x0009e20000100800 */
[----:B------:R-:W-:Y:S02]  /*16f0*/  ULOP3.LUT UR5, UR4, 0x3fff, URZ, 0xc0, !UPT ;  /* 0x00003fff04057892 */ /* 0x000fe4000f8ec03f */
[----:B------:R-:W-:Y:S01]  /*1700*/  ULOP3.LUT UR4, UR41, 0x10000, URZ, 0xfc, !UPT ;  /* 0x0001000029047892 */ /* 0x000fe2000f8efc3f */
[----:B-----5:R4:W-:Y:S01]  /*1710*/  STL [R1+0x450], R16 ;  /* 0x0004501001007387 */ /* 0x0209e20000100800 */
[----:B------:R-:W-:Y:S02]  /*1720*/  ULOP3.LUT UR5, UR5, 0x10000, URZ, 0xfc, !UPT ;  /* 0x0001000005057892 */ /* 0x000fe4000f8efc3f */
[----:B------:R-:W-:Y:S01]  /*1730*/  UIMAD UR8, UR39, 0x600, UR4 ;  /* 0x00000600270878a4 */ /* 0x000fe2000f8e0204 */
[----:B------:R4:W-:Y:S01]  /*1740*/  STL [R1+0x44c], R5 ;  /* 0x00044c0501007387 */ /* 0x0009e20000100800 */
[----:B------:R-:W-:-:S03]  /*1750*/  UIMAD UR6, UR39, 0xc00, UR5 ;  /* 0x00000c00270678a4 */ /* 0x000fc6000f8e0205 */
[----:B------:R4:W-:Y:S01]  /*1760*/  STL [R1+0x448], R2 ;  /* 0x0004480201007387 */ /* 0x0009e20000100800 */
[----:B------:R-:W-:Y:S01]  /*1770*/  UIADD3 UR14, UR6, 0x600, URZ ;  /* 0x00000600060e7890 */ /* 0x000fe2000fffe03f */
[----:B------:R-:W-:Y:S02]  /*1780*/  UMOV UR12, UR8 ;  /* 0x00000008000c7c82 */ /* 0x000fe40008000000 */
[----:B------:R-:W-:Y:S01]  /*1790*/  UMOV UR10, UR6 ;  /* 0x00000006000a7c82 */ /* 0x000fe20008000000 */
[----:B------:R4:W-:Y:S01]  /*17a0*/  STL [R1+0x468], R0 ;  /* 0x0004680001007387 */ /* 0x0009e20000100800 */
[----:B------:R-:W-:Y:S03]  /*17b0*/  HGMMA.64x192x16.F32.BF16 R100, gdesc[UR8], RZ, !UPT, gsb0 ;  /* 0x02e00000086479f0 */ /* 0x000fe6000c0018ff */
[----:B------:R-:W-:Y:S02]  /*17c0*/  WARPGROUP.DEPBAR.LE gsb0, 0x0 ;  /* 0x00008000000079c5 */ /* 0x000fe40000010000 */
[----:B------:R-:W-:Y:S01]  /*17d0*/  IMAD.MOV.U32 R76, RZ, RZ, R120 ;  /* 0x000000ffff4c7224 */ /* 0x000fe200078e0078 */
[----:B------:R-:W-:Y:S01]  /*17e0*/  MOV R74, R122 ;  /* 0x0000007a004a7202 */ /* 0x000fe20000000f00 */
        /* <DEDUP_REMOVED lines=13> */
[----:B01----:R-:W-:Y:S01]  /*18c0*/  MOV R4, R192 ;  /* 0x000000c000047202 */ /* 0x003fe20000000f00 */
[----:B------:R-:W-:Y:S01]  /*18d0*/  IMAD.MOV.U32 R67, RZ, RZ, R129 ;  /* 0x000000ffff437224 */ /* 0x000fe200078e0081 */
[----:B------:R-:W-:Y:S01]  /*18e0*/  MOV R94, R102 ;  /* 0x00000066005e7202 */ /* 0x000fe20000000f00 */
[----:B------:R-:W-:Y:S01]  /*18f0*/  IMAD.MOV.U32 R66, RZ, RZ, R130 ;  /* 0x000000ffff427224 */ /* 0x000fe200078e0082 */
[----:B------:R-:W-:Y:S01]  /*1900*/  MOV R84, R112 ;  /* 0x0000007000547202 */ /* 0x000fe20000000f00 */
[----:B------:R-:W-:-:S02]  /*1910*/  IMAD.MOV.U32 R65, RZ, RZ, R131 ;  /* 0x000000ffff417224 */ /* 0x000fc400078e0083 */
[----:B------:R-:W-:Y:S02]  /*1920*/  IMAD.MOV.U32 R63, RZ, RZ, R133 ;  /* 0x000000ffff3f7224 */ /* 0x000fe400078e0085 */
[----:B------:R-:W-:Y:S02]  /*1930*/  IMAD.MOV.U32 R62, RZ, RZ, R134 ;  /* 0x000000ffff3e7224 */ /* 0x000fe400078e0086 */
[----:B------:R-:W-:Y:S02]  /*1940*/  IMAD.MOV.U32 R61, RZ, RZ, R135 ;  /* 0x000000ffff3d7224 */ /* 0x000fe400078e0087 */
[----:B------:R-:W-:Y:S02]  /*1950*/  IMAD.MOV.U32 R60, RZ, RZ, R136 ;  /* 0x000000ffff3c7224 */ /* 0x000fe400078e0088 */
[----:B------:R-:W-:Y:S02]  /*1960*/  IMAD.MOV.U32 R59, RZ, RZ, R137 ;  /* 0x000000ffff3b7224 */ /* 0x000fe400078e0089 */
        /* <DEDUP_REMOVED lines=31> */
[----:B--2---:R-:W-:Y:S02]  /*1b60*/  IMAD.MOV.U32 R23, RZ, RZ, R173 ;  /* 0x000000ffff177224 */ /* 0x004fe400078e00ad */
[----:B---3--:R-:W-:Y:S02]  /*1b70*/  IMAD.MOV.U32 R22, RZ, RZ, R174 ;  /* 0x000000ffff167224 */ /* 0x008fe400078e00ae */
[----:B------:R-:W-:Y:S02]  /*1b80*/  IMAD.MOV.U32 R21, RZ, RZ, R175 ;  /* 0x000000ffff157224 */ /* 0x000fe400078e00af */
[----:B------:R-:W-:Y:S02]  /*1b90*/  IMAD.MOV.U32 R20, RZ, RZ, R176 ;  /* 0x000000ffff147224 */ /* 0x000fe400078e00b0 */
[----:B----4-:R-:W-:Y:S02]  /*1ba0*/  IMAD.MOV.U32 R19, RZ, RZ, R177 ;  /* 0x000000ffff137224 */ /* 0x010fe400078e00b1 */
        /* <DEDUP_REMOVED lines=16> */
[----:B------:R-:W-:Y:S01]  /*1cb0*/  WARPGROUP.ARRIVE ;  /* 0x00000000000079c5 */ /* 0x000fe20000000000 */
[----:B------:R-:W-:Y:S02]  /*1cc0*/  IMAD.MOV.U32 R96, RZ, RZ, R100 ;  /* 0x000000ffff607224 */ /* 0x000fe400078e0064 */
[----:B------:R-:W-:Y:S02]  /*1cd0*/  IMAD.MOV.U32 R95, RZ, RZ, R101 ;  /* 0x000000ffff5f7224 */ /* 0x000fe400078e0065 */
[----:B------:R-:W-:Y:S01]  /*1ce0*/  IMAD.MOV.U32 R93, RZ, RZ, R103 ;  /* 0x000000ffff5d7224 */ /* 0x000fe200078e0067 */
[----:B------:R-:W-:Y:S01]  /*1cf0*/  HGMMA.64x192x16.F32.BF16 R120, gdesc[UR12], RZ, !UPT, gsb0 ;  /* 0x02e000000c7879f0 */ /* 0x000fe2000c0018ff */
[----:B------:R-:W-:Y:S01]  /*1d00*/  IMAD.MOV.U32 R92, RZ, RZ, R104 ;  /* 0x000000ffff5c7224 */ /* 0x000fe200078e0068 */
[----:B------:R-:W-:Y:S01]  /*1d10*/  UIADD3 UR12, UR8, 0x400, URZ ;  /* 0x00000400080c7890 */ /* 0x000fe2000fffe03f */
[----:B------:R-:W-:Y:S01]  /*1d20*/  IMAD.MOV.U32 R91, RZ, RZ, R105 ;  /* 0x000000ffff5b7224 */ /* 0x000fe200078e0069 */
[----:B------:R-:W-:Y:S01]  /*1d30*/  UMOV UR13, 0x40000040 ;  /* 0x40000040000d7882 */ /* 0x000fe20000000000 */
        /* <DEDUP_REMOVED lines=12> */
[----:B------:R-:W-:Y:S01]  /*1e00*/  IMAD.MOV.U32 R77, RZ, RZ, R119 ;  /* 0x000000ffff4d7224 */ /* 0x000fe200078e0077 */
[----:B------:R-:W-:-:S02]  /*1e10*/  WARPGROUP.DEPBAR.LE gsb0, 0x0 ;  /* 0x00008000000079c5 */ /* 0x000fc40000010000 */
[----:B------:R0:W-:Y:S04]  /*1e20*/  STL.64 [R1+0xcc0], R214 ;  /* 0x000cc0d601007387 */ /* 0x0001e80000100a00 */
[----:B------:R1:W-:Y:S04]  /*1e30*/  STL.64 [R1+0xcb8], R212 ;  /* 0x000cb8d401007387 */ /* 0x0003e80000100a00 */
[----:B------:R2:W-:Y:S04]  /*1e40*/  STL.64 [R1+0xcb0], R210 ;  /* 0x000cb0d201007387 */ /* 0x0005e80000100a00 */
[----:B------:R3:W-:Y:S01]  /*1e50*/  STL.64 [R1+0xca8], R208 ;  /* 0x000ca8d001007387 */ /* 0x0007e20000100a00 */
[----:B0-----:R-:W-:-:S02]  /*1e60*/  IMAD.MOV.U32 R214, RZ, RZ, R2 ;  /* 0x000000ffffd67224 */ /* 0x001fc400078e0002 */
[----:B------:R-:W-:Y:S01]  /*1e70*/  IMAD.MOV.U32 R215, RZ, RZ, R0 ;  /* 0x000000ffffd77224 */ /* 0x000fe200078e0000 */
[----:B------:R0:W-:Y:S01]  /*1e80*/  STL.64 [R1+0xca0], R206 ;  /* 0x000ca0ce01007387 */ /* 0x0001e20000100a00 */
[----:B-1----:R-:W-:Y:S02]  /*1e90*/  IMAD.MOV.U32 R212, RZ, RZ, R4 ;  /* 0x000000ffffd47224 */ /* 0x002fe400078e0004 */
[----:B------:R-:W-:Y:S01]  /*1ea0*/  IMAD.MOV.U32 R213, RZ, RZ, R3 ;  /* 0x000000ffffd57224 */ /* 0x000fe200078e0003 */
[----:B------:R1:W-:Y:S01]  /*1eb0*/  STL.64 [R1+0xc98], R204 ;  /* 0x000c98cc01007387 */ /* 0x0003e20000100a00 */
[----:B--2---:R-:W-:Y:S02]  /*1ec0*/  IMAD.MOV.U32 R210, RZ, RZ, R6 ;  /* 0x000000ffffd27224 */ /* 0x004fe400078e0006 */
[----:B------:R-:W-:Y:S01]  /*1ed0*/  IMAD.MOV.U32 R211, RZ, RZ, R5 ;  /* 0x000000ffffd37224 */ /* 0x000fe200078e0005 */
[----:B------:R2:W-:Y:S01]  /*1ee0*/  STL.64 [R1+0xc90], R202 ;  /* 0x000c90ca01007387 */ /* 0x0005e20000100a00 */
[----:B---3--:R-:W-:-:S02]  /*1ef0*/  IMAD.MOV.U32 R208, RZ, RZ, R8 ;  /* 0x000000ffffd07224 */ /* 0x008fc400078e0008 */
[----:B------:R-:W-:Y:S01]  /*1f00*/  IMAD.MOV.U32 R209, RZ, RZ, R7 ;  /* 0x000000ffffd17224 */ /* 0x000fe200078e0007 */
[----:B------:R3:W-:Y:S01]  /*1f10*/  STL.64 [R1+0xc88], R200 ;  /* 0x000c88c801007387 */ /* 0x0007e20000100a00 */
[----:B0-----:R-:W-:Y:S01]  /*1f20*/  MOV R206, R10 ;  /* 0x0000000a00ce7202 */ /* 0x001fe20000000f00 */
[----:B------:R-:W-:Y:S02]  /*1f30*/  IMAD.MOV.U32 R207, RZ, RZ, R9 ;  /* 0x000000ffffcf7224 */ /* 0x000fe400078e0009 */
[----:B------:R0:W-:Y:S01]  /*1f40*/  STL.64 [R1+0xc80], R198 ;  /* 0x000c80c601007387 */ /* 0x0001e20000100a00 */
[----:B-1----:R-:W-:Y:S02]  /*1f50*/  IMAD.MOV.U32 R204, RZ, RZ, R12 ;  /* 0x000000ffffcc7224 */ /* 0x002fe400078e000c */
[----:B------:R-:W-:Y:S01]  /*1f60*/  IMAD.MOV.U32 R205, RZ, RZ, R11 ;  /* 0x000000ffffcd7224 */ /* 0x000fe200078e000b */
[----:B------:R1:W-:Y:S01]  /*1f70*/  STL.64 [R1+0xc78], R196 ;  /* 0x000c78c401007387 */ /* 0x0003e20000100a00 */
[----:B--2---:R-:W-:-:S02]  /*1f80*/  IMAD.MOV.U32 R202, RZ, RZ, R14 ;  /* 0x000000ffffca7224 */ /* 0x004fc400078e000e */
[----:B------:R-:W-:Y:S01]  /*1f90*/  IMAD.MOV.U32 R203, RZ, RZ, R13 ;  /* 0x000000ffffcb7224 */ /* 0x000fe200078e000d */
[----:B------:R2:W-:Y:S01]  /*1fa0*/  STL.64 [R1+0xc70], R194 ;  /* 0x000c70c201007387 */ /* 0x0005e20000100a00 */
[----:B---3--:R-:W-:Y:S02]  /*1fb0*/  IMAD.MOV.U32 R200, RZ, RZ, R16 ;  /* 0x000000ffffc87224 */ /* 0x008fe400078e0010 */
[----:B------:R-:W-:Y:S01]  /*1fc0*/  IMAD.MOV.U32 R201, RZ, RZ, R15 ;  /* 0x000000ffffc97224 */ /* 0x000fe200078e000f */
[----:B------:R3:W-:Y:S01]  /*1fd0*/  STL.64 [R1+0xc68], R192 ;  /* 0x000c68c001007387 */ /* 0x0007e20000100a00 */
[----:B0-----:R-:W-:Y:S02]  /*1fe0*/  IMAD.MOV.U32 R198, RZ, RZ, R18 ;  /* 0x000000ffffc67224 */ /* 0x001fe400078e0012 */
[----:B------:R-:W-:Y:S01]  /*1ff0*/  IMAD.MOV.U32 R199, RZ, RZ, R17 ;  /* 0x000000ffffc77224 */ /* 0x000fe200078e0011 */
[----:B------:R0:W-:Y:S01]  /*2000*/  STL.64 [R1+0xc60], R190 ;  /* 0x000c60be01007387 */ /* 0x0001e20000100a00 */
[----:B-1----:R-:W-:Y:S01]  /*2010*/  MOV R196, R20 ;  /* 0x0000001400c47202 */ /* 0x002fe20000000f00 */
[----:B------:R-:W-:-:S02]  /*2020*/  IMAD.MOV.U32 R197, RZ, RZ, R19 ;  /* 0x000000ffffc57224 */ /* 0x000fc400078e0013 */
[----:B------:R1:W-:Y:S01]  /*2030*/  STL.64 [R1+0xc58], R188 ;  /* 0x000c58bc01007387 */ /* 0x0003e20000100a00 */
[----:B--2---:R-:W-:Y:S02]  /*2040*/  IMAD.MOV.U32 R194, RZ, RZ, R22 ;  /* 0x000000ffffc27224 */ /* 0x004fe400078e0016 */
        /* <DEDUP_REMOVED lines=8> */
[----:B-1----:R-:W-:-:S02]  /*20d0*/  IMAD.MOV.U32 R188, RZ, RZ, R28 ;  /* 0x000000ffffbc7224 */ /* 0x002fc400078e001c */
[----:B------:R-:W-:Y:S01]  /*20e0*/  IMAD.MOV.U32 R189, RZ, RZ, R27 ;  /* 0x000000ffffbd7224 */ /* 0x000fe200078e001b */
[----:B------:R1:W-:Y:S01]  /*20f0*/  STL.64 [R1+0xc38], R180 ;  /* 0x000c38b401007387 */ /* 0x0003e20000100a00 */
[----:B--2---:R-:W-:Y:S01]  /*2100*/  MOV R186, R30 ;  /* 0x0000001e00ba7202 */ /* 0x004fe20000000f00 */
[----:B------:R-:W-:Y:S02]  /*2110*/  IMAD.MOV.U32 R187, RZ, RZ, R29 ;  /* 0x000000ffffbb7224 */ /* 0x000fe400078e001d */
[----:B------:R2:W-:Y:S01]  /*2120*/  STL.64 [R1+0xc30], R178 ;  /* 0x000c30b201007387 */ /* 0x0005e20000100a00 */
[----:B---3--:R-:W-:Y:S02]  /*2130*/  IMAD.MOV.U32 R184, RZ, RZ, R32 ;  /* 0x000000ffffb87224 */ /* 0x008fe400078e0020 */
[----:B------:R-:W-:Y:S01]  /*2140*/  IMAD.MOV.U32 R185, RZ, RZ, R31 ;  /* 0x000000ffffb97224 */ /* 0x000fe200078e001f */
        /* <DEDUP_REMOVED lines=10> */
[----:B---3--:R-:W-:Y:S01]  /*21f0*/  MOV R176, R40 ;  /* 0x0000002800b07202 */ /* 0x008fe20000000f00 */
[----:B------:R-:W-:-:S02]  /*2200*/  IMAD.MOV.U32 R177, RZ, RZ, R39 ;  /* 0x000000ffffb17224 */ /* 0x000fc400078e0027 */
[----:B------:R3:W-:Y:S01]  /*2210*/  STL.64 [R1+0xc08], R168 ;  /* 0x000c08a801007387 */ /* 0x0007e20000100a00 */
[----:B0-----:R-:W-:Y:S02]  /*2220*/  IMAD.MOV.U32 R174, RZ, RZ, R42 ;  /* 0x000000ffffae7224 */ /* 0x001fe400078e002a */
        /* <DEDUP_REMOVED lines=73> */
[----:B-1----:R-:W-:Y:S01]  /*26c0*/  IMAD.MOV.U32 R124, RZ, RZ, R92 ;  /* 0x000000ffff7c7224 */ /* 0x002fe200078e005c */
[----:B------:R-:W-:Y:S01]  /*26d0*/  STL.64 [R1+0xe40], R214 ;  /* 0x000e40d601007387 */ /* 0x000fe20000100a00 */
[----:B------:R-:W-:Y:S02]  /*26e0*/  IMAD.MOV.U32 R125, RZ, RZ, R91 ;  /* 0x000000ffff7d7224 */ /* 0x000fe400078e005b */
[----:B--2---:R-:W-:Y:S01]  /*26f0*/  IMAD.MOV.U32 R122, RZ, RZ, R94 ;  /* 0x000000ffff7a7224 */ /* 0x004fe200078e005e */
[----:B------:R-:W-:Y:S01]  /*2700*/  STL.64 [R1+0xe38], R212 ;  /* 0x000e38d401007387 */ /* 0x000fe20000100a00 */
[----:B------:R-:W-:-:S02]  /*2710*/  IMAD.MOV.U32 R123, RZ, RZ, R93 ;  /* 0x000000ffff7b7224 */ /* 0x000fc400078e005d */
[----:B---3--:R-:W-:Y:S01]  /*2720*/  IMAD.MOV.U32 R120, RZ, RZ, R96 ;  /* 0x000000ffff787224 */ /* 0x008fe200078e0060 */
[----:B------:R-:W-:Y:S01]  /*2730*/  STL.64 [R1+0xe30], R210 ;  /* 0x000e30d201007387 */ /* 0x000fe20000100a00 */
[----:B------:R-:W-:Y:S02]  /*2740*/  IMAD.MOV.U32 R121, RZ, RZ, R95 ;  /* 0x000000ffff797224 */ /* 0x000fe400078e005f */
[----:B------:R-:W-:Y:S01]  /*2750*/  WARPGROUP.ARRIVE ;  /* 0x00000000000079c5 */ /* 0x000fe20000000000 */
[----:B------:R-:W-:Y:S04]  /*2760*/  STL.64 [R1+0xe28], R208 ;  /* 0x000e28d001007387 */ /* 0x000fe80000100a00 */
[----:B------:R-:W-:Y:S01]  /*2770*/  STL.64 [R1+0xe20], R206 ;  /* 0x000e20ce01007387 */ /* 0x000fe20000100a00 */
[----:B------:R-:W-:Y:S01]  /*2780*/  HGMMA.64x192x16.F32.BF16 R24, gdesc[UR12], RZ, !UPT, gsb0 ;  /* 0x02e000000c1879f0 */ /* 0x000fe2000c0018ff */
[----:B------:R-:W-:Y:S01]  /*2790*/  UMOV UR14, UR10 ;  /* 0x0000000a000e7c82 */ /* 0x000fe20008000000 */
[----:B------:R-:W-:Y:S01]  /*27a0*/  UMOV UR15, UR11 ;  /* 0x0000000b000f7c82 */ /* 0x000fe20008000000 */
[----:B------:R-:W-:Y:S04]  /*27b0*/  STL.64 [R1+0xe18], R204 ;  /* 0x000e18cc01007387 */ /* 0x000fe80000100a00 */
        /* <DEDUP_REMOVED lines=41> */
[----:B------:R0:W-:Y:S01]  /*2a50*/  STL.64 [R1+0xcc8], R120 ;  /* 0x000cc87801007387 */ /* 0x0001e20000100a00 */
[----:B------:R-:W-:-:S02]  /*2a60*/  WARPGROUP.DEPBAR.LE gsb0, 0x0 ;  /* 0x00008000000079c5 */ /* 0x000fc40000010000 */
[----:B0-----:R-:W-:-:S06]  /*2a70*/  WARPGROUP.ARRIVE ;  /* 0x00000000000079c5 */ /* 0x001fcc0000000000 */
[----:B------:R-:W-:Y:S03]  /*2a80*/  HGMMA.64x192x16.F32.BF16 R120, gdesc[UR12], RZ, !UPT, gsb0 ;  /* 0x02e000000c7879f0 */ /* 0x000fe6000c0018ff */
[----:B------:R-:W-:Y:S02]  /*2a90*/  WARPGROUP.DEPBAR.LE gsb0, 0x0 ;  /* 0x00008000000079c5 */ /* 0x000fe40000010000 */
[----:B------:R-:W-:Y:S01]  /*2aa0*/  STL.64 [R1], R120 ;  /* 0x0000007801007387 */ /* 0x000fe20000100a00 */
[----:B------:R-:W-:Y:S01]  /*2ab0*/  IMAD.MOV.U32 R2, RZ, RZ, R214 ;  /* 0x000000ffff027224 */ /* 0x000fe200078e00d6 */
[----:B------:R-:W-:Y:S01]  /*2ac0*/  MOV R3, R213 ;  /* 0x000000d500037202 */ /* 0x000fe20000000f00 */
[----:B------:R-:W-:Y:S01]  /*2ad0*/  IMAD.MOV.U32 R0, RZ, RZ, R215 ;  /* 0x000000ffff007224 */ /* 0x000fe200078e00d7 */
[----:B------:R-:W-:Y:S01]  /*2ae0*/  STL.64 [R1+0x8], R122 ;  /* 0x0000087a01007387 */ /* 0x000fe20000100a00 */
        /* <DEDUP_REMOVED lines=16> */
[----:B------:R-:W-:-:S02]  /*2bf0*/  IMAD.MOV.U32 R11, RZ, RZ, R205 ;  /* 0x000000ffff0b7224 */ /* 0x000fc400078e00cd */
[----:B------:R-:W-:Y:S01]  /*2c00*/  IMAD.MOV.U32 R14, RZ, RZ, R202 ;  /* 0x000000ffff0e7224 */ /* 0x000fe200078e00ca */
[----:B------:R-:W-:Y:S01]  /*2c10*/  STL.64 [R1+0x30], R132 ;  /* 0x0000308401007387 */ /* 0x000fe20000100a00 */
[----:B------:R-:W-:Y:S02]  /*2c20*/  IMAD.MOV.U32 R16, RZ, RZ, R200 ;  /* 0x000000ffff107224 */ /* 0x000fe400078e00c8 */
[----:B------:R-:W-:Y:S01]  /*2c30*/  IMAD.MOV.U32 R15, RZ, RZ, R201 ;  /* 0x000000ffff0f7224 */ /* 0x000fe200078e00c9 */
[----:B------:R-:W-:Y:S01]  /*2c40*/  STL.64 [R1+0x38], R134 ;  /* 0x0000388601007387 */ /* 0x000fe20000100a00 */
[----:B------:R-:W-:Y:S02]  /*2c50*/  IMAD.MOV.U32 R18, RZ, RZ, R198 ;  /* 0x000000ffff127224 */ /* 0x000fe400078e00c6 */
        /* <DEDUP_REMOVED lines=34> */
[----:B------:R-:W-:Y:S04]  /*2e80*/  STL.64 [R1+0x98], R158 ;  /* 0x0000989e01007387 */ /* 0x000fe80000100a00 */
[----:B------:R-:W-:Y:S04]  /*2e90*/  STL.64 [R1+0xa0], R160 ;  /* 0x0000a0a001007387 */ /* 0x000fe80000100a00 */
[----:B------:R-:W-:Y:S04]  /*2ea0*/  STL.64 [R1+0xa8], R162 ;  /* 0x0000a8a201007387 */ /* 0x000fe80000100a00 */
[----:B------:R-:W-:Y:S04]  /*2eb0*/  STL.64 [R1+0xb0], R164 ;  /* 0x0000b0a401007387 */ /* 0x000fe80000100a00 */
[----:B------:R-:W-:Y:S04]  /*2ec0*/  STL.64 [R1+0xb8], R166 ;  /* 0x0000b8a601007387 */ /* 0x000fe80000100a00 */
[----:B------:R-:W-:Y:S04]  /*2ed0*/  STL.64 [R1+0xc0], R168 ;  /* 0x0000c0a801007387 */ /* 0x000fe80000100a00 */
[----:B------:R-:W-:Y:S04]  /*2ee0*/  STL.64 [R1+0xc8], R170 ;  /* 0x0000c8aa01007387 */ /* 0x000fe80000100a00 */
[----:B------:R0:W-:Y:S04]  /*2ef0*/  STL [R1+0xd0], R172 ;  /* 0x0000d0ac01007387 */ /* 0x0001e80000100800 */
[----:B------:R-:W2:Y:S04]  /*2f00*/  LDL.LU.64 R214, [R1+0xe40] ;  /* 0x000e400001d67983 */ /* 0x000ea80000300a00 */
        /* <DEDUP_REMOVED lines=20> */
[----:B0-----:R-:W2:Y:S04]  /*3050*/  LDL.LU.64 R172, [R1+0xd98] ;  /* 0x000d980001ac7983 */ /* 0x001ea80000300a00 */
        /* <DEDUP_REMOVED lines=25> */
[----:B------:R-:W2:Y:S01]  /*31f0*/  LDL.LU.64 R120, [R1+0xcc8] ;  /* 0x000cc80001787983 */ /* 0x000ea20000300a00 */
[----:B------:R-:W-:-:S02]  /*3200*/  UIADD3 UR12, UR8, 0x2, URZ ;  /* 0x00000002080c7890 */ /* 0x000fc4000fffe03f */
[----:B------:R-:W-:Y:S01]  /*3210*/  UIADD3 UR14, UR6, 0x2, URZ ;  /* 0x00000002060e7890 */ /* 0x000fe2000fffe03f */
[----:B------:R-:W-:Y:S01]  /*3220*/  UMOV UR13, 0x40000040 ;  /* 0x40000040000d7882 */ /* 0x000fe20000000000 */
[----:B------:R-:W-:Y:S01]  /*3230*/  UMOV UR15, 0x40000040 ;  /* 0x40000040000f7882 */ /* 0x000fe20000000000 */
[----:B--2---:R-:W-:-:S06]  /*3240*/  WARPGROUP.ARRIVE ;  /* 0x00000000000079c5 */ /* 0x004fcc0000000000 */
[----:B------:R-:W-:Y:S03]  /*3250*/  HGMMA.64x192x16.F32.BF16 R120, gdesc[UR12], R120, gsb0 ;  /* 0x02e000000c7879f0 */ /* 0x000fe60008001878 */
[----:B------:R-:W-:Y:S02]  /*3260*/  WARPGROUP.DEPBAR.LE gsb0, 0x0 ;  /* 0x00008000000079c5 */ /* 0x000fe40000010000 */
        /* <DEDUP_REMOVED lines=47> */
[----:B------:R0:W-:Y:S04]  /*3560*/  STL.64 [R1+0x2f8], R214 ;  /* 0x0002f8d601007387 */ /* 0x0001e80000100a00 */
        /* <DEDUP_REMOVED lines=48> */
[----:B------:R-:W-:Y:S01]  /*3870*/  UIADD3 UR18, UR6, 0x602, URZ ;  /* 0x0000060206127890 */ /* 0x000fe2000fffe03f */
[----:B------:R-:W-:Y:S01]  /*3880*/  UMOV UR16, UR12 ;  /* 0x0000000c00107c82 */ /* 0x000fe20008000000 */
[----:B------:R-:W-:Y:S01]  /*3890*/  UMOV UR17, UR13 ;  /* 0x0000000d00117c82 */ /* 0x000fe20008000000 */
        /* <DEDUP_REMOVED lines=53> */
[----:B------:R-:W3:Y:S04]  /*3bf0*/  LDL.LU.64 R122, [R1+0x188] ;  /* 0x00018800017a7983 */ /* 0x000ee80000300a00 */
[----:B------:R-:W4:Y:S04]  /*3c00*/  LDL.LU.64 R124, [R1+0x190] ;  /* 0x00019000017c7983 */ /* 0x000f280000300a00 */
[----:B------:R-:W2:Y:S04]  /*3c10*/  LDL.LU.64 R126, [R1+0x198] ;  /* 0x00019800017e7983 */ /* 0x000ea80000300a00 */
        /* <DEDUP_REMOVED lines=43> */
[----:B------:R-:W4:Y:S01]  /*3ed0*/  LDL.LU.64 R214, [R1+0x2f8] ;  /* 0x0002f80001d67983 */ /* 0x000f220000300a00 */
[----:B------:R-:W-:Y:S01]  /*3ee0*/  UIADD3 UR16, UR8, 0x402, URZ ;  /* 0x0000040208107890 */ /* 0x000fe2000fffe03f */
[----:B------:R-:W-:Y:S01]  /*3ef0*/  WARPGROUP.ARRIVE ;  /* 0x00000000000079c5 */ /* 0x000fe20000000000 */
[----:B------:R-:W-:-:S07]  /*3f00*/  UMOV UR17, 0x40000040 ;  /* 0x4000004000117882 */ /* 0x000fce0000000000 */
[----:B------:R-:W-:Y:S01]  /*3f10*/  HGMMA.64x192x16.F32.BF16 R24, gdesc[UR16], R24, gsb0 ;  /* 0x02e00000101879f0 */ /* 0x000fe20008001818 */
[----:B----4-:R-:W-:Y:S04]  /*3f20*/  STL.64 [R1+0xb40], R214 ;  /* 0x000b40d601007387 */ /* 0x010fe80000100a00 */
[----:B---3--:R-:W-:Y:S04]  /*3f30*/  STL.64 [R1+0xb38], R212 ;  /* 0x000b38d401007387 */ /* 0x008fe80000100a00 */
[----:B--2---:R-:W-:Y:S04]  /*3f40*/  STL.64 [R1+0xb30], R210 ;  /* 0x000b30d201007387 */ /* 0x004fe80000100a00 */
        /* <DEDUP_REMOVED lines=35> */
[----:B0-----:R-:W2:Y:S04]  /*4180*/  LDL.LU R140, [R1] ;  /* 0x00000000018c7983 */ /* 0x001ea80000300800 */
[----:B------:R-:W2:Y:S04]  /*4190*/  LDL.LU R141, [R1+0x4] ;  /* 0x00000400018d7983 */ /* 0x000ea80000300800 */
        /* <DEDUP_REMOVED lines=50> */
[----:B------:R-:W2:Y:S01]  /*44c0*/  LDL.LU R192, [R1+0xd0] ;  /* 0x0000d00001c07983 */ /* 0x000ea20000300800 */
[----:B------:R-:W-:Y:S01]  /*44d0*/  IMAD.MOV.U32 R193, RZ, RZ, R235 ;  /* 0x000000ffffc17224 */ /* 0x000fe200078e00eb */
[----:B------:R-:W-:Y:S01]  /*44e0*/  MOV R200, R228 ;  /* 0x000000e400c87202 */ /* 0x000fe20000000f00 */
[----:B------:R-:W-:Y:S01]  /*44f0*/  IMAD.MOV.U32 R194, RZ, RZ, R234 ;  /* 0x000000ffffc27224 */ /* 0x000fe200078e00ea */
[----:B------:R-:W-:Y:S01]  /*4500*/  MOV R210, R218 ;  /* 0x000000da00d27202 */ /* 0x000fe20000000f00 */
[----:B------:R-:W-:Y:S01]  /*4510*/  IMAD.MOV.U32 R195, RZ, RZ, R233 ;  /* 0x000000ffffc37224 */ /* 0x000fe200078e00e9 */
[----:B------:R-:W-:-:S02]  /*4520*/  WARPGROUP.DEPBAR.LE gsb0, 0x0 ;  /* 0x00008000000079c5 */ /* 0x000fc40000010000 */
[----:B------:R-:W-:Y:S01]  /*4530*/  IMAD.MOV.U32 R196, RZ, RZ, R232 ;  /* 0x000000ffffc47224 */ /* 0x000fe200078e00e8 */
[----:B------:R-:W-:Y:S01]  /*4540*/  UMOV UR12, UR16 ;  /* 0x00000010000c7c82 */ /* 0x000fe20008000000 */
[----:B------:R-:W-:Y:S01]  /*4550*/  IMAD.MOV.U32 R197, RZ, RZ, R231 ;  /* 0x000000ffffc57224 */ /* 0x000fe200078e00e7 */
[----:B------:R-:W-:Y:S01]  /*4560*/  UMOV UR13, UR17 ;  /* 0x00000011000d7c82 */ /* 0x000fe20008000000 */
[----:B------:R-:W-:Y:S01]  /*4570*/  IMAD.MOV.U32 R198, RZ, RZ, R230 ;  /* 0x000000ffffc67224 */ /* 0x000fe200078e00e6 */
[----:B------:R-:W-:Y:S01]  /*4580*/  MOV R230, R6 ;  /* 0x0000000600e67202 */ /* 0x000fe20000000f00 */
        /* <DEDUP_REMOVED lines=33> */
[----:B------:R-:W-:Y:S01]  /*47a0*/  STL [R1+0x840], R67 ;  /* 0x0008404301007387 */ /* 0x000fe20000100800 */
[----:B------:R-:W-:-:S02]  /*47b0*/  IMAD.MOV.U32 R224, RZ, RZ, R12 ;  /* 0x000000ffffe07224 */ /* 0x000fc400078e000c */
[----:B------:R-:W-:Y:S01]  /*47c0*/  IMAD.MOV.U32 R225, RZ, RZ, R11 ;  /* 0x000000ffffe17224 */ /* 0x000fe200078e000b */
[----:B------:R-:W-:Y:S01]  /*47d0*/  STL [R1+0x83c], R68 ;  /* 0x00083c4401007387 */ /* 0x000fe20000100800 */
[----:B------:R-:W-:Y:S02]  /*47e0*/  IMAD.MOV.U32 R226, RZ, RZ, R10 ;  /* 0x000000ffffe27224 */ /* 0x000fe400078e000a */
[----:B------:R-:W-:Y:S01]  /*47f0*/  IMAD.MOV.U32 R227, RZ, RZ, R9 ;  /* 0x000000ffffe37224 */ /* 0x000fe200078e0009 */
[----:B------:R-:W-:Y:S01]  /*4800*/  STL [R1+0x838], R69 ;  /* 0x0008384501007387 */ /* 0x000fe20000100800 */
        /* <DEDUP_REMOVED lines=9> */
[----:B------:R-:W-:-:S03]  /*48a0*/  IMAD.MOV.U32 R235, RZ, RZ, R0 ;  /* 0x000000ffffeb7224 */ /* 0x000fc600078e0000 */
[----:B------:R-:W-:Y:S04]  /*48b0*/  STL [R1+0x828], R73 ;  /* 0x0008284901007387 */ /* 0x000fe80000100800 */
        /* <DEDUP_REMOVED lines=45> */
[----:B------:R-:W-:Y:S01]  /*4b90*/  STL [R1+0x770], R119 ;  /* 0x0007707701007387 */ /* 0x000fe20000100800 */
[----:B--2---:R-:W-:-:S06]  /*4ba0*/  WARPGROUP.ARRIVE ;  /* 0x00000000000079c5 */ /* 0x004fcc0000000000 */
[----:B------:R-:W-:Y:S03]  /*4bb0*/  HGMMA.64x192x16.F32.BF16 R140, gdesc[UR12], R140, gsb0 ;  /* 0x02e000000c8c79f0 */ /* 0x000fe6000800188c */
[----:B------:R-:W-:Y:S02]  /*4bc0*/  WARPGROUP.DEPBAR.LE gsb0, 0x0 ;  /* 0x00008000000079c5 */ /* 0x000fe40000010000 */
[----:B------:R-:W-:Y:S04]  /*4bd0*/  STL.64 [R1], R140 ;  /* 0x0000008c01007387 */ /* 0x000fe80000100a00 */
        /* <DEDUP_REMOVED lines=47> */
[----:B0-----:R-:W3:Y:S04]  /*4ed0*/  LDL.LU.64 R214, [R1+0xb40] ;  /* 0x000b400001d67983 */ /* 0x001ee80000300a00 */
[----:B------:R-:W3:Y:S04]  /*4ee0*/  LDL.LU.64 R212, [R1+0xb38] ;  /* 0x000b380001d47983 */ /* 0x000ee80000300a00 */
        /* <DEDUP_REMOVED lines=45> */
[----:B------:R-:W3:Y:S01]  /*51c0*/  LDL.LU.64 R120, [R1+0x9c8] ;  /* 0x0009c80001787983 */ /* 0x000ee20000300a00 */
[----:B------:R-:W-:-:S02]  /*51d0*/  UIADD3 UR12, UR8, 0x4, URZ ;  /* 0x00000004080c7890 */ /* 0x000fc4000fffe03f */
[----:B------:R-:W-:Y:S01]  /*51e0*/  UIADD3 UR14, UR6, 0x4, URZ ;  /* 0x00000004060e7890 */ /* 0x000fe2000fffe03f */
[----:B------:R-:W-:Y:S01]  /*51f0*/  UMOV UR13, 0x40000040 ;  /* 0x40000040000d7882 */ /* 0x000fe20000000000 */
[----:B------:R-:W-:Y:S01]  /*5200*/  UMOV UR15, 0x40000040 ;  /* 0x40000040000f7882 */ /* 0x000fe20000000000 */
[----:B---3--:R-:W-:-:S06]  /*5210*/  WARPGROUP.ARRIVE ;  /* 0x00000000000079c5 */ /* 0x008fcc0000000000 */
[----:B------:R-:W-:Y:S03]  /*5220*/  HGMMA.64x192x16.F32.BF16 R120, gdesc[UR12], R120, gsb0 ;  /* 0x02e000000c7879f0 */ /* 0x000fe60008001878 */
[----:B------:R-:W-:Y:S02]  /*5230*/  WARPGROUP.DEPBAR.LE gsb0, 0x0 ;  /* 0x00008000000079c5 */ /* 0x000fe40000010000 */
[----:B------:R-:W-:Y:S01]  /*5240*/  MOV R2, R214 ;  /* 0x000000d600027202 */ /* 0x000fe20000000f00 */
[----:B------:R-:W-:Y:S01]  /*5250*/  IMAD.MOV.U32 R0, RZ, RZ, R215 ;  /* 0x000000ffff007224 */ /* 0x000fe200078e00d7 */
[----:B------:R-:W-:Y:S01]  /*5260*/  MOV R12, R204 ;  /* 0x000000cc000c7202 */ /* 0x000fe20000000f00 */
[----:B------:R-:W-:Y:S01]  /*5270*/  IMAD.MOV.U32 R4, RZ, RZ, R212 ;  /* 0x000000ffff047224 */ /* 0x000fe200078e00d4 */
[----:B------:R-:W3:Y:S01]  /*5280*/  LDL.LU.64 R214, [R1+0x9c0] ;  /* 0x0009c00001d67983 */ /* 0x000ee20000300a00 */
[----:B------:R-:W-:Y:S01]  /*5290*/  IMAD.MOV.U32 R3, RZ, RZ, R213 ;  /* 0x000000ffff037224 */ /* 0x000fe200078e00d5 */
[----:B------:R-:W-:Y:S01]  /*52a0*/  MOV R22, R194 ;  /* 0x000000c200167202 */ /* 0x000fe20000000f00 */
[----:B------:R-:W-:Y:S01]  /*52b0*/  IMAD.MOV.U32 R6, RZ, RZ, R210 ;  /* 0x000000ffff067224 */ /* 0x000fe200078e00d2 */
[----:B------:R-:W3:Y:S01]  /*52c0*/  LDL.LU.64 R212, [R1+0x9b8] ;  /* 0x0009b80001d47983 */ /* 0x000ee20000300a00 */
[----:B------:R-:W-:Y:S01]  /*52d0*/  IMAD.MOV.U32 R5, RZ, RZ, R211 ;  /* 0x000000ffff057224 */ /* 0x000fe200078e00d3 */
[----:B-1----:R-:W-:Y:S01]  /*52e0*/  MOV R224, R184 ;  /* 0x000000b800e07202 */ /* 0x002fe20000000f00 */
[----:B------:R-:W-:Y:S01]  /*52f0*/  IMAD.MOV.U32 R8, RZ, RZ, R208 ;  /* 0x000000ffff087224 */ /* 0x000fe200078e00d0 */
[----:B------:R-:W3:Y:S01]  /*5300*/  LDL.LU.64 R210, [R1+0x9b0] ;  /* 0x0009b00001d27983 */ /* 0x000ee20000300a00 */
[----:B------:R-:W-:Y:S01]  /*5310*/  IMAD.MOV.U32 R7, RZ, RZ, R209 ;  /* 0x000000ffff077224 */ /* 0x000fe200078e00d1 */
[----:B--2---:R-:W-:Y:S01]  /*5320*/  MOV R234, R174 ;  /* 0x000000ae00ea7202 */ /* 0x004fe20000000f00 */
[----:B------:R-:W-:Y:S01]  /*5330*/  IMAD.MOV.U32 R10, RZ, RZ, R206 ;  /* 0x000000ffff0a7224 */ /* 0x000fe200078e00ce */
[----:B------:R-:W3:Y:S01]  /*5340*/  LDL.LU.64 R208, [R1+0x9a8] ;  /* 0x0009a80001d07983 */ /* 0x000ee20000300a00 */
        /* <DEDUP_REMOVED lines=20> */
[----:B------:R-:W-:-:S02]  /*5490*/  IMAD.MOV.U32 R21, RZ, RZ, R195 ;  /* 0x000000ffff157224 */ /* 0x000fc400078e00c3 */
[----:B------:R-:W-:Y:S01]  /*54a0*/  IMAD.MOV.U32 R216, RZ, RZ, R192 ;  /* 0x000000ffffd87224 */ /* 0x000fe200078e00c0 */
[----:B------:R-:W3:Y:S01]  /*54b0*/  LDL.LU.64 R196, [R1+0x978] ;  /* 0x0009780001c47983 */ /* 0x000ee20000300a00 */
[----:B------:R-:W-:Y:S02]  /*54c0*/  IMAD.MOV.U32 R23, RZ, RZ, R193 ;  /* 0x000000ffff177224 */ /* 0x000fe400078e00c1 */
[----:B------:R-:W-:Y:S01]  /*54d0*/  IMAD.MOV.U32 R218, RZ, RZ, R190 ;  /* 0x000000ffffda7224 */ /* 0x000fe200078e00be */
[----:B------:R-:W3:Y:S01]  /*54e0*/  LDL.LU.64 R194, [R1+0x970] ;  /* 0x0009700001c27983 */ /* 0x000ee20000300a00 */
[----:B------:R-:W-:Y:S02]  /*54f0*/  IMAD.MOV.U32 R217, RZ, RZ, R191 ;  /* 0x000000ffffd97224 */ /* 0x000fe400078e00bf */
        /* <DEDUP_REMOVED lines=94> */
[----:B------:R-:W3:Y:S04]  /*5ae0*/  LDL.LU.64 R130, [R1+0x870] ;  /* 0x0008700001827983 */ /* 0x000ee80000300a00 */
[----:B------:R-:W3:Y:S04]  /*5af0*/  LDL.LU.64 R128, [R1+0x868] ;  /* 0x0008680001807983 */ /* 0x000ee80000300a00 */
[----:B------:R-:W3:Y:S04]  /*5b00*/  LDL.LU.64 R126, [R1+0x860] ;  /* 0x00086000017e7983 */ /* 0x000ee80000300a00 */
[----:B------:R-:W3:Y:S04]  /*5b10*/  LDL.LU.64 R124, [R1+0x858] ;  /* 0x00085800017c7983 */ /* 0x000ee80000300a00 */
[----:B------:R-:W3:Y:S04]  /*5b20*/  LDL.LU.64 R122, [R1+0x850] ;  /* 0x00085000017a7983 */ /* 0x000ee80000300a00 */
[----:B------:R-:W3:Y:S01]  /*5b30*/  LDL.LU.64 R120, [R1+0x848] ;  /* 0x0008480001787983 */ /* 0x000ee20000300a00 */
[----:B------:R-:W-:Y:S01]  /*5b40*/  UIADD3 UR18, UR6, 0x604, URZ ;  /* 0x0000060406127890 */ /* 0x000fe2000fffe03f */
[----:B------:R-:W-:Y:S01]  /*5b50*/  UMOV UR16, UR12 ;  /* 0x0000000c00107c82 */ /* 0x000fe20008000000 */
[----:B------:R-:W-:Y:S01]  /*5b60*/  UMOV UR17, UR13 ;  /* 0x0000000d00117c82 */ /* 0x000fe20008000000 */
[----:B------:R-:W-:Y:S01]  /*5b70*/  UMOV UR19, 0x40000040 ;  /* 0x4000004000137882 */ /* 0x000fe20000000000 */
[----:B---3--:R-:W-:-:S06]  /*5b80*/  WARPGROUP.ARRIVE ;  /* 0x00000000000079c5 */ /* 0x008fcc0000000000 */
        /* <DEDUP_REMOVED lines=47> */
[----:B------:R1:W-:Y:S04]  /*5e80*/  STL.64 [R1+0x480], R124 ;  /* 0x0004807c01007387 */ /* 0x0003e80000100a00 */
[----:B------:R2:W-:Y:S04]  /*5e90*/  STL.64 [R1+0x478], R122 ;  /* 0x0004787a01007387 */ /* 0x0005e80000100a00 */
[----:B------:R3:W-:Y:S01]  /*5ea0*/  STL.64 [R1+0x470], R120 ;  /* 0x0004707801007387 */ /* 0x0007e20000100a00 */
[----:B0-----:R-:W-:-:S02]  /*5eb0*/  IMAD.MOV.U32 R126, RZ, RZ, R73 ;  /* 0x000000ffff7e7224 */ /* 0x001fc400078e0049 */
[----:B-1----:R-:W-:Y:S02]  /*5ec0*/  IMAD.MOV.U32 R124, RZ, RZ, R71 ;  /* 0x000000ffff7c7224 */ /* 0x002fe400078e0047 */
[----:B--2---:R-:W-:Y:S02]  /*5ed0*/  IMAD.MOV.U32 R122, RZ, RZ, R69 ;  /* 0x000000ffff7a7224 */ /* 0x004fe400078e0045 */
[----:B---3--:R-:W-:Y:S02]  /*5ee0*/  IMAD.MOV.U32 R120, RZ, RZ, R67 ;  /* 0x000000ffff787224 */ /* 0x008fe400078e0043 */
[----:B------:R-:W2:Y:S01]  /*5ef0*/  LDL.LU R67, [R1+0x840] ;  /* 0x0008400001437983 */ /* 0x000ea20000300800 */
[----:B------:R-:W-:Y:S02]  /*5f00*/  IMAD.MOV.U32 R121, RZ, RZ, R68 ;  /* 0x000000ffff797224 */ /* 0x000fe400078e0044 */
[----:B------:R-:W-:Y:S01]  /*5f10*/  IMAD.MOV.U32 R123, RZ, RZ, R70 ;  /* 0x000000ffff7b7224 */ /* 0x000fe200078e0046 */
[----:B------:R-:W2:Y:S01]  /*5f20*/  LDL.LU R68, [R1+0x83c] ;  /* 0x00083c0001447983 */ /* 0x000ea20000300800 */
[----:B------:R-:W-:-:S03]  /*5f30*/  IMAD.MOV.U32 R125, RZ, RZ, R72 ;  /* 0x000000ffff7d7224 */ /* 0x000fc600078e0048 */
[----:B------:R-:W2:Y:S01]  /*5f40*/  LDL.LU R69, [R1+0x838] ;  /* 0x0008380001457983 */ /* 0x000ea20000300800 */
[----:B------:R-:W-:-:S03]  /*5f50*/  IMAD.MOV.U32 R127, RZ, RZ, R74 ;  /* 0x000000ffff7f7224 */ /* 0x000fc600078e004a */
[----:B------:R-:W2:Y:S01]  /*5f60*/  LDL.LU R70, [R1+0x834] ;  /* 0x0008340001467983 */ /* 0x000ea20000300800 */
[----:B------:R-:W-:-:S03]  /*5f70*/  MOV R128, R75 ;  /* 0x0000004b00807202 */ /* 0x000fc60000000f00 */
[----:B------:R-:W2:Y:S01]  /*5f80*/  LDL.LU R71, [R1+0x830] ;  /* 0x0008300001477983 */ /* 0x000ea20000300800 */
[----:B------:R-:W-:-:S03]  /*5f90*/  IMAD.MOV.U32 R129, RZ, RZ, R76 ;  /* 0x000000ffff817224 */ /* 0x000fc600078e004c */
        /* <DEDUP_REMOVED lines=86> */
[----:B------:R-:W2:Y:S04]  /*6500*/  LDL.LU R115, [R1+0x780] ;  /* 0x0007800001737983 */ /* 0x000ea80000300800 */
[----:B------:R-:W2:Y:S04]  /*6510*/  LDL.LU R116, [R1+0x77c] ;  /* 0x00077c0001747983 */ /* 0x000ea80000300800 */
[----:B------:R-:W2:Y:S04]  /*6520*/  LDL.LU R117, [R1+0x778] ;  /* 0x0007780001757983 */ /* 0x000ea80000300800 */
[----:B------:R-:W2:Y:S04]  /*6530*/  LDL.LU R118, [R1+0x774] ;  /* 0x0007740001767983 */ /* 0x000ea80000300800 */
[----:B------:R-:W2:Y:S01]  /*6540*/  LDL.LU R119, [R1+0x770] ;  /* 0x0007700001777983 */ /* 0x000ea20000300800 */
[----:B------:R-:W-:Y:S01]  /*6550*/  IMAD.MOV.U32 R214, RZ, RZ, R2 ;  /* 0x000000ffffd67224 */ /* 0x000fe200078e0002 */
[----:B------:R-:W-:Y:S01]  /*6560*/  MOV R215, R0 ;  /* 0x0000000000d77202 */ /* 0x000fe20000000f00 */
[----:B------:R-:W-:-:S02]  /*6570*/  IMAD.MOV.U32 R212, RZ, RZ, R4 ;  /* 0x000000ffffd47224 */ /* 0x000fc400078e0004 */
[----:B------:R-:W-:Y:S02]  /*6580*/  IMAD.MOV.U32 R213, RZ, RZ, R3 ;  /* 0x000000ffffd57224 */ /* 0x000fe400078e0003 */
[----:B------:R-:W-:Y:S02]  /*6590*/  IMAD.MOV.U32 R210, RZ, RZ, R6 ;  /* 0x000000ffffd27224 */ /* 0x000fe400078e0006 */
[----:B------:R-:W-:Y:S01]  /*65a0*/  IMAD.MOV.U32 R211, RZ, RZ, R5 ;  /* 0x000000ffffd37224 */ /* 0x000fe200078e0005 */
[----:B------:R-:W-:Y:S01]  /*65b0*/  MOV R206, R10 ;  /* 0x0000000a00ce7202 */ /* 0x000fe20000000f00 */
        /* <DEDUP_REMOVED lines=51> */
[----:B------:R-:W-:-:S03]  /*68f0*/  IMAD.MOV.U32 R173, RZ, RZ, R235 ;  /* 0x000000ffffad7224 */ /* 0x000fc600078e00eb */
        /* <DEDUP_REMOVED lines=32> */
[----:B0-----:R-:W3:Y:S04]  /*6b00*/  LDL.LU.64 R120, [R1] ;  /* 0x0000000001787983 */ /* 0x001ee80000300a00 */
        /* <DEDUP_REMOVED lines=47> */
[----:B------:R-:W-:Y:S01]  /*6e00*/  UIADD3 UR16, UR8, 0x404, URZ ;  /* 0x0000040408107890 */ /* 0x000fe2000fffe03f */
[----:B--2---:R-:W-:Y:S01]  /*6e10*/  WARPGROUP.ARRIVE ;  /* 0x00000000000079c5 */ /* 0x004fe20000000000 */
[----:B------:R-:W-:-:S07]  /*6e20*/  UMOV UR17, 0x40000040 ;  /* 0x4000004000117882 */ /* 0x000fce0000000000 */
[----:B------:R-:W-:Y:S01]  /*6e30*/  HGMMA.64x192x16.F32.BF16 R24, gdesc[UR16], R24, gsb0 ;  /* 0x02e00000101879f0 */ /* 0x000fe20008001818 */
[----:B------:R-:W-:Y:S01]  /*6e40*/  UMOV UR12, UR16 ;  /* 0x00000010000c7c82 */ /* 0x000fe20008000000 */
[----:B------:R-:W-:Y:S01]  /*6e50*/  UMOV UR13, UR17 ;  /* 0x00000011000d7c82 */ /* 0x000fe20008000000 */
[----:B------:R-:W-:Y:S02]  /*6e60*/  WARPGROUP.DEPBAR.LE gsb0, 0x0 ;  /* 0x00008000000079c5 */ /* 0x000fe40000010000 */
[----:B---3--:R-:W-:-:S15]  /*6e70*/  WARPGROUP.ARRIVE ;  /* 0x00000000000079c5 */ /* 0x008fde0000000000 */
        /* <DEDUP_REMOVED lines=24> */
[----:B------:R-:W-:Y:S01]  /*7000*/  STL.64 [R1+0xb0], R164 ;  /* 0x0000b0a401007387 */ /* 0x000fe20000100a00 */
[----:B------:R-:W-:-:S03]  /*7010*/  IMAD.MOV.U32 R4, RZ, RZ, R214 ;  /* 0x000000ffff047224 */ /* 0x000fc600078e00d6 */
[----:B------:R-:W-:Y:S01]  /*7020*/  STL.64 [R1+0xb8], R166 ;  /* 0x0000b8a601007387 */ /* 0x000fe20000100a00 */
[----:B------:R-:W-:-:S03]  /*7030*/  IMAD.MOV.U32 R3, RZ, RZ, R215 ;  /* 0x000000ffff037224 */ /* 0x000fc600078e00d7 */
[----:B------:R-:W-:Y:S01]  /*7040*/  STL.64 [R1+0xc0], R168 ;  /* 0x0000c0a801007387 */ /* 0x000fe20000100a00 */
[----:B------:R-:W-:-:S03]  /*7050*/  IMAD.MOV.U32 R7, RZ, RZ, R212 ;  /* 0x000000ffff077224 */ /* 0x000fc600078e00d4 */
[----:B------:R-:W-:Y:S01]  /*7060*/  STL.64 [R1+0xc8], R170 ;  /* 0x0000c8aa01007387 */ /* 0x000fe20000100a00 */
[----:B------:R-:W-:-:S03]  /*7070*/  IMAD.MOV.U32 R6, RZ, RZ, R213 ;  /* 0x000000ffff067224 */ /* 0x000fc600078e00d5 */
[----:B------:R0:W-:Y:S01]  /*7080*/  STL [R1+0xd0], R172 ;  /* 0x0000d0ac01007387 */ /* 0x0001e20000100800 */
[----:B------:R-:W-:Y:S01]  /*7090*/  IMAD.MOV.U32 R9, RZ, RZ, R210 ;  /* 0x000000ffff097224 */ /* 0x000fe200078e00d2 */
[----:B------:R-:W-:Y:S01]  /*70a0*/  MOV R11, R208 ;  /* 0x000000d0000b7202 */ /* 0x000fe20000000f00 */
[----:B------:R-:W-:Y:S01]  /*70b0*/  IMAD.MOV.U32 R8, RZ, RZ, R211 ;  /* 0x000000ffff087224 */ /* 0x000fe200078e00d3 */
[----:B------:R-:W2:Y:S01]  /*70c0*/  LDL.LU.64 R214, [R1+0x768] ;  /* 0x0007680001d67983 */ /* 0x000ea20000300a00 */
[----:B------:R-:W-:-:S03]  /*70d0*/  IMAD.MOV.U32 R10, RZ, RZ, R209 ;  /* 0x000000ffff0a7224 */ /* 0x000fc600078e00d1 */
[----:B------:R-:W2:Y:S01]  /*70e0*/  LDL.LU.64 R212, [R1+0x760] ;  /* 0x0007600001d47983 */ /* 0x000ea20000300a00 */
[----:B------:R-:W-:Y:S02]  /*70f0*/  IMAD.MOV.U32 R13, RZ, RZ, R206 ;  /* 0x000000ffff0d7224 */ /* 0x000fe400078e00ce */
[----:B------:R-:W-:Y:S01]  /*7100*/  IMAD.MOV.U32 R12, RZ, RZ, R207 ;  /* 0x000000ffff0c7224 */ /* 0x000fe200078e00cf */
[----:B------:R-:W2:Y:S01]  /*7110*/  LDL.LU.64 R210, [R1+0x758] ;  /* 0x0007580001d27983 */ /* 0x000ea20000300a00 */
[----:B------:R-:W-:Y:S02]  /*7120*/  IMAD.MOV.U32 R15, RZ, RZ, R204 ;  /* 0x000000ffff0f7224 */ /* 0x000fe400078e00cc */
[----:B------:R-:W-:Y:S01]  /*7130*/  IMAD.MOV.U32 R14, RZ, RZ, R205 ;  /* 0x000000ffff0e7224 */ /* 0x000fe200078e00cd */
[----:B------:R-:W2:Y:S01]  /*7140*/  LDL.LU.64 R208, [R1+0x750] ;  /* 0x0007500001d07983 */ /* 0x000ea20000300a00 */
[----:B------:R-:W-:Y:S02]  /*7150*/  IMAD.MOV.U32 R21, RZ, RZ, R202 ;  /* 0x000000ffff157224 */ /* 0x000fe400078e00ca */
[----:B------:R-:W-:Y:S01]  /*7160*/  IMAD.MOV.U32 R20, RZ, RZ, R203 ;  /* 0x000000ffff147224 */ /* 0x000fe200078e00cb */
[----:B------:R-:W2:Y:S01]  /*7170*/  LDL.LU.64 R206, [R1+0x748] ;  /* 0x0007480001ce7983 */ /* 0x000ea20000300a00 */
        /* <DEDUP_REMOVED lines=42> */
[----:B------:R-:W-:-:S03]  /*7420*/  IMAD.MOV.U32 R0, RZ, RZ, R173 ;  /* 0x000000ffff007224 */ /* 0x000fc600078e00ad */
        /* <DEDUP_REMOVED lines=230> */
[----:B------:R-:W-:Y:S01]  /*8290*/  UIADD3 UR8, UR8, 0x406, URZ ;  /* 0x0000040608087890 */ /* 0x000fe2000fffe03f */
[----:B------:R-:W-:Y:S01]  /*82a0*/  WARPGROUP.ARRIVE ;  /* 0x00000000000079c5 */ /* 0x000fe20000000000 */
[----:B------:R-:W-:Y:S01]  /*82b0*/  UMOV UR10, UR18 ;  /* 0x00000012000a7c82 */ /* 0x000fe20008000000 */
[----:B------:R-:W-:Y:S01]  /*82c0*/  UMOV UR11, UR19 ;  /* 0x00000013000b7c82 */ /* 0x000fe20008000000 */
[----:B------:R-:W-:-:S05]  /*82d0*/  UMOV UR9, 0x40000040 ;  /* 0x4000004000097882 */ /* 0x000fca0000000000 */
[----:B------:R-:W-:Y:S01]  /*82e0*/  HGMMA.64x192x16.F32.BF16 R24, gdesc[UR8], R24, gsb0 ;  /* 0x02e00000081879f0 */ /* 0x000fe20008001818 */
[----:B------:R-:W-:Y:S01]  /*82f0*/  IMAD.MOV.U32 R202, RZ, RZ, R235 ;  /* 0x000000ffffca7224 */ /* 0x000fe200078e00eb */
[----:B------:R-:W-:Y:S01]  /*8300*/  MOV R203, R234 ;  /* 0x000000ea00cb7202 */ /* 0x000fe20000000f00 */
[----:B------:R-:W-:Y:S01]  /*8310*/  IMAD.MOV.U32 R204, RZ, RZ, R233 ;  /* 0x000000ffffcc7224 */ /* 0x000fe200078e00e9 */
[----:B------:R-:W-:Y:S01]  /*8320*/  MOV R212, R225 ;  /* 0x000000e100d47202 */ /* 0x000fe20000000f00 */
[----:B------:R-:W-:Y:S01]  /*8330*/  IMAD.MOV.U32 R205, RZ, RZ, R232 ;  /* 0x000000ffffcd7224 */ /* 0x000fe200078e00e8 */
[----:B------:R-:W-:Y:S01]  /*8340*/  MOV R194, R23 ;  /* 0x0000001700c27202 */ /* 0x000fe20000000f00 */
[----:B------:R-:W-:Y:S02]  /*8350*/  IMAD.MOV.U32 R206, RZ, RZ, R231 ;  /* 0x000000ffffce7224 */ /* 0x000fe400078e00e7 */
[----:B------:R-:W-:Y:S02]  /*8360*/  IMAD.MOV.U32 R207, RZ, RZ, R230 ;  /* 0x000000ffffcf7224 */ /* 0x000fe400078e00e6 */
[----:B------:R-:W-:-:S02]  /*8370*/  IMAD.MOV.U32 R208, RZ, RZ, R229 ;  /* 0x000000ffffd07224 */ /* 0x000fc400078e00e5 */
[----:B------:R-:W-:Y:S02]  /*8380*/  IMAD.MOV.U32 R209, RZ, RZ, R228 ;  /* 0x000000ffffd17224 */ /* 0x000fe400078e00e4 */
[----:B------:R-:W-:Y:S01]  /*8390*/  IMAD.MOV.U32 R210, RZ, RZ, R227 ;  /* 0x000000ffffd27224 */ /* 0x000fe200078e00e3 */
[----:B------:R-:W-:Y:S01]  /*83a0*/  MOV R227, R12 ;  /* 0x0000000c00e37202 */ /* 0x000fe20000000f00 */
        /* <DEDUP_REMOVED lines=11> */
[----:B------:R-:W-:Y:S01]  /*8460*/  IMAD.MOV.U32 R201, RZ, RZ, R2 ;  /* 0x000000ffffc97224 */ /* 0x000fe200078e0002 */
[----:B------:R-:W-:Y:S01]  /*8470*/  UMOV UR10, UR14 ;  /* 0x0000000e000a7c82 */ /* 0x000fe20008000000 */
[----:B------:R-:W-:Y:S01]  /*8480*/  IMAD.MOV.U32 R222, RZ, RZ, R21 ;  /* 0x000000ffffde7224 */ /* 0x000fe200078e0015 */
[----:B------:R-:W-:Y:S01]  /*8490*/  UMOV UR11, UR15 ;  /* 0x0000000f000b7c82 */ /* 0x000fe20008000000 */
[----:B------:R-:W-:Y:S01]  /*84a0*/  IMAD.MOV.U32 R223, RZ, RZ, R20 ;  /* 0x000000ffffdf7224 */ /* 0x000fe200078e0014 */
[----:B------:R0:W5:Y:S01]  /*84b0*/  LDL.LU R0, [R1+0x468] ;  /* 0x0004680001007983 */ /* 0x0001620000300800 */
[----:B------:R-:W-:Y:S02]  /*84c0*/  IMAD.MOV.U32 R224, RZ, RZ, R15 ;  /* 0x000000ffffe07224 */ /* 0x000fe400078e000f */
[----:B------:R-:W-:Y:S01]  /*84d0*/  IMAD.MOV.U32 R225, RZ, RZ, R14 ;  /* 0x000000ffffe17224 */ /* 0x000fe200078e000e */
[----:B------:R0:W5:Y:S01]  /*84e0*/  LDL.LU R23, [R1+0x464] ;  /* 0x0004640001177983 */ /* 0x0001620000300800 */
[----:B------:R-:W-:-:S02]  /*84f0*/  IMAD.MOV.U32 R226, RZ, RZ, R13 ;  /* 0x000000ffffe27224 */ /* 0x000fc400078e000d */
[----:B------:R-:W-:Y:S01]  /*8500*/  IMAD.MOV.U32 R228, RZ, RZ, R11 ;  /* 0x000000ffffe47224 */ /* 0x000fe200078e000b */
[----:B------:R0:W5:Y:S01]  /*8510*/  LDL.LU R22, [R1+0x460] ;  /* 0x0004600001167983 */ /* 0x0001620000300800 */
[----:B------:R-:W-:Y:S02]  /*8520*/  IMAD.MOV.U32 R229, RZ, RZ, R10 ;  /* 0x000000ffffe57224 */ /* 0x000fe400078e000a */
        /* <DEDUP_REMOVED lines=8> */
[----:B------:R-:W-:-:S03]  /*85b0*/  IMAD.MOV.U32 R235, RZ, RZ, R3 ;  /* 0x000000ffffeb7224 */ /* 0x000fc600078e0003 */
[----:B------:R0:W5:Y:S04]  /*85c0*/  LDL.LU R16, [R1+0x450] ;  /* 0x0004500001107983 */ /* 0x0001680000300800 */
[----:B------:R0:W5:Y:S04]  /*85d0*/  LDL.LU R5, [R1+0x44c] ;  /* 0x00044c0001057983 */ /* 0x0001680000300800 */
[----:B------:R0:W5:Y:S01]  /*85e0*/  LDL.LU R2, [R1+0x448] ;  /* 0x0004480001027983 */ /* 0x0001620000300800 */
[----:B------:R-:W-:Y:S02]  /*85f0*/  WARPGROUP.DEPBAR.LE gsb0, 0x0 ;  /* 0x00008000000079c5 */ /* 0x000fe40000010000 */
        /* <DEDUP_REMOVED lines=51> */
[----:B-1----:R0:W5:Y:S04]  /*8930*/  LDL.LU.64 R214, [R1+0x440] ;  /* 0x0004400001d67983 */ /* 0x0021680000300a00 */
[----:B------:R0:W5:Y:S04]  /*8940*/  LDL.LU.64 R212, [R1+0x438] ;  /* 0x0004380001d47983 */ /* 0x0001680000300a00 */
        /* <DEDUP_REMOVED lines=35> */
[----:B------:R0:W5:Y:S01]  /*8b80*/  LDL.LU.64 R140, [R1+0x318] ;  /* 0x00031800018c7983 */ /* 0x0001620000300a00 */
[----:B------:R-:W-:Y:S05]  /*8b90*/  @!P1 BRA `(.L_x_22) ;  /* 0x00000080009c9947 */ /* 0x000fea0003800000 */
[----:B------:R-:W-:Y:S02]  /*8ba0*/  UIADD3 UR6, UR39, 0x1, URZ ;  /* 0x0000000127067890 */ /* 0x000fe4000fffe03f */
[----:B------:R-:W-:Y:S02]  /*8bb0*/  MOV R3, UR39 ;  /* 0x0000002700037c02 */ /* 0x000fe40008000f00 */
[----:B------:R-:W-:-:S04]  /*8bc0*/  UISETP.NE.AND UP0, UPT, UR6, 0x3, UPT ;  /* 0x000000030600788c */ /* 0x000fc8000bf05270 */
[----:B------:R-:W-:Y:S02]  /*8bd0*/  USEL UR7, URZ, 0x1, UP0 ;  /* 0x000000013f077887 */ /* 0x000fe40008000000 */
[----:B------:R-:W-:Y:S02]  /*8be0*/  USEL UR6, UR6, URZ, UP0 ;  /* 0x0000003f06067287 */ /* 0x000fe40008000000 */
[----:B------:R-:W-:-:S06]  /*8bf0*/  ULOP3.LUT UR7, UR38, UR7, URZ, 0x3c, !UPT ;  /* 0x0000000726077292 */ /* 0x000fcc000f8e3c3f */
[----:B------:R-:W-:-:S07]  /*8c00*/  IMAD.U32 R4, RZ, RZ, UR7 ;  /* 0x00000007ff047e24 */ /* 0x000fce000f8e00ff */
.L_x_29:
[----:B------:R-:W-:Y:S05]  /*8c10*/  @!P0 BRA `(.L_x_23) ;  /* 0x0000000000048947 */ /* 0x000fea0003800000 */
[----:B------:R-:W-:Y:S01]  /*8c20*/  BPT.TRAP 0x1 ;  /* 0x000000040000795c */ /* 0x000fe20000300000 */
.L_x_23:
[----:B------:R-:W1:Y:S01]  /*8c30*/  S2UR UR8, SR_CgaCtaId ;  /* 0x00000000000879c3 */ /* 0x000e620000008800 */
[----:B------:R-:W-:Y:S01]  /*8c40*/  UMOV UR7, 0x400 ;  /* 0x0000040000077882 */ /* 0x000fe20000000000 */
[----:B------:R-:W-:Y:S01]  /*8c50*/  IMAD.U32 R6, RZ, RZ, UR6 ;  /* 0x00000006ff067e24 */ /* 0x000fe2000f8e00ff */
[----:B------:R-:W-:Y:S01]  /*8c60*/  SHF.L.U32 R7, R4, 0x1f, RZ ;  /* 0x0000001f04077819 */ /* 0x000fe200000006ff */
[----:B-1----:R-:W-:-:S06]  /*8c70*/  ULEA UR7, UR8, UR7, 0x18 ;  /* 0x0000000708077291 */ /* 0x002fcc000f8ec03f */
[----:B-----5:R-:W-:-:S04]  /*8c80*/  IMAD.U32 R0, RZ, RZ, UR7 ;  /* 0x00000007ff007e24 */ /* 0x020fc8000f8e00ff */
[----:B------:R-:W-:-:S04]  /*8c90*/  IMAD R6, R6, 0x8, R0 ;  /* 0x0000000806067824 */ /* 0x000fc800078e0200 */
[----:B------:R1:W2:Y:S01]  /*8ca0*/  SYNCS.PHASECHK.TRANS64.TRYWAIT P1, [R6+URZ], R7 ;  /* 0x00000007060075a7 */ /* 0x0002a2000802017f */
[----:B------:R-:W-:Y:S05]  /*8cb0*/  @!P0 BRA `(.L_x_24) ;  /* 0x0000000000048947 */ /* 0x000fea0003800000 */
[----:B------:R-:W-:Y:S01]  /*8cc0*/  BPT.TRAP 0x1 ;  /* 0x000000040000795c */ /* 0x000fe20000300000 */
.L_x_24:
[----:B--2---:R-:W-:Y:S05]  /*8cd0*/  @P1 BRA `(.L_x_25) ;  /* 0x0000000000081947 */ /* 0x004fea0003800000 */
[----:B------:R-:W2:Y:S02]  /*8ce0*/  SYNCS.PHASECHK.TRANS64.TRYWAIT P1, [R6+URZ], R7 ;  /* 0x00000007060075a7 */ /* 0x000ea4000802017f */
[----:B--2---:R-:W-:Y:S05]  /*8cf0*/  @!P1 BRA `(.L_x_26) ;  /* 0x0000023800589947 */ /* 0x004fea0003800000 */
.L_x_25:
        /* <DEDUP_REMOVED lines=48> */
[----:B---3--:R-:W3:Y:S04]  /*9000*/  LDL.LU.64 R24, [R1+0x180] ;  /* 0x0001800001187983 */ /* 0x008ee80000300a00 */
        /* <DEDUP_REMOVED lines=47> */
[----:B------:R-:W-:-:S02]  /*9300*/  UIMAD UR10, UR6, 0x600, UR4 ;  /* 0x00000600060a78a4 */ /* 0x000fc4000f8e0204 */
[----:B------:R-:W-:Y:S01]  /*9310*/  UIMAD UR8, UR6, 0xc00, UR5 ;  /* 0x00000c00060878a4 */ /* 0x000fe2000f8e0205 */
[----:B------:R-:W-:Y:S01]  /*9320*/  STL [R1+0x470], R23 ;  /* 0x0004701701007387 */ /* 0x000fe20000100800 */
[----:B------:R-:W-:Y:S01]  /*9330*/  UMOV UR13, 0x40000040 ;  /* 0x40000040000d7882 */ /* 0x000fe20000000000 */
[----:B------:R-:W-:Y:S02]  /*9340*/  UMOV UR15, 0x40000040 ;  /* 0x40000040000f7882 */ /* 0x000fe40000000000 */
[----:B------:R-:W-:Y:S02]  /*9350*/  UMOV UR12, UR10 ;  /* 0x0000000a000c7c82 */ /* 0x000fe40008000000 */
[----:B------:R-:W-:Y:S01]  /*9360*/  UMOV UR14, UR8 ;  /* 0x00000008000e7c82 */ /* 0x000fe20008000000 */
[----:B------:R-:W-:Y:S01]  /*9370*/  UIADD3 UR18, UR8, 0x600, URZ ;  /* 0x0000060008127890 */ /* 0x000fe2000fffe03f */
[----:B------:R-:W-:Y:S01]  /*9380*/  STL [R1+0x46c], R22 ;  /* 0x00046c1601007387 */ /* 0x000fe20000100800 */
[----:B------:R-:W-:Y:S01]  /*9390*/  UMOV UR16, UR12 ;  /* 0x0000000c00107c82 */ /* 0x000fe20008000000 */
[----:B------:R-:W-:Y:S01]  /*93a0*/  UMOV UR17, UR13 ;  /* 0x0000000d00117c82 */ /* 0x000fe20008000000 */
[----:B------:R-:W-:Y:S01]  /*93b0*/  UMOV UR19, 0x40000040 ;  /* 0x4000004000137882 */ /* 0x000fe20000000000 */
[----:B------:R-:W-:Y:S04]  /*93c0*/  STL [R1+0x468], R19 ;  /* 0x0004681301007387 */ /* 0x000fe80000100800 */
[----:B------:R-:W-:Y:S04]  /*93d0*/  STL [R1+0x464], R18 ;  /* 0x0004641201007387 */ /* 0x000fe80000100800 */
[----:B------:R-:W-:Y:S04]  /*93e0*/  STL [R1+0x460], R17 ;  /* 0x0004601101007387 */ /* 0x000fe80000100800 */
[----:B------:R-:W-:Y:S04]  /*93f0*/  STL [R1+0x45c], R16 ;  /* 0x00045c1001007387 */ /* 0x000fe80000100800 */
[----:B------:R-:W-:Y:S04]  /*9400*/  STL [R1+0x458], R5 ;  /* 0x0004580501007387 */ /* 0x000fe80000100800 */
[----:B------:R-:W-:Y:S04]  /*9410*/  STL [R1+0x454], R4 ;  /* 0x0004540401007387 */ /* 0x000fe80000100800 */
[----:B------:R-:W-:Y:S04]  /*9420*/  STL [R1+0x450], R3 ;  /* 0x0004500301007387 */ /* 0x000fe80000100800 */
[----:B------:R4:W-:Y:S04]  /*9430*/  STL [R1+0x44c], R2 ;  /* 0x00044c0201007387 */ /* 0x0009e80000100800 */
[----:B------:R0:W-:Y:S01]  /*9440*/  STL [R1+0x448], R0 ;  /* 0x0004480001007387 */ /* 0x0001e20000100800 */
[----:B---3--:R-:W-:-:S06]  /*9450*/  WARPGROUP.ARRIVE ;  /* 0x00000000000079c5 */ /* 0x008fcc0000000000 */
[----:B------:R-:W-:Y:S03]  /*9460*/  HGMMA.64x192x16.F32.BF16 R24, gdesc[UR12], R24, gsb0 ;  /* 0x02e000000c1879f0 */ /* 0x000fe60008001818 */
[----:B------:R-:W-:Y:S02]  /*9470*/  WARPGROUP.DEPBAR.LE gsb0, 0x0 ;  /* 0x00008000000079c5 */ /* 0x000fe40000010000 */
[----:B------:R-:W-:Y:S01]  /*9480*/  WARPGROUP.ARRIVE ;  /* 0x00000000000079c5 */ /* 0x000fe20000000000 */
[----:B------:R-:W-:Y:S01]  /*9490*/  STL.64 [R1+0x180], R24 ;  /* 0x0001801801007387 */ /* 0x000fe20000100a00 */
[----:B----4-:R-:W-:Y:S01]  /*94a0*/  IMAD.MOV.U32 R2, RZ, RZ, R118 ;  /* 0x000000ffff027224 */ /* 0x010fe200078e0076 */
[----:B------:R-:W-:Y:S01]  /*94b0*/  MOV R3, R117 ;  /* 0x0000007500037202 */ /* 0x000fe20000000f00 */
[----:B0-----:R-:W-:Y:S01]  /*94c0*/  IMAD.MOV.U32 R0, RZ, RZ, R119 ;  /* 0x000000ffff007224 */ /* 0x001fe200078e0077 */
[----:B------:R-:W-:Y:S10]  /*94d0*/  STL.64 [R1+0x188], R26 ;  /* 0x0001881a01007387 */ /* 0x000ff40000100a00 */
[----:B------:R-:W-:Y:S01]  /*94e0*/  HGMMA.64x192x16.F32.BF16 R120, gdesc[UR16], R120, gsb0 ;  /* 0x02e00000107879f0 */ /* 0x000fe20008001878 */
[----:B------:R-:W-:Y:S01]  /*94f0*/  IMAD.MOV.U32 R4, RZ, RZ, R116 ;  /* 0x000000ffff047224 */ /* 0x000fe200078e0074 */
[----:B------:R-:W-:Y:S01]  /*9500*/  MOV R12, R108 ;  /* 0x0000006c000c7202 */ /* 0x000fe20000000f00 */
[----:B------:R-:W-:Y:S01]  /*9510*/  STL.64 [R1+0x190], R28 ;  /* 0x0001901c01007387 */ /* 0x000fe20000100a00 */
[----:B-12---:R-:W-:Y:S01]  /*9520*/  IMAD.MOV.U32 R6, RZ, RZ, R114 ;  /* 0x000000ffff067224 */ /* 0x006fe200078e0072 */
        /* <DEDUP_REMOVED lines=106> */
[----:B------:R-:W-:-:S03]  /*9bd0*/  WARPGROUP.DEPBAR.LE gsb0, 0x0 ;  /* 0x00008000000079c5 */ /* 0x000fc60000010000 */
[----:B------:R-:W2:Y:S04]  /*9be0*/  LDL.LU.64 R28, [R1+0xe60] ;  /* 0x000e6000011c7983 */ /* 0x000ea80000300a00 */
[----:B------:R-:W2:Y:S04]  /*9bf0*/  LDL.LU.64 R26, [R1+0xe58] ;  /* 0x000e5800011a7983 */ /* 0x000ea80000300a00 */
[----:B------:R-:W2:Y:S04]  /*9c00*/  LDL.LU.64 R24, [R1+0xe50] ;  /* 0x000e500001187983 */ /* 0x000ea80000300a00 */
        /* <DEDUP_REMOVED lines=48> */
[----:B0-----:R-:W3:Y:S04]  /*9f10*/  LDL.LU R120, [R1+0x180] ;  /* 0x0001800001787983 */ /* 0x001ee80000300800 */
[----:B------:R-:W3:Y:S04]  /*9f20*/  LDL.LU R121, [R1+0x184] ;  /* 0x0001840001797983 */ /* 0x000ee80000300800 */
[----:B------:R-:W4:Y:S04]  /*9f30*/  LDL.LU R122, [R1+0x188] ;  /* 0x00018800017a7983 */ /* 0x000f280000300800 */
[----:B------:R-:W4:Y:S04]  /*9f40*/  LDL.LU R123, [R1+0x18c] ;  /* 0x00018c00017b7983 */ /* 0x000f280000300800 */
[----:B------:R-:W2:Y:S04]  /*9f50*/  LDL.LU R124, [R1+0x190] ;  /* 0x00019000017c7983 */ /* 0x000ea80000300800 */
[----:B------:R-:W2:Y:S04]  /*9f60*/  LDL.LU R125, [R1+0x194] ;  /* 0x00019400017d7983 */ /* 0x000ea80000300800 */
[----:B------:R-:W3:Y:S04]  /*9f70*/  LDL.LU R126, [R1+0x198] ;  /* 0x00019800017e7983 */ /* 0x000ee80000300800 */
        /* <DEDUP_REMOVED lines=45> */
[----:B------:R-:W2:Y:S01]  /*a250*/  LDL.LU R172, [R1+0x250] ;  /* 0x0002500001ac7983 */ /* 0x000ea20000300800 */
[----:B------:R-:W-:Y:S01]  /*a260*/  IMAD.MOV.U32 R214, RZ, RZ, R2 ;  /* 0x000000ffffd67224 */ /* 0x000fe200078e0002 */
[----:B------:R-:W-:Y:S01]  /*a270*/  MOV R215, R0 ;  /* 0x0000000000d77202 */ /* 0x000fe20000000f00 */
[----:B------:R-:W-:Y:S01]  /*a280*/  IMAD.MOV.U32 R212, RZ, RZ, R4 ;  /* 0x000000ffffd47224 */ /* 0x000fe200078e0004 */
[----:B------:R-:W-:Y:S01]  /*a290*/  MOV R206, R10 ;  /* 0x0000000a00ce7202 */ /* 0x000fe20000000f00 */
        /* <DEDUP_REMOVED lines=60> */
[----:B--2---:R-:W-:Y:S04]  /*a660*/  STL.64 [R1+0xda0], R172 ;  /* 0x000da0ac01007387 */ /* 0x004fe80000100a00 */
[----:B----4-:R-:W-:Y:S04]  /*a670*/  STL.64 [R1+0xd98], R170 ;  /* 0x000d98aa01007387 */ /* 0x010fe80000100a00 */
[----:B---3--:R-:W-:Y:S04]  /*a680*/  STL.64 [R1+0xd90], R168 ;  /* 0x000d90a801007387 */ /* 0x008fe80000100a00 */
        /* <DEDUP_REMOVED lines=24> */
[----:B0-----:R-:W2:Y:S04]  /*a810*/  LDL.LU.64 R120, [R1] ;  /* 0x0000000001787983 */ /* 0x001ea80000300a00 */
        /* <DEDUP_REMOVED lines=48> */
[----:B------:R-:W-:Y:S01]  /*ab20*/  WARPGROUP.ARRIVE ;  /* 0x00000000000079c5 */ /* 0x000fe20000000000 */
[----:B------:R-:W-:-:S07]  /*ab30*/  UMOV UR17, 0x40000040 ;  /* 0x4000004000117882 */ /* 0x000fce0000000000 */
[----:B------:R-:W-:Y:S01]  /*ab40*/  HGMMA.64x192x16.F32.BF16 R24, gdesc[UR16], R24, gsb0 ;  /* 0x02e00000101879f0 */ /* 0x000fe20008001818 */
[----:B------:R-:W-:Y:S01]  /*ab50*/  UMOV UR18, UR14 ;  /* 0x0000000e00127c82 */ /* 0x000fe20008000000 */
[----:B------:R-:W-:Y:S01]  /*ab60*/  UMOV UR19, UR15 ;  /* 0x0000000f00137c82 */ /* 0x000fe20008000000 */
[----:B------:R-:W-:Y:S02]  /*ab70*/  WARPGROUP.DEPBAR.LE gsb0, 0x0 ;  /* 0x00008000000079c5 */ /* 0x000fe40000010000 */
[----:B--2---:R-:W-:-:S15]  /*ab80*/  WARPGROUP.ARRIVE ;  /* 0x00000000000079c5 */ /* 0x004fde0000000000 */
[----:B------:R-:W-:Y:S03]  /*ab90*/  HGMMA.64x192x16.F32.BF16 R120, gdesc[UR16], R120, gsb0 ;  /* 0x02e00000107879f0 */ /* 0x000fe60008001878 */
        /* <DEDUP_REMOVED lines=427> */
[----:B------:R-:W-:-:S02]  /*c650*/  WARPGROUP.DEPBAR.LE gsb0, 0x0 ;  /* 0x00008000000079c5 */ /* 0x000fc40000010000 */
[----:B------:R-:W-:Y:S01]  /*c660*/  IMAD.MOV.U32 R198, RZ, RZ, R230 ;  /* 0x000000ffffc67224 */ /* 0x000fe200078e00e6 */
[----:B------:R-:W-:Y:S01]  /*c670*/  MOV R230, R6 ;  /* 0x0000000600e67202 */ /* 0x000fe20000000f00 */
[----:B------:R-:W-:Y:S01]  /*c680*/  IMAD.MOV.U32 R199, RZ, RZ, R229 ;  /* 0x000000ffffc77224 */ /* 0x000fe200078e00e5 */
[----:B------:R-:W-:Y:S01]  /*c690*/  UMOV UR12, UR16 ;  /* 0x00000010000c7c82 */ /* 0x000fe20008000000 */
[----:B------:R-:W-:Y:S01]  /*c6a0*/  IMAD.MOV.U32 R200, RZ, RZ, R228 ;  /* 0x000000ffffc87224 */ /* 0x000fe200078e00e4 */
[----:B------:R-:W-:Y:S01]  /*c6b0*/  UMOV UR13, UR17 ;  /* 0x00000011000d7c82 */ /* 0x000fe20008000000 */
        /* <DEDUP_REMOVED lines=144> */
[----:B------:R3:W-:Y:S04]  /*cfc0*/  STL.64 [R1+0x170], R232 ;  /* 0x000170e801007387 */ /* 0x0007e80000100a00 */
        /* <DEDUP_REMOVED lines=56> */
[----:B------:R-:W-:Y:S01]  /*d350*/  IMAD.MOV.U32 R2, RZ, RZ, R214 ;  /* 0x000000ffff027224 */ /* 0x000fe200078e00d6 */
[----:B------:R-:W-:Y:S01]  /*d360*/  MOV R3, R213 ;  /* 0x000000d500037202 */ /* 0x000fe20000000f00 */
[----:B------:R-:W-:Y:S01]  /*d370*/  IMAD.MOV.U32 R0, RZ, RZ, R215 ;  /* 0x000000ffff007224 */ /* 0x000fe200078e00d7 */
[----:B------:R-:W-:Y:S01]  /*d380*/  MOV R12, R204 ;  /* 0x000000cc000c7202 */ /* 0x000fe20000000f00 */
[----:B------:R-:W-:Y:S01]  /*d390*/  IMAD.MOV.U32 R4, RZ, RZ, R212 ;  /* 0x000000ffff047224 */ /* 0x000fe200078e00d4 */
[----:B------:R-:W2:Y:S01]  /*d3a0*/  LDL.LU.64 R214, [R1+0x9c8] ;  /* 0x0009c80001d67983 */ /* 0x000ea20000300a00 */
[----:B------:R-:W-:Y:S01]  /*d3b0*/  IMAD.MOV.U32 R6, RZ, RZ, R210 ;  /* 0x000000ffff067224 */ /* 0x000fe200078e00d2 */
[----:B------:R-:W-:Y:S01]  /*d3c0*/  MOV R21, R195 ;  /* 0x000000c300157202 */ /* 0x000fe20000000f00 */
[----:B------:R-:W-:Y:S01]  /*d3d0*/  IMAD.MOV.U32 R5, RZ, RZ, R211 ;  /* 0x000000ffff057224 */ /* 0x000fe200078e00d3 */
[----:B------:R-:W2:Y:S01]  /*d3e0*/  LDL.LU.64 R212, [R1+0x9c0] ;  /* 0x0009c00001d47983 */ /* 0x000ea20000300a00 */
[----:B------:R-:W-:Y:S01]  /*d3f0*/  IMAD.MOV.U32 R8, RZ, RZ, R208 ;  /* 0x000000ffff087224 */ /* 0x000fe200078e00d0 */
[----:B-1----:R-:W-:Y:S01]  /*d400*/  MOV R222, R186 ;  /* 0x000000ba00de7202 */ /* 0x002fe20000000f00 */
[----:B------:R-:W-:Y:S01]  /*d410*/  IMAD.MOV.U32 R7, RZ, RZ, R209 ;  /* 0x000000ffff077224 */ /* 0x000fe200078e00d1 */
[----:B------:R-:W2:Y:S01]  /*d420*/  LDL.LU.64 R210, [R1+0x9b8] ;  /* 0x0009b80001d27983 */ /* 0x000ea20000300a00 */
        /* <DEDUP_REMOVED lines=28> */
[----:B------:R-:W-:-:S02]  /*d5f0*/  IMAD.MOV.U32 R218, RZ, RZ, R190 ;  /* 0x000000ffffda7224 */ /* 0x000fc400078e00be */
        /* <DEDUP_REMOVED lines=18> */
[----:B---3--:R-:W-:Y:S01]  /*d720*/  IMAD.MOV.U32 R232, RZ, RZ, R176 ;  /* 0x000000ffffe87224 */ /* 0x008fe200078e00b0 */
[----:B------:R-:W2:Y:S01]  /*d730*/  LDL.LU.64 R182, [R1+0x948] ;  /* 0x0009480001b67983 */ /* 0x000ea20000300a00 */
[----:B----4-:R-:W-:Y:S02]  /*d740*/  IMAD.MOV.U32 R234, RZ, RZ, R174 ;  /* 0x000000ffffea7224 */ /* 0x010fe400078e00ae */
        /* <DEDUP_REMOVED lines=135> */
[----:B0-----:R-:W-:Y:S01]  /*dfc0*/  MOV R126, R73 ;  /* 0x00000049007e7202 */ /* 0x001fe20000000f00 */
[----:B-1----:R-:W-:-:S02]  /*dfd0*/  IMAD.MOV.U32 R124, RZ, RZ, R71 ;  /* 0x000000ffff7c7224 */ /* 0x002fc400078e0047 */
        /* <DEDUP_REMOVED lines=99> */
[----:B------:R-:W2:Y:S04]  /*e610*/  LDL.LU R115, [R1+0x788] ;  /* 0x0007880001737983 */ /* 0x000ea80000300800 */
[----:B------:R-:W2:Y:S04]  /*e620*/  LDL.LU R116, [R1+0x784] ;  /* 0x0007840001747983 */ /* 0x000ea80000300800 */
[----:B------:R-:W2:Y:S04]  /*e630*/  LDL.LU R117, [R1+0x780] ;  /* 0x0007800001757983 */ /* 0x000ea80000300800 */
[----:B------:R-:W2:Y:S04]  /*e640*/  LDL.LU R118, [R1+0x77c] ;  /* 0x00077c0001767983 */ /* 0x000ea80000300800 */
[----:B------:R-:W2:Y:S01]  /*e650*/  LDL.LU R119, [R1+0x778] ;  /* 0x0007780001777983 */ /* 0x000ea20000300800 */
[----:B------:R-:W-:-:S02]  /*e660*/  IMAD.MOV.U32 R214, RZ, RZ, R2 ;  /* 0x000000ffffd67224 */ /* 0x000fc400078e0002 */
[----:B------:R-:W-:Y:S02]  /*e670*/  IMAD.MOV.U32 R215, RZ, RZ, R0 ;  /* 0x000000ffffd77224 */ /* 0x000fe400078e0000 */
[----:B------:R-:W-:Y:S02]  /*e680*/  IMAD.MOV.U32 R212, RZ, RZ, R4 ;  /* 0x000000ffffd47224 */ /* 0x000fe400078e0004 */
[----:B------:R-:W-:Y:S02]  /*e690*/  IMAD.MOV.U32 R213, RZ, RZ, R3 ;  /* 0x000000ffffd57224 */ /* 0x000fe400078e0003 */
[----:B------:R-:W-:Y:S02]  /*e6a0*/  IMAD.MOV.U32 R210, RZ, RZ, R6 ;  /* 0x000000ffffd27224 */ /* 0x000fe400078e0006 */
[----:B------:R-:W-:Y:S01]  /*e6b0*/  IMAD.MOV.U32 R211, RZ, RZ, R5 ;  /* 0x000000ffffd37224 */ /* 0x000fe200078e0005 */
[----:B------:R-:W-:Y:S01]  /*e6c0*/  MOV R207, R9 ;  /* 0x0000000900cf7202 */ /* 0x000fe20000000f00 */
        /* <DEDUP_REMOVED lines=467> */
[----:B------:R-:W-:Y:S01]  /*10400*/  MOV R204, R235 ;  /* 0x000000eb00cc7202 */ /* 0x000fe20000000f00 */
[----:B------:R-:W-:Y:S01]  /*10410*/  IMAD.MOV.U32 R205, RZ, RZ, R234 ;  /* 0x000000ffffcd7224 */ /* 0x000fe200078e00ea */
[----:B------:R-:W-:Y:S01]  /*10420*/  MOV R213, R226 ;  /* 0x000000e200d57202 */ /* 0x000fe20000000f00 */
[----:B------:R-:W-:Y:S01]  /*10430*/  IMAD.MOV.U32 R206, RZ, RZ, R233 ;  /* 0x000000ffffce7224 */ /* 0x000fe200078e00e9 */
[----:B------:R-:W-:Y:S01]  /*10440*/  MOV R195, R19 ;  /* 0x0000001300c37202 */ /* 0x000fe20000000f00 */
[----:B------:R-:W-:Y:S02]  /*10450*/  IMAD.MOV.U32 R207, RZ, RZ, R232 ;  /* 0x000000ffffcf7224 */ /* 0x000fe400078e00e8 */
[----:B------:R-:W-:Y:S02]  /*10460*/  IMAD.MOV.U32 R208, RZ, RZ, R231 ;  /* 0x000000ffffd07224 */ /* 0x000fe400078e00e7 */
        /* <DEDUP_REMOVED lines=34> */
[----:B------:R-:W-:-:S03]  /*10690*/  IMAD.MOV.U32 R235, RZ, RZ, R6 ;  /* 0x000000ffffeb7224 */ /* 0x000fc600078e0006 */
[----:B------:R0:W5:Y:S04]  /*106a0*/  LDL.LU R16, [R1+0x45c] ;  /* 0x00045c0001107983 */ /* 0x0001680000300800 */
[----:B------:R0:W5:Y:S04]  /*106b0*/  LDL.LU R5, [R1+0x458] ;  /* 0x0004580001057983 */ /* 0x0001680000300800 */
[----:B------:R0:W5:Y:S04]  /*106c0*/  LDL.LU R4, [R1+0x454] ;  /* 0x0004540001047983 */ /* 0x0001680000300800 */
[----:B------:R0:W5:Y:S04]  /*106d0*/  LDL.LU R3, [R1+0x450] ;  /* 0x0004500001037983 */ /* 0x0001680000300800 */
[----:B------:R0:W5:Y:S04]  /*106e0*/  LDL.LU R2, [R1+0x44c] ;  /* 0x00044c0001027983 */ /* 0x0001680000300800 */
[----:B------:R0:W5:Y:S01]  /*106f0*/  LDL.LU R0, [R1+0x448] ;  /* 0x0004480001007983 */ /* 0x0001620000300800 */
[----:B------:R-:W-:-:S02]  /*10700*/  WARPGROUP.DEPBAR.LE gsb0, 0x0 ;  /* 0x00008000000079c5 */ /* 0x000fc40000010000 */
        /* <DEDUP_REMOVED lines=90> */
[----:B------:R-:W-:Y:S01]  /*10cb0*/  BPT.TRAP 0x1 ;  /* 0x000000040000795c */ /* 0x000fe20000300000 */
.L_x_27:
[----:B------:R-:W2:Y:S04]  /*10cc0*/  LDL R8, [R1+0x300] ;  /* 0x0003000001087983 */ /* 0x000ea80000100800 */
[----:B------:R-:W3:Y:S01]  /*10cd0*/  LDL R7, [R1+0x304] ;  /* 0x0003040001077983 */ /* 0x000ee20000100800 */
[----:B-----5:R-:W-:-:S13]  /*10ce0*/  ISETP.NE.AND P1, PT, R23, RZ, PT ;  /* 0x000000ff1700720c */ /* 0x020fda0003f25270 */
[----:B------:R-:W-:-:S04]  /*10cf0*/  @P1 IMAD R6, R3, 0x8, R0 ;  /* 0x0000000803061824 */ /* 0x000fc800078e0200 */
[----:B------:R-:W-:-:S05]  /*10d00*/  @P1 VIADD R6, R6, 0x18 ;  /* 0x0000001806061836 */ /* 0x000fca0000000000 */
[----:B--2---:R-:W-:-:S04]  /*10d10*/  @P1 PRMT R6, R8, 0x654, R6 ;  /* 0x0000065408061816 */ /* 0x004fc80000000006 */
[----:B------:R1:W-:Y:S01]  /*10d20*/  @P1 SYNCS.ARRIVE.TRANS64.RED.A1T0 RZ, [R6+URZ], RZ ;  /* 0x000000ff06ff19a7 */ /* 0x0003e2000810043f */
[----:B---3--:R-:W-:-:S13]  /*10d30*/  ISETP.GT.U32.AND P1, PT, R7, 0x1, PT ;  /* 0x000000010700780c */ /* 0x008fda0003f24070 */
[----:B-1----:R-:W-:Y:S05]  /*10d40*/  @P1 BRA `(.L_x_28) ;  /* 0x0000000000041947 */ /* 0x002fea0003800000 */
[----:B------:R-:W-:Y:S01]  /*10d50*/  BPT.TRAP 0x1 ;  /* 0x000000040000795c */ /* 0x000fe20000300000 */
.L_x_28:
[----:B------:R-:W-:Y:S01]  /*10d60*/  UIADD3 UR6, UR6, 0x1, URZ ;  /* 0x0000000106067890 */ /* 0x000fe2000fffe03f */
[----:B------:R-:W-:Y:S01]  /*10d70*/  ISETP.GT.AND P2, PT, R5, 0x1, PT ;  /* 0x000000010500780c */ /* 0x000fe20003f44270 */
[----:B------:R-:W-:Y:S01]  /*10d80*/  VIADD R3, R3, 0x1 ;  /* 0x0000000103037836 */ /* 0x000fe20000000000 */
[----:B------:R-:W-:Y:S01]  /*10d90*/  IADD3 R5, R5, -0x1, RZ ;  /* 0xffffffff05057810 */ /* 0x000fe20007ffe0ff */
[----:B------:R-:W-:-:S03]  /*10da0*/  UISETP.NE.AND UP0, UPT, UR6, 0x3, UPT ;  /* 0x000000030600788c */ /* 0x000fc6000bf05270 */
[C---:B------:R-:W-:Y:S01]  /*10db0*/  ISETP.NE.AND P1, PT, R3.reuse, 0x3, PT ;  /* 0x000000030300780c */ /* 0x040fe20003f25270 */
[----:B------:R-:W-:Y:S02]  /*10dc0*/  USEL UR7, URZ, 0x1, UP0 ;  /* 0x000000013f077887 */ /* 0x000fe40008000000 */
[----:B------:R-:W-:Y:S01]  /*10dd0*/  USEL UR6, UR6, URZ, UP0 ;  /* 0x0000003f06067287 */ /* 0x000fe20008000000 */
[----:B------:R-:W-:-:S03]  /*10de0*/  SEL R3, R3, RZ, P1 ;  /* 0x000000ff03037207 */ /* 0x000fc60000800000 */
[----:B------:R-:W-:Y:S01]  /*10df0*/  LOP3.LUT R4, R4, UR7, RZ, 0x3c, !PT ;  /* 0x0000000704047c12 */ /* 0x000fe2000f8e3cff */
[----:B------:R-:W-:Y:S07]  /*10e00*/  @P2 BRA `(.L_x_29) ;  /* 0xffffff7c00802947 */ /* 0x000fee000383ffff */
.L_x_22:
[----:B------:R-:W1:Y:S02]  /*10e10*/  LDC R3, c[0x0][0x28c] ;  /* 0x0000a300ff037b82 */ /* 0x000e640000000800 */
[----:B-1----:R-:W-:-:S13]  /*10e20*/  ISETP.GE.AND P1, PT, R3, 0x1, PT ;  /* 0x000000010300780c */ /* 0x002fda0003f26270 */
[----:B------:R-:W-:Y:S05]  /*10e30*/  @!P1 BRA `(.L_x_30) ;  /* 0x0000000000589947 */ /* 0x000fea0003800000 */
[----:B------:R-:W-:Y:S05]  /*10e40*/  @!P0 BRA `(.L_x_31) ;  /* 0x0000000000048947 */ /* 0x000fea0003800000 */
[----:B------:R-:W-:Y:S01]  /*10e50*/  BPT.TRAP 0x1 ;  /* 0x000000040000795c */ /* 0x000fe20000300000 */
.L_x_31:
[----:B-----5:R-:W-:Y:S01]  /*10e60*/  ISETP.NE.AND P0, PT, R23, RZ, PT ;  /* 0x000000ff1700720c */ /* 0x020fe20003f05270 */
[----:B------:R-:W-:-:S12]  /*10e70*/  BSSY B0, `(.L_x_32) ;  /* 0x000000e000007945 */ /* 0x000fd80003800000 */
[----:B------:R-:W-:Y:S05]  /*10e80*/  @!P0 BRA `(.L_x_33) ;  /* 0x0000000000308947 */ /* 0x000fea0003800000 */
[----:B------:R-:W2:Y:S01]  /*10e90*/  LDL R4, [R1+0x300] ;  /* 0x0003000001047983 */ /* 0x000ea20000100800 */
[----:B------:R-:W-:-:S04]  /*10ea0*/  UISETP.LT.AND UP0, UPT, UR40, 0x1, UPT ;  /* 0x000000012800788c */ /* 0x000fc8000bf01270 */
[----:B------:R-:W-:-:S04]  /*10eb0*/  USEL UR6, UR40, 0x1, UP0 ;  /* 0x0000000128067887 */ /* 0x000fc80008000000 */
[----:B------:R-:W-:-:S04]  /*10ec0*/  UIADD3 UR6, UR39, UR40, -UR6 ;  /* 0x0000002827067290 */ /* 0x000fc8000fffe806 */
[----:B------:R-:W-:-:S04]  /*10ed0*/  UIMAD.WIDE.U32 UR4, UR6, -0x55555555, URZ ;  /* 0xaaaaaaab060478a5 */ /* 0x000fc8000f8e003f */
[----:B------:R-:W-:-:S04]  /*10ee0*/  USHF.R.U32.HI UR4, URZ, 0x1, UR5 ;  /* 0x000000013f047899 */ /* 0x000fc80008011605 */
[----:B------:R-:W-:-:S06]  /*10ef0*/  UIMAD UR6, UR4, -0x3, UR6 ;  /* 0xfffffffd040678a4 */ /* 0x000fcc000f8e0206 */
[----:B------:R-:W-:-:S04]  /*10f00*/  IMAD.U32 R3, RZ, RZ, UR6 ;  /* 0x00000006ff037e24 */ /* 0x000fc8000f8e00ff */
[----:B------:R-:W-:-:S04]  /*10f10*/  IMAD R0, R3, 0x8, R0 ;  /* 0x0000000803007824 */ /* 0x000fc800078e0200 */
[----:B------:R-:W-:-:S05]  /*10f20*/  VIADD R0, R0, 0x18 ;  /* 0x0000001800007836 */ /* 0x000fca0000000000 */
[----:B--2---:R-:W-:-:S04]  /*10f30*/  PRMT R0, R4, 0x654, R0 ;  /* 0x0000065404007816 */ /* 0x004fc80000000000 */
[----:B------:R1:W-:Y:S03]  /*10f40*/  SYNCS.ARRIVE.TRANS64.RED.A1T0 RZ, [R0+URZ], RZ ;  /* 0x000000ff00ff79a7 */ /* 0x0003e6000810043f */
.L_x_33:
[----:B------:R-:W-:Y:S05]  /*10f50*/  BSYNC B0 ;  /* 0x0000000000007941 */ /* 0x000fea0003800000 */
.L_x_32:
[----:B-1----:R-:W2:Y:S02]  /*10f60*/  LDL R0, [R1+0x304] ;  /* 0x0003040001007983 */ /* 0x002ea40000100800 */
[----:B--2---:R-:W-:-:S13]  /*10f70*/  ISETP.GT.U32.AND P0, PT, R0, 0x1, PT ;  /* 0x000000010000780c */ /* 0x004fda0003f04070 */
[----:B------:R-:W-:Y:S05]  /*10f80*/  @P0 BRA `(.L_x_30) ;  /* 0x0000000000040947 */ /* 0x000fea0003800000 */
[----:B------:R-:W-:Y:S01]  /*10f90*/  BPT.TRAP 0x1 ;  /* 0x000000040000795c */ /* 0x000fe20000300000 */
.L_x_30:
[----:B0-----:R-:W2:Y:S01]  /*10fa0*/  LDL R235, [R1+0x308] ;  /* 0x0003080001eb7983 */ /* 0x001ea20000100800 */
[----:B-----5:R-:W0:Y:S01]  /*10fb0*/  LDC R5, c[0x0][0x288] ;  /* 0x0000a200ff057b82 */ /* 0x020e220000000800 */
[----:B------:R-:W1:Y:S01]  /*10fc0*/  S2R R6, SR_TID.X ;  /* 0x0000000000067919 */ /* 0x000e620000002100 */
[----:B------:R-:W-:Y:S01]  /*10fd0*/  IMAD R216, R19, 0x180, RZ ;  /* 0x0000018013d87824 */ /* 0x000fe200078e02ff */
[----:B------:R-:W-:Y:S01]  /*10fe0*/  UIADD3 UR39, UR40, UR39, URZ ;  /* 0x0000002728277290 */ /* 0x000fe2000fffe03f */
[----:B------:R-:W-:Y:S01]  /*10ff0*/  ULDC UR4, c[0x0][0x284] ;  /* 0x0000a10000047ab9 */ /* 0x000fe20000000800 */
[----:B------:R-:W-:Y:S02]  /*11000*/  UISETP.GE.U32.AND UP1, UPT, UR40, 0x3, UPT ;  /* 0x000000032800788c */ /* 0x000fe4000bf26070 */
[----:B------:R-:W-:Y:S01]  /*11010*/  UISETP.GT.U32.AND UP0, UPT, UR39, 0x2, UPT ;  /* 0x000000022700788c */ /* 0x000fe2000bf04070 */
[----:B------:R-:W-:Y:S01]  /*11020*/  ULDC.64 UR8, c[0x0][0x5d0] ;  /* 0x0001740000087ab9 */ /* 0x000fe20000000a00 */
[----:B-1----:R-:W-:-:S02]  /*11030*/  SHF.R.U32.HI R3, RZ, 0x7, R6 ;  /* 0x00000007ff037819 */ /* 0x002fc40000011606 */
[----:B------:R-:W-:Y:S02]  /*11040*/  SHF.R.U32.HI R4, RZ, 0x2, R6 ;  /* 0x00000002ff047819 */ /* 0x000fe40000011606 */
[----:B------:R-:W-:Y:S02]  /*11050*/  LOP3.LUT R11, R6, 0x60, RZ, 0xc0, !PT ;  /* 0x00000060060b7812 */ /* 0x000fe400078ec0ff */
[----:B------:R-:W-:Y:S02]  /*11060*/  LOP3.LUT R3, R3, 0x1, RZ, 0xc0, !PT ;  /* 0x0000000103037812 */ /* 0x000fe400078ec0ff */
[----:B------:R-:W-:Y:S02]  /*11070*/  LOP3.LUT R4, R4, 0x7, RZ, 0xc0, !PT ;  /* 0x0000000704047812 */ /* 0x000fe400078ec0ff */
[----:B------:R-:W-:Y:S01]  /*11080*/  SHF.R.U32.HI R11, RZ, 0x1, R11 ;  /* 0x00000001ff0b7819 */ /* 0x000fe2000001160b */
[----:B------:R-:W-:-:S03]  /*11090*/  IMAD.SHL.U32 R10, R3, 0x40, RZ ;  /* 0x00000040030a7824 */ /* 0x000fc600078e00ff */
[--C-:B------:R-:W-:Y:S02]  /*110a0*/  IADD3 R0, RZ, -R11, -R4.reuse ;  /* 0x8000000bff007210 */ /* 0x100fe40007ffe804 */
[----:B------:R-:W-:Y:S02]  /*110b0*/  LOP3.LUT R10, R10, 0x40, R4, 0xe2, !PT ;  /* 0x000000400a0a7812 */ /* 0x000fe400078ee204 */
[----:B------:R-:W-:Y:S01]  /*110c0*/  LOP3.LUT R4, R6, 0x3, RZ, 0xc0, !PT ;  /* 0x0000000306047812 */ /* 0x000fe200078ec0ff */
[----:B------:R-:W-:Y:S01]  /*110d0*/  IMAD R0, R3, -0x40, R0 ;  /* 0xffffffc003007824 */ /* 0x000fe200078e0200 */
[----:B0-----:R-:W-:Y:S01]  /*110e0*/  ISETP.GE.AND P0, PT, R216, R5, PT ;  /* 0x00000005d800720c */ /* 0x001fe20003f06270 */
[----:B------:R-:W-:Y:S02]  /*110f0*/  IMAD R3, R18, 0xc0, RZ ;  /* 0x000000c012037824 */ /* 0x000fe400078e02ff */
[----:B------:R-:W-:Y:S02]  /*11100*/  IMAD R4, R4, -0x2, R5 ;  /* 0xfffffffe04047824 */ /* 0x000fe400078e0205 */
[----:B------:R-:W-:Y:S01]  /*11110*/  IMAD.SHL.U32 R217, R6, 0x2, RZ ;  /* 0x0000000206d97824 */ /* 0x000fe200078e00ff */
[C---:B------:R-:W-:Y:S01]  /*11120*/  IADD3 R0, -R3.reuse, UR4, R0 ;  /* 0x0000000403007c10 */ /* 0x040fe2000fffe100 */
[----:B------:R-:W-:Y:S01]  /*11130*/  UISETP.LT.U32.AND UP0, UPT, UR40, 0x3, UP0 ;  /* 0x000000032800788c */ /* 0x000fe20008701070 */
[----:B------:R-:W-:Y:S01]  /*11140*/  ISETP.GE.OR P0, PT, R3, UR4, P0 ;  /* 0x0000000403007c0c */ /* 0x000fe20008706670 */
[----:B------:R-:W-:Y:S01]  /*11150*/  IMAD.IADD R3, R4, 0x1, -R216 ;  /* 0x0000000104037824 */ /* 0x000fe200078e0ad8 */
[----:B------:R-:W-:Y:S01]  /*11160*/  LOP3.LUT R216, R216, 0x6, R217, 0xf8, !PT ;  /* 0x00000006d8d87812 */ /* 0x000fe200078ef8d9 */
[----:B------:R-:W-:-:S02]  /*11170*/  UIMAD.WIDE.U32 UR4, UR39, -0x55555555, URZ ;  /* 0xaaaaaaab270478a5 */ /* 0x000fc4000f8e003f */
[----:B------:R-:W-:Y:S01]  /*11180*/  USEL UR6, URZ, 0x1, !UP0 ;  /* 0x000000013f067887 */ /* 0x000fe2000c000000 */
[----:B------:R-:W-:Y:S01]  /*11190*/  SHF.R.S32.HI R217, RZ, 0x1f, R216 ;  /* 0x0000001fffd97819 */ /* 0x000fe200000114d8 */
[----:B------:R-:W-:Y:S02]  /*111a0*/  USHF.R.U32.HI UR4, URZ, 0x1, UR5 ;  /* 0x000000013f047899 */ /* 0x000fe40008011605 */
[----:B------:R-:W-:Y:S01]  /*111b0*/  ULOP3.LUT UR38, UR38, UR6, URZ, 0x3c, !UPT ;  /* 0x0000000626267292 */ /* 0x000fe2000f8e3c3f */
[----:B------:R-:W-:Y:S01]  /*111c0*/  LOP3.LUT R10, R10, R11, RZ, 0xfc, !PT ;  /* 0x0000000b0a0a7212 */ /* 0x000fe200078efcff */
[----:B------:R-:W-:Y:S01]  /*111d0*/  IMAD.MOV.U32 R11, RZ, RZ, RZ ;  /* 0x000000ffff0b7224 */ /* 0x000fe200078e00ff */
[----:B------:R-:W-:Y:S02]  /*111e0*/  UIMAD UR39, UR4, -0x3, UR39 ;  /* 0xfffffffd042778a4 */ /* 0x000fe4000f8e0227 */
[----:B------:R-:W-:Y:S01]  /*111f0*/  @UP1 ULOP3.LUT UR38, UR38, 0x1, UR4, 0x78, !UPT ;  /* 0x0000000126261892 */ /* 0x000fe2000f8e7804 */
[----:B------:R-:W-:Y:S01]  /*11200*/  IMAD.WIDE R10, R18, 0xc0, R10 ;  /* 0x000000c0120a7825 */ /* 0x000fe200078e020a */
[----:B------:R-:W-:-:S02]  /*11210*/  MOV R234, 0xffffffff ;  /* 0xffffffff00ea7802 */ /* 0x000fc40000000f00 */
[----:B--2---:R-:W-:Y:S01]  /*11220*/  SHF.R.S32.HI R4, RZ, 0x1f, R235 ;  /* 0x0000001fff047819 */ /* 0x004fe200000114eb */
[----:B------:R-:W-:-:S04]  /*11230*/  IMAD.WIDE.U32 R6, R235, UR8, R216 ;  /* 0x00000008eb067c25 */ /* 0x000fc8000f8e00d8 */
[----:B------:R-:W-:-:S04]  /*11240*/  IMAD R5, R4, UR8, RZ ;  /* 0x0000000804057c24 */ /* 0x000fc8000f8e02ff */
[----:B------:R-:W-:-:S04]  /*11250*/  IMAD R5, R235, UR9, R5 ;  /* 0x00000009eb057c24 */ /* 0x000fc8000f8e0205 */
[----:B------:R-:W-:Y:S01]  /*11260*/  IMAD.IADD R7, R7, 0x1, R5 ;  /* 0x0000000107077824 */ /* 0x000fe200078e0205 */
[----:B------:R-:W-:Y:S06]  /*11270*/  @P0 BRA `(.L_x_34) ;  /* 0x00000194009c0947 */ /* 0x000fec0003800000 */
[----:B------:R-:W0:Y:S01]  /*11280*/  LDC.64 R18, c[0x0][0x5c8] ;  /* 0x00017200ff127b82 */ /* 0x000e220000000a00 */
[----:B------:R-:W-:Y:S01]  /*11290*/  FSETP.NEU.AND P0, PT, R16, RZ, PT ;  /* 0x000000ff1000720b */ /* 0x000fe20003f0d000 */
[----:B------:R-:W-:Y:S01]  /*112a0*/  BSSY B0, `(.L_x_34) ;  /* 0x0001964000007945 */ /* 0x000fe20003800000 */
[----:B------:R-:W-:-:S04]  /*112b0*/  ISETP.GT.AND P5, PT, R3, RZ, PT ;  /* 0x000000ff0300720c */ /* 0x000fc80003fa4270 */
[----:B------:R-:W-:Y:S01]  /*112c0*/  ISETP.GT.AND P1, PT, R0, RZ, P5 ;  /* 0x000000ff0000720c */ /* 0x000fe20002f24270 */
[-C--:B0-----:R-:W-:Y:S02]  /*112d0*/  IMAD R14, R11, R18.reuse, RZ ;  /* 0x000000120b0e7224 */ /* 0x081fe400078e02ff */
[----:B------:R-:W-:-:S04]  /*112e0*/  IMAD.WIDE.U32 R6, R10, R18, R6 ;  /* 0x000000120a067225 */ /* 0x000fc800078e0006 */
[----:B------:R-:W-:-:S04]  /*112f0*/  IMAD R14, R10, R19, R14 ;  /* 0x000000130a0e7224 */ /* 0x000fc800078e020e */
[----:B------:R-:W-:Y:S01]  /*11300*/  IMAD.IADD R14, R7, 0x1, R14 ;  /* 0x00000001070e7824 */ /* 0x000fe200078e020e */
[----:B------:R-:W-:Y:S06]  /*11310*/  @!P0 BRA `(.L_x_35) ;  /* 0x0000011800308947 */ /* 0x000fec0003800000 */
[----:B------:R-:W0:Y:S01]  /*11320*/  LDC.64 R220, c[0x0][0x5b8] ;  /* 0x00016e00ffdc7b82 */ /* 0x000e220000000a00 */
[----:B------:R-:W2:Y:S01]  /*11330*/  LDL.LU R15, [R1+0x180] ;  /* 0x00018000010f7983 */ /* 0x000ea20000300800 */
[----:B------:R-:W-:-:S06]  /*11340*/  ULDC.64 UR4, c[0x0][0x5c0] ;  /* 0x0001700000047ab9 */ /* 0x000fcc0000000a00 */
[----:B------:R-:W1:Y:S08]  /*11350*/  LDC.64 R8, c[0x0][0x5b0] ;  /* 0x00016c00ff087b82 */ /* 0x000e700000000a00 */
[----:B------:R-:W3:Y:S01]  /*11360*/  LDC.64 R20, c[0x0][0x5a8] ;  /* 0x00016a00ff147b82 */ /* 0x000ee20000000a00 */
[-C--:B0-----:R-:W-:Y:S02]  /*11370*/  IMAD R226, R4, R220.reuse, RZ ;  /* 0x000000dc04e27224 */ /* 0x081fe400078e02ff */
[----:B------:R-:W-:-:S04]  /*11380*/  IMAD.WIDE.U32 R222, R235, R220, R216 ;  /* 0x000000dcebde7225 */ /* 0x000fc800078e00d8 */
[----:B------:R-:W-:Y:S02]  /*11390*/  IMAD R226, R235, R221, R226 ;  /* 0x000000ddebe27224 */ /* 0x000fe400078e02e2 */
[-C--:B-1----:R-:W-:Y:S02]  /*113a0*/  IMAD R227, R11, R8.reuse, RZ ;  /* 0x000000080be37224 */ /* 0x082fe400078e02ff */
[----:B------:R-:W-:Y:S02]  /*113b0*/  IMAD.IADD R219, R223, 0x1, R226 ;  /* 0x00000001dfdb7824 */ /* 0x000fe400078e02e2 */
[----:B------:R-:W-:Y:S02]  /*113c0*/  IMAD.MOV.U32 R218, RZ, RZ, R222 ;  /* 0x000000ffffda7224 */ /* 0x000fe400078e00de */
[C---:B------:R-:W-:Y:S02]  /*113d0*/  IMAD R227, R10.reuse, R9, R227 ;  /* 0x000000090ae37224 */ /* 0x040fe400078e02e3 */
[----:B------:R-:W-:-:S04]  /*113e0*/  IMAD.WIDE.U32 R4, R10, R8, R218 ;  /* 0x000000080a047225 */ /* 0x000fc800078e00da */
[----:B------:R-:W-:Y:S01]  /*113f0*/  IMAD.IADD R5, R5, 0x1, R227 ;  /* 0x0000000105057824 */ /* 0x000fe200078e02e3 */
[----:B---3--:R-:W-:-:S04]  /*11400*/  LEA R12, P0, R4, R20, 0x1 ;  /* 0x00000014040c7211 */ /* 0x008fc800078008ff */
[----:B------:R-:W-:-:S05]  /*11410*/  LEA.HI.X R13, R4, R21, R5, 0x1, P0 ;  /* 0x00000015040d7211 */ /* 0x000fca00000f0c05 */
[----:B------:R-:W3:Y:S01]  /*11420*/  @P1 LDG.E.LTC128B.U16 R221, desc[UR36][R12.64] ;  /* 0x000000240cdd1981 */ /* 0x000ee2000c1e1520 */
[----:B------:R-:W-:Y:S01]  /*11430*/  ISETP.GT.AND P3, PT, R3, 0x1, PT ;  /* 0x000000010300780c */ /* 0x000fe20003f64270 */
[----:B------:R-:W-:Y:S01]  /*11440*/  BSSY B1, `(.L_x_36) ;  /* 0x0000013000017945 */ /* 0x000fe20003800000 */
[----:B------:R-:W-:-:S11]  /*11450*/  LOP3.LUT R17, R17, 0xfffffffd, RZ, 0xc0, !PT ;  /* 0xfffffffd11117812 */ /* 0x000fd600078ec0ff */
[----:B------:R-:W-:Y:S01]  /*11460*/  @P3 LOP3.LUT R17, R17, 0x2, RZ, 0xfc, !PT ;  /* 0x0000000211113812 */ /* 0x000fe200078efcff */
[----:B---3--:R-:W-:-:S04]  /*11470*/  IMAD.U32 R4, R221, 0x10000, RZ ;  /* 0x00010000dd047824 */ /* 0x008fc800078e00ff */
[----:B------:R-:W-:-:S04]  /*11480*/  FMUL R4, R4, R16 ;  /* 0x0000001004047220 */ /* 0x000fc80000400000 */
[----:B--2---:R-:W-:Y:S01]  /*11490*/  FFMA R7, R15, R2, R4 ;  /* 0x000000020f077223 */ /* 0x004fe20000000004 */
[----:B------:R-:W-:-:S04]  /*114a0*/  LEA R4, P0, R6, UR4, 0x1 ;  /* 0x0000000406047c11 */ /* 0x000fc8000f8008ff */
[----:B------:R-:W-:Y:S02]  /*114b0*/  LEA.HI.X R5, R6, UR5, R14, 0x1, P0 ;  /* 0x0000000506057c11 */ /* 0x000fe400080f0c0e */
[----:B------:R-:W-:-:S05]  /*114c0*/  F2FP.BF16.F32.PACK_AB R6, RZ, R7 ;  /* 0x00000007ff06723e */ /* 0x000fca00000010ff */
[----:B------:R0:W-:Y:S02]  /*114d0*/  @P1 STG.E.U16 desc[UR36][R4.64], R6 ;  /* 0x0000000604001986 */ /* 0x0001e4000c101524 */
[----:B0-----:R-:W-:-:S04]  /*114e0*/  IMAD.WIDE.U32 R6, R10, R8, R216 ;  /* 0x000000080a067225 */ /* 0x001fc800078e00d8 */
[----:B------:R-:W-:Y:S02]  /*114f0*/  IMAD.IADD R7, R227, 0x1, R7 ;  /* 0x00000001e3077824 */ /* 0x000fe400078e0207 */
[----:B------:R-:W-:-:S04]  /*11500*/  IMAD.WIDE.U32 R6, R235, R220, R6 ;  /* 0x000000dceb067225 */ /* 0x000fc800078e0006 */
[----:B------:R-:W-:Y:S01]  /*11510*/  IMAD.IADD R7, R226, 0x1, R7 ;  /* 0x00000001e2077824 */ /* 0x000fe200078e0207 */
[----:B------:R-:W-:-:S04]  /*11520*/  LEA R14, P0, R6, R20, 0x1 ;  /* 0x00000014060e7211 */ /* 0x000fc800078008ff */
[----:B------:R-:W-:Y:S02]  /*11530*/  LEA.HI.X R15, R6, R21, R7, 0x1, P0 ;  /* 0x00000015060f7211 */ /* 0x000fe400000f0c07 */
[----:B------:R-:W-:-:S13]  /*11540*/  ISETP.GT.AND P0, PT, R0, RZ, P3 ;  /* 0x000000ff0000720c */ /* 0x000fda0001f04270 */
[----:B------:R-:W-:Y:S05]  /*11550*/  @!P0 BRA `(.L_x_37) ;  /* 0x0000000000048947 */ /* 0x000fea0003800000 */
[----:B------:R0:W5:Y:S02]  /*11560*/  LDG.E.LTC128B.U16 R221, desc[UR36][R14.64+0x2] ;  /* 0x000002240edd7981 */ /* 0x000164000c1e1520 */
.L_x_37:
[----:B------:R-:W-:Y:S05]  /*11570*/  BSYNC B1 ;  /* 0x0000000000017941 */ /* 0x000fea0003800000 */
.L_x_36:
[----:B------:R-:W2:Y:S01]  /*11580*/  LDL.LU R7, [R1+0x184] ;  /* 0x0001840001077983 */ /* 0x000ea20000300800 */
[----:B-----5:R-:W-:Y:S01]  /*11590*/  IMAD.U32 R6, R221, 0x10000, RZ ;  /* 0x00010000dd067824 */ /* 0x020fe200078e00ff */
[C---:B------:R-:W-:Y:S02]  /*115a0*/  SHF.L.U64.HI R225, R8.reuse, 0x3, R9 ;  /* 0x0000000308e17819 */ /* 0x040fe40000010209 */
[----:B------:R-:W-:Y:S01]  /*115b0*/  SHF.L.U32 R224, R8, 0x3, RZ ;  /* 0x0000000308e07819 */ /* 0x000fe200000006ff */
[----:B------:R-:W-:Y:S01]  /*115c0*/  FMUL R6, R6, R16 ;  /* 0x0000001006067220 */ /* 0x000fe20000400000 */
[----:B------:R-:W3:Y:S03]  /*115d0*/  LDL.LU R228, [R1+0x188] ;  /* 0x0001880001e47983 */ /* 0x000ee60000300800 */
[----:B--2---:R-:W-:-:S05]  /*115e0*/  FFMA R6, R7, R2, R6 ;  /* 0x0000000207067223 */ /* 0x004fca0000000006 */
[----:B------:R-:W-:-:S05]  /*115f0*/  F2FP.BF16.F32.PACK_AB R6, RZ, R6 ;  /* 0x00000006ff06723e */ /* 0x000fca00000010ff */
[----:B------:R1:W-:Y:S01]  /*11600*/  @P0 STG.E.U16 desc[UR36][R4.64+0x2], R6 ;  /* 0x0000020604000986 */ /* 0x0003e2000c101524 */
[----:B------:R-:W-:Y:S01]  /*11610*/  ISETP.GT.AND P0, PT, R0, 0x8, P5 ;  /* 0x000000080000780c */ /* 0x000fe20002f04270 */
[----:B-1----:R-:W-:-:S04]  /*11620*/  IMAD.WIDE.U32 R6, R10, R8, R224 ;  /* 0x000000080a067225 */ /* 0x002fc800078e00e0 */
[----:B------:R-:W-:Y:S01]  /*11630*/  IMAD.IADD R227, R227, 0x1, R7 ;  /* 0x00000001e3e37824 */ /* 0x000fe200078e0207 */
[----:B------:R-:W-:-:S05]  /*11640*/  IADD3 R7, P1, R222, R6, RZ ;  /* 0x00000006de077210 */ /* 0x000fca0007f3e0ff */
[----:B------:R-:W-:Y:S01]  /*11650*/  IMAD.X R13, R227, 0x1, R219, P1 ;  /* 0x00000001e30d7824 */ /* 0x000fe200008e06db */
[----:B------:R-:W-:-:S04]  /*11660*/  LEA R12, P1, R7, R20, 0x1 ;  /* 0x00000014070c7211 */ /* 0x000fc800078208ff */
[----:B------:R-:W-:-:S05]  /*11670*/  LEA.HI.X R13, R7, R21, R13, 0x1, P1 ;  /* 0x00000015070d7211 */ /* 0x000fca00008f0c0d */
[----:B------:R-:W2:Y:S01]  /*11680*/  @P0 LDG.E.LTC128B.U16 R221, desc[UR36][R12.64] ;  /* 0x000000240cdd0981 */ /* 0x000ea2000c1e1520 */
[----:B------:R-:W-:Y:S01]  /*11690*/  IADD3 R6, P1, R216, R6, RZ ;  /* 0x00000006d8067210 */ /* 0x000fe20007f3e0ff */
[C---:B------:R-:W-:Y:S01]  /*116a0*/  IMAD.SHL.U32 R233, R18.reuse, 0x10, RZ ;  /* 0x0000001012e97824 */ /* 0x040fe200078e00ff */
[----:B------:R-:W-:Y:S01]  /*116b0*/  SHF.L.U64.HI R232, R18, 0x4, R19 ;  /* 0x0000000412e87819 */ /* 0x000fe20000010213 */
[----:B------:R-:W-:Y:S02]  /*116c0*/  BSSY B1, `(.L_x_38) ;  /* 0x0000011000017945 */ /* 0x000fe40003800000 */
[----:B------:R-:W-:Y:S02]  /*116d0*/  IMAD.X R7, R217, 0x1, R227, P1 ;  /* 0x00000001d9077824 */ /* 0x000fe400008e06e3 */
[----:B------:R-:W-:-:S04]  /*116e0*/  IMAD.WIDE.U32 R6, R235, R220, R6 ;  /* 0x000000dceb067225 */ /* 0x000fc800078e0006 */
[----:B------:R-:W-:Y:S02]  /*116f0*/  IMAD.IADD R7, R226, 0x1, R7 ;  /* 0x00000001e2077824 */ /* 0x000fe400078e0207 */
[----:B--2---:R-:W-:-:S04]  /*11700*/  IMAD.U32 R12, R221, 0x10000, RZ ;  /* 0x00010000dd0c7824 */ /* 0x004fc800078e00ff */
[----:B------:R-:W-:-:S04]  /*11710*/  FMUL R12, R12, R16 ;  /* 0x000000100c0c7220 */ /* 0x000fc80000400000 */
[----:B---3--:R-:W-:Y:S01]  /*11720*/  FFMA R227, R228, R2, R12 ;  /* 0x00000002e4e37223 */ /* 0x008fe2000000000c */
[----:B------:R-:W-:-:S04]  /*11730*/  LEA R12, P1, R6, R20, 0x1 ;  /* 0x00000014060c7211 */ /* 0x000fc800078208ff */
[----:B------:R-:W-:Y:S02]  /*11740*/  LEA.HI.X R13, R6, R21, R7, 0x1, P1 ;  /* 0x00000015060d7211 */ /* 0x000fe400008f0c07 */
[----:B------:R-:W-:Y:S02]  /*11750*/  F2FP.BF16.F32.PACK_AB R7, RZ, R227 ;  /* 0x000000e3ff07723e */ /* 0x000fe400000010ff */
[----:B------:R-:W-:Y:S02]  /*11760*/  IADD3 R6, P2, R233, R4, RZ ;  /* 0x00000004e9067210 */ /* 0x000fe40007f5e0ff */
[----:B------:R-:W-:Y:S02]  /*11770*/  PRMT R227, R7, 0x7610, R227 ;  /* 0x0000761007e37816 */ /* 0x000fe400000000e3 */
[----:B------:R-:W-:Y:S01]  /*11780*/  ISETP.GT.AND P1, PT, R0, 0x8, P3 ;  /* 0x000000080000780c */ /* 0x000fe20001f24270 */
[----:B------:R-:W-:-:S05]  /*11790*/  IMAD.X R7, R232, 0x1, R5, P2 ;  /* 0x00000001e8077824 */ /* 0x000fca00010e0605 */
[----:B------:R1:W-:Y:S07]  /*117a0*/  @P0 STG.E.U16 desc[UR36][R6.64], R227 ;  /* 0x000000e306000986 */ /* 0x0003ee000c101524 */
[----:B------:R-:W-:Y:S05]  /*117b0*/  @!P1 BRA `(.L_x_39) ;  /* 0x0000000000049947 */ /* 0x000fea0003800000 */
[----:B------:R2:W5:Y:S02]  /*117c0*/  LDG.E.LTC128B.U16 R221, desc[UR36][R12.64+0x2] ;  /* 0x000002240cdd7981 */ /* 0x000564000c1e1520 */
.L_x_39:
[----:B------:R-:W-:Y:S05]  /*117d0*/  BSYNC B1 ;  /* 0x0000000000017941 */ /* 0x000fea0003800000 */
.L_x_38:
[----:B------:R-:W3:Y:S01]  /*117e0*/  LDL.LU R228, [R1+0x18c] ;  /* 0x00018c0001e47983 */ /* 0x000ee20000300800 */
[----:B-1---5:R-:W-:Y:S01]  /*117f0*/  IMAD.U32 R227, R221, 0x10000, RZ ;  /* 0x00010000dde37824 */ /* 0x022fe200078e00ff */
[----:B------:R-:W-:Y:S01]  /*11800*/  ISETP.GT.AND P3, PT, R3, 0x8, PT ;  /* 0x000000080300780c */ /* 0x000fe20003f64270 */
[----:B------:R-:W-:Y:S01]  /*11810*/  BSSY B1, `(.L_x_40) ;  /* 0x000000a000017945 */ /* 0x000fe20003800000 */
[----:B------:R-:W-:Y:S01]  /*11820*/  LOP3.LUT R17, R17, 0xfffffffb, RZ, 0xc0, !PT ;  /* 0xfffffffb11117812 */ /* 0x000fe200078ec0ff */
[----:B------:R-:W-:Y:S01]  /*11830*/  FMUL R227, R227, R16 ;  /* 0x00000010e3e37220 */ /* 0x000fe20000400000 */
[----:B------:R-:W-:-:S09]  /*11840*/  ISETP.GT.AND P0, PT, R0, RZ, P3 ;  /* 0x000000ff0000720c */ /* 0x000fd20001f04270 */
[----:B------:R-:W-:Y:S01]  /*11850*/  @P3 LOP3.LUT R17, R17, 0x4, RZ, 0xfc, !PT ;  /* 0x0000000411113812 */ /* 0x000fe200078efcff */
[----:B---3--:R-:W-:-:S05]  /*11860*/  FFMA R227, R228, R2, R227 ;  /* 0x00000002e4e37223 */ /* 0x008fca00000000e3 */
[----:B------:R-:W-:-:S05]  /*11870*/  F2FP.BF16.F32.PACK_AB R227, RZ, R227 ;  /* 0x000000e3ffe3723e */ /* 0x000fca00000010ff */
[----:B------:R1:W-:Y:S01]  /*11880*/  @P1 STG.E.U16 desc[UR36][R6.64+0x2], R227 ;  /* 0x000002e306001986 */ /* 0x0003e2000c101524 */
[----:B------:R-:W-:Y:S05]  /*11890*/  @!P0 BRA `(.L_x_41) ;  /* 0x0000000000048947 */ /* 0x000fea0003800000 */
[----:B------:R3:W5:Y:S02]  /*118a0*/  LDG.E.LTC128B.U16 R221, desc[UR36][R14.64+0x10] ;  /* 0x000010240edd7981 */ /* 0x000764000c1e1520 */
.L_x_41:
[----:B------:R-:W-:Y:S05]  /*118b0*/  BSYNC B1 ;  /* 0x0000000000017941 */ /* 0x000fea0003800000 */
.L_x_40:
[----:B------:R-:W4:Y:S01]  /*118c0*/  LDL.LU R228, [R1+0x190] ;  /* 0x0001900001e47983 */ /* 0x000f220000300800 */
[----:B-1---5:R-:W-:Y:S01]  /*118d0*/  SHF.L.U32 R227, R221, 0x10, RZ ;  /* 0x00000010dde37819 */ /* 0x022fe200000006ff */
[----:B------:R-:W-:Y:S01]  /*118e0*/  BSSY B1, `(.L_x_42) ;  /* 0x000000b000017945 */ /* 0x000fe20003800000 */
[----:B------:R-:W-:Y:S02]  /*118f0*/  ISETP.GT.AND P2, PT, R3, 0x9, PT ;  /* 0x000000090300780c */ /* 0x000fe40003f44270 */
[----:B------:R-:W-:Y:S01]  /*11900*/  LOP3.LUT R17, R17, 0xfffffff7, RZ, 0xc0, !PT ;  /* 0xfffffff711117812 */ /* 0x000fe200078ec0ff */
[----:B------:R-:W-:Y:S01]  /*11910*/  FMUL R227, R227, R16 ;  /* 0x00000010e3e37220 */ /* 0x000fe20000400000 */
[----:B------:R-:W-:-:S09]  /*11920*/  ISETP.GT.AND P1, PT, R0, RZ, P2 ;  /* 0x000000ff0000720c */ /* 0x000fd20001724270 */
[----:B------:R-:W-:Y:S01]  /*11930*/  @P2 LOP3.LUT R17, R17, 0x8, RZ, 0xfc, !PT ;  /* 0x0000000811112812 */ /* 0x000fe200078efcff */
[----:B----4-:R-:W-:-:S05]  /*11940*/  FFMA R227, R228, R2, R227 ;  /* 0x00000002e4e37223 */ /* 0x010fca00000000e3 */
[----:B------:R-:W-:-:S05]  /*11950*/  F2FP.BF16.F32.PACK_AB R227, RZ, R227 ;  /* 0x000000e3ffe3723e */ /* 0x000fca00000010ff */
[----:B------:R1:W-:Y:S01]  /*11960*/  @P0 STG.E.U16 desc[UR36][R4.64+0x10], R227 ;  /* 0x000010e304000986 */ /* 0x0003e2000c101524 */
[----:B------:R-:W-:Y:S05]  /*11970*/  @!P1 BRA `(.L_x_43) ;  /* 0x0000000000049947 */ /* 0x000fea0003800000 */
[----:B------:R4:W5:Y:S02]  /*11980*/  LDG.E.LTC128B.U16 R221, desc[UR36][R14.64+0x12] ;  /* 0x000012240edd7981 */ /* 0x000964000c1e1520 */
.L_x_43:
[----:B------:R-:W-:Y:S05]  /*11990*/  BSYNC B1 ;  /* 0x0000000000017941 */ /* 0x000fea0003800000 */
.L_x_42:
[----:B------:R-:W2:Y:S01]  /*119a0*/  LDL.LU R228, [R1+0x194] ;  /* 0x0001940001e47983 */ /* 0x000ea20000300800 */
[----:B-1---5:R-:W-:Y:S01]  /*119b0*/  IMAD.U32 R227, R221, 0x10000, RZ ;  /* 0x00010000dde37824 */ /* 0x022fe200078e00ff */
[----:B------:R-:W-:Y:S01]  /*119c0*/  ISETP.GT.AND P0, PT, R0, 0x8, P3 ;  /* 0x000000080000780c */ /* 0x000fe20001f04270 */
[----:B------:R-:W-:Y:S02]  /*119d0*/  BSSY B1, `(.L_x_44) ;  /* 0x0000007000017945 */ /* 0x000fe40003800000 */
[----:B------:R-:W-:-:S04]  /*119e0*/  FMUL R227, R227, R16 ;  /* 0x00000010e3e37220 */ /* 0x000fc80000400000 */
[----:B--2---:R-:W-:-:S05]  /*119f0*/  FFMA R227, R228, R2, R227 ;  /* 0x00000002e4e37223 */ /* 0x004fca00000000e3 */
[----:B------:R-:W-:-:S05]  /*11a00*/  F2FP.BF16.F32.PACK_AB R227, RZ, R227 ;  /* 0x000000e3ffe3723e */ /* 0x000fca00000010ff */
[----:B------:R1:W-:Y:S01]  /*11a10*/  @P1 STG.E.U16 desc[UR36][R4.64+0x12], R227 ;  /* 0x000012e304001986 */ /* 0x0003e2000c101524 */
[----:B------:R-:W-:Y:S05]  /*11a20*/  @!P0 BRA `(.L_x_45) ;  /* 0x0000000000048947 */ /* 0x000fea0003800000 */
[----:B------:R2:W5:Y:S02]  /*11a30*/  LDG.E.LTC128B.U16 R221, desc[UR36][R12.64+0x10] ;  /* 0x000010240cdd7981 */ /* 0x000564000c1e1520 */
.L_x_45:
[----:B------:R-:W-:Y:S05]  /*11a40*/  BSYNC B1 ;  /* 0x0000000000017941 */ /* 0x000fea0003800000 */
.L_x_44:
[----:B------:R-:W3:Y:S01]  /*11a50*/  LDL.LU R228, [R1+0x198] ;  /* 0x0001980001e47983 */ /* 0x000ee20000300800 */
[----:B-1---5:R-:W-:Y:S01]  /*11a60*/  IMAD.U32 R227, R221, 0x10000, RZ ;  /* 0x00010000dde37824 */ /* 0x022fe200078e00ff */
[----:B------:R-:W-:Y:S01]  /*11a70*/  ISETP.GT.AND P1, PT, R0, 0x8, P2 ;  /* 0x000000080000780c */ /* 0x000fe20001724270 */
[----:B------:R-:W-:Y:S02]  /*11a80*/  BSSY B1, `(.L_x_46) ;  /* 0x0000007000017945 */ /* 0x000fe40003800000 */
[----:B------:R-:W-:-:S04]  /*11a90*/  FMUL R227, R227, R16 ;  /* 0x00000010e3e37220 */ /* 0x000fc80000400000 */
[----:B---3--:R-:W-:-:S05]  /*11aa0*/  FFMA R227, R228, R2, R227 ;  /* 0x00000002e4e37223 */ /* 0x008fca00000000e3 */
[----:B------:R-:W-:-:S05]  /*11ab0*/  F2FP.BF16.F32.PACK_AB R227, RZ, R227 ;  /* 0x000000e3ffe3723e */ /* 0x000fca00000010ff */
[----:B------:R1:W-:Y:S01]  /*11ac0*/  @P0 STG.E.U16 desc[UR36][R6.64+0x10], R227 ;  /* 0x000010e306000986 */ /* 0x0003e2000c101524 */
[----:B------:R-:W-:Y:S05]  /*11ad0*/  @!P1 BRA `(.L_x_47) ;  /* 0x0000000000049947 */ /* 0x000fea0003800000 */
[----:B------:R3:W5:Y:S02]  /*11ae0*/  LDG.E.LTC128B.U16 R221, desc[UR36][R12.64+0x12] ;  /* 0x000012240cdd7981 */ /* 0x000764000c1e1520 */
.L_x_47:
[----:B------:R-:W-:Y:S05]  /*11af0*/  BSYNC B1 ;  /* 0x0000000000017941 */ /* 0x000fea0003800000 */
.L_x_46:
[----:B------:R-:W2:Y:S01]  /*11b00*/  LDL.LU R228, [R1+0x19c] ;  /* 0x00019c0001e47983 */ /* 0x000ea20000300800 */
[----:B-1---5:R-:W-:Y:S01]  /*11b10*/  IMAD.U32 R227, R221, 0x10000, RZ ;  /* 0x00010000dde37824 */ /* 0x022fe200078e00ff */
[----:B------:R-:W-:Y:S01]  /*11b20*/  ISETP.GT.AND P2, PT, R3, 0x10, PT ;  /* 0x000000100300780c */ /* 0x000fe20003f44270 */
[----:B------:R-:W-:Y:S01]  /*11b30*/  BSSY B1, `(.L_x_48) ;  /* 0x000000a000017945 */ /* 0x000fe20003800000 */
[----:B------:R-:W-:Y:S01]  /*11b40*/  LOP3.LUT R17, R17, 0xffffffef, RZ, 0xc0, !PT ;  /* 0xffffffef11117812 */ /* 0x000fe200078ec0ff */
[----:B------:R-:W-:Y:S01]  /*11b50*/  FMUL R227, R227, R16 ;  /* 0x00000010e3e37220 */ /* 0x000fe20000400000 */
[----:B------:R-:W-:-:S09]  /*11b60*/  ISETP.GT.AND P0, PT, R0, RZ, P2 ;  /* 0x000000ff0000720c */ /* 0x000fd20001704270 */
[----:B------:R-:W-:Y:S01]  /*11b70*/  @P2 LOP3.LUT R17, R17, 0x10, RZ, 0xfc, !PT ;  /* 0x0000001011112812 */ /* 0x000fe200078efcff */
[----:B--2---:R-:W-:-:S05]  /*11b80*/  FFMA R227, R228, R2, R227 ;  /* 0x00000002e4e37223 */ /* 0x004fca00000000e3 */
[----:B------:R-:W-:-:S05]  /*11b90*/  F2FP.BF16.F32.PACK_AB R227, RZ, R227 ;  /* 0x000000e3ffe3723e */ /* 0x000fca00000010ff */
[----:B------:R1:W-:Y:S01]  /*11ba0*/  @P1 STG.E.U16 desc[UR36][R6.64+0x12], R227 ;  /* 0x000012e306001986 */ /* 0x0003e2000c101524 */
[----:B------:R-:W-:Y:S05]  /*11bb0*/  @!P0 BRA `(.L_x_49) ;  /* 0x0000000000048947 */ /* 0x000fea0003800000 */
[----:B------:R2:W5:Y:S02]  /*11bc0*/  LDG.E.LTC128B.U16 R221, desc[UR36][R14.64+0x20] ;  /* 0x000020240edd7981 */ /* 0x000564000c1e1520 */
.L_x_49:
[----:B------:R-:W-:Y:S05]  /*11bd0*/  BSYNC B1 ;  /* 0x0000000000017941 */ /* 0x000fea0003800000 */
.L_x_48:
[----:B------:R-:W3:Y:S01]  /*11be0*/  LDL.LU R228, [R1+0x1a0] ;  /* 0x0001a00001e47983 */ /* 0x000ee20000300800 */
[----:B-1---5:R-:W-:Y:S01]  /*11bf0*/  IMAD.U32 R227, R221, 0x10000, RZ ;  /* 0x00010000dde37824 */ /* 0x022fe200078e00ff */
[----:B------:R-:W-:Y:S01]  /*11c00*/  ISETP.GT.AND P1, PT, R3, 0x11, PT ;  /* 0x000000110300780c */ /* 0x000fe20003f24270 */
[----:B------:R-:W-:Y:S01]  /*11c10*/  BSSY B1, `(.L_x_50) ;  /* 0x000000a000017945 */ /* 0x000fe20003800000 */
[----:B------:R-:W-:Y:S01]  /*11c20*/  LOP3.LUT R22, R22, 0xfffffbff, RZ, 0xc0, !PT ;  /* 0xfffffbff16167812 */ /* 0x000fe200078ec0ff */
[----:B------:R-:W-:-:S10]  /*11c30*/  FMUL R227, R227, R16 ;  /* 0x00000010e3e37220 */ /* 0x000fd40000400000 */
[----:B------:R-:W-:Y:S01]  /*11c40*/  @P1 LOP3.LUT R22, R22, 0x400, RZ, 0xfc, !PT ;  /* 0x0000040016161812 */ /* 0x000fe200078efcff */
[----:B---3--:R-:W-:-:S05]  /*11c50*/  FFMA R227, R228, R2, R227 ;  /* 0x00000002e4e37223 */ /* 0x008fca00000000e3 */
[----:B------:R-:W-:-:S05]  /*11c60*/  F2FP.BF16.F32.PACK_AB R227, RZ, R227 ;  /* 0x000000e3ffe3723e */ /* 0x000fca00000010ff */
[----:B------:R1:W-:Y:S01]  /*11c70*/  @P0 STG.E.U16 desc[UR36][R4.64+0x20], R227 ;  /* 0x000020e304000986 */ /* 0x0003e2000c101524 */
[----:B------:R-:W-:-:S13]  /*11c80*/  ISETP.GT.AND P0, PT, R0, RZ, P1 ;  /* 0x000000ff0000720c */ /* 0x000fda0000f04270 */
[----:B-1----:R-:W-:Y:S05]  /*11c90*/  @!P0 BRA `(.L_x_51) ;  /* 0x0000000000048947 */ /* 0x002fea0003800000 */
[----:B------:R1:W5:Y:S02]  /*11ca0*/  LDG.E.LTC128B.U16 R221, desc[UR36][R14.64+0x22] ;  /* 0x000022240edd7981 */ /* 0x000364000c1e1520 */
.L_x_51:
[----:B------:R-:W-:Y:S05]  /*11cb0*/  BSYNC B1 ;  /* 0x0000000000017941 */ /* 0x000fea0003800000 */
.L_x_50:
[----:B------:R-:W3:Y:S01]  /*11cc0*/  LDL.LU R228, [R1+0x1a4] ;  /* 0x0001a40001e47983 */ /* 0x000ee20000300800 */
[----:B-----5:R-:W-:Y:S01]  /*11cd0*/  IMAD.U32 R227, R221, 0x10000, RZ ;  /* 0x00010000dde37824 */ /* 0x020fe200078e00ff */
[----:B------:R-:W-:Y:S03]  /*11ce0*/  BSSY B1, `(.L_x_52) ;  /* 0x0000008000017945 */ /* 0x000fe60003800000 */
[----:B------:R-:W-:-:S04]  /*11cf0*/  FMUL R227, R227, R16 ;  /* 0x00000010e3e37220 */ /* 0x000fc80000400000 */
[----:B---3--:R-:W-:-:S05]  /*11d00*/  FFMA R227, R228, R2, R227 ;  /* 0x00000002e4e37223 */ /* 0x008fca00000000e3 */
[----:B------:R-:W-:-:S05]  /*11d10*/  F2FP.BF16.F32.PACK_AB R227, RZ, R227 ;  /* 0x000000e3ffe3723e */ /* 0x000fca00000010ff */
[----:B------:R3:W-:Y:S01]  /*11d20*/  @P0 STG.E.U16 desc[UR36][R4.64+0x22], R227 ;  /* 0x000022e304000986 */ /* 0x0007e2000c101524 */
[----:B------:R-:W-:-:S13]  /*11d30*/  ISETP.GT.AND P0, PT, R0, 0x8, P2 ;  /* 0x000000080000780c */ /* 0x000fda0001704270 */
[----:B---3--:R-:W-:Y:S05]  /*11d40*/  @!P0 BRA `(.L_x_53) ;  /* 0x0000000000048947 */ /* 0x008fea0003800000 */
[----:B------:R3:W5:Y:S02]  /*11d50*/  LDG.E.LTC128B.U16 R221, desc[UR36][R12.64+0x20] ;  /* 0x000020240cdd7981 */ /* 0x000764000c1e1520 */
.L_x_53:
[----:B------:R-:W-:Y:S05]  /*11d60*/  BSYNC B1 ;  /* 0x0000000000017941 */ /* 0x000fea0003800000 */
.L_x_52:
[----:B------:R-:W2:Y:S01]  /*11d70*/  LDL.LU R228, [R1+0x1a8] ;  /* 0x0001a80001e47983 */ /* 0x000ea20000300800 */
[----:B-----5:R-:W-:Y:S01]  /*11d80*/  IMAD.U32 R227, R221, 0x10000, RZ ;  /* 0x00010000dde37824 */ /* 0x020fe200078e00ff */
[----:B------:R-:W-:Y:S03]  /*11d90*/  BSSY B1, `(.L_x_54) ;  /* 0x0000008000017945 */ /* 0x000fe60003800000 */
[----:B------:R-:W-:-:S04]  /*11da0*/  FMUL R227, R227, R16 ;  /* 0x00000010e3e37220 */ /* 0x000fc80000400000 */
[----:B--2---:R-:W-:-:S05]  /*11db0*/  FFMA R227, R228, R2, R227 ;  /* 0x00000002e4e37223 */ /* 0x004fca00000000e3 */
[----:B------:R-:W-:-:S05]  /*11dc0*/  F2FP.BF16.F32.PACK_AB R227, RZ, R227 ;  /* 0x000000e3ffe3723e */ /* 0x000fca00000010ff */
[----:B------:R2:W-:Y:S01]  /*11dd0*/  @P0 STG.E.U16 desc[UR36][R6.64+0x20], R227 ;  /* 0x000020e306000986 */ /* 0x0005e2000c101524 */
[----:B------:R-:W-:-:S13]  /*11de0*/  ISETP.GT.AND P0, PT, R0, 0x8, P1 ;  /* 0x000000080000780c */ /* 0x000fda0000f04270 */
[----:B--2---:R-:W-:Y:S05]  /*11df0*/  @!P0 BRA `(.L_x_55) ;  /* 0x0000000000048947 */ /* 0x004fea0003800000 */
[----:B------:R2:W5:Y:S02]  /*11e00*/  LDG.E.LTC128B.U16 R221, desc[UR36][R12.64+0x22] ;  /* 0x000022240cdd7981 */ /* 0x000564000c1e1520 */
.L_x_55:
[----:B------:R-:W-:Y:S05]  /*11e10*/  BSYNC B1 ;  /* 0x0000000000017941 */ /* 0x000fea0003800000 */
.L_x_54:
[----:B------:R-:W3:Y:S01]  /*11e20*/  LDL.LU R228, [R1+0x1ac] ;  /* 0x0001ac0001e47983 */ /* 0x000ee20000300800 */
[----:B-----5:R-:W-:Y:S01]  /*11e30*/  IMAD.U32 R227, R221, 0x10000, RZ ;  /* 0x00010000dde37824 */ /* 0x020fe200078e00ff */
        /* <DEDUP_REMOVED lines=9> */
[----:B---3--:R-:W-:Y:S05]  /*11ed0*/  @!P0 BRA `(.L_x_57) ;  /* 0x0000000000048947 */ /* 0x008fea0003800000 */
[----:B------:R3:W5:Y:S02]  /*11ee0*/  LDG.E.LTC128B.U16 R221, desc[UR36][R14.64+0x30] ;  /* 0x000030240edd7981 */ /* 0x000764000c1e1520 */
.L_x_57:
[----:B------:R-:W-:Y:S05]  /*11ef0*/  BSYNC B1 ;  /* 0x0000000000017941 */ /* 0x000fea0003800000 */
.L_x_56:
[----:B------:R-:W2:Y:S01]  /*11f00*/  LDL.LU R228, [R1+0x1b0] ;  /* 0x0001b00001e47983 */ /* 0x000ea20000300800 */
[----:B-----5:R-:W-:Y:S01]  /*11f10*/  IMAD.U32 R227, R221, 0x10000, RZ ;  /* 0x00010000dde37824 */ /* 0x020fe200078e00ff */
[----:B------:R-:W-:Y:S01]  /*11f20*/  ISETP.GT.AND P1, PT, R3, 0x19, PT ;  /* 0x000000190300780c */ /* 0x000fe20003f24270 */
[----:B------:R-:W-:Y:S01]  /*11f30*/  BSSY B1, `(.L_x_58) ;  /* 0x000000a000017945 */ /* 0x000fe20003800000 */
[----:B------:R-:W-:Y:S01]  /*11f40*/  LOP3.LUT R22, R22, 0xfffffeff, RZ, 0xc0, !PT ;  /* 0xfffffeff16167812 */ /* 0x000fe200078ec0ff */
[----:B------:R-:W-:-:S10]  /*11f50*/  FMUL R227, R227, R16 ;  /* 0x00000010e3e37220 */ /* 0x000fd40000400000 */
[----:B------:R-:W-:Y:S01]  /*11f60*/  @P1 LOP3.LUT R22, R22, 0x100, RZ, 0xfc, !PT ;  /* 0x0000010016161812 */ /* 0x000fe200078efcff */
[----:B--2---:R-:W-:-:S05]  /*11f70*/  FFMA R227, R228, R2, R227 ;  /* 0x00000002e4e37223 */ /* 0x004fca00000000e3 */
[----:B------:R-:W-:-:S05]  /*11f80*/  F2FP.BF16.F32.PACK_AB R227, RZ, R227 ;  /* 0x000000e3ffe3723e */ /* 0x000fca00000010ff */
[----:B------:R2:W-:Y:S01]  /*11f90*/  @P0 STG.E.U16 desc[UR36][R4.64+0x30], R227 ;  /* 0x000030e304000986 */ /* 0x0005e2000c101524 */
[----:B------:R-:W-:-:S13]  /*11fa0*/  ISETP.GT.AND P0, PT, R0, RZ, P1 ;  /* 0x000000ff0000720c */ /* 0x000fda0000f04270 */
[----:B--2---:R-:W-:Y:S05]  /*11fb0*/  @!P0 BRA `(.L_x_59) ;  /* 0x0000000000048947 */ /* 0x004fea0003800000 */
[----:B------:R2:W5:Y:S02]  /*11fc0*/  LDG.E.LTC128B.U16 R221, desc[UR36][R14.64+0x32] ;  /* 0x000032240edd7981 */ /* 0x000564000c1e1520 */
.L_x_59:
[----:B------:R-:W-:Y:S05]  /*11fd0*/  BSYNC B1 ;  /* 0x0000000000017941 */ /* 0x000fea0003800000 */
.L_x_58:
[----:B------:R-:W3:Y:S01]  /*11fe0*/  LDL.LU R228, [R1+0x1b4] ;  /* 0x0001b40001e47983 */ /* 0x000ee20000300800 */
[----:B-----5:R-:W-:Y:S01]  /*11ff0*/  SHF.L.U32 R227, R221, 0x10, RZ ;  /* 0x00000010dde37819 */ /* 0x020fe200000006ff */
[----:B------:R-:W-:Y:S04]  /*12000*/  BSSY B1, `(.L_x_60) ;  /* 0x0000008000017945 */ /* 0x000fe80003800000 */
[----:B------:R-:W-:-:S04]  /*12010*/  FMUL R227, R227, R16 ;  /* 0x00000010e3e37220 */ /* 0x000fc80000400000 */
[----:B---3--:R-:W-:-:S05]  /*12020*/  FFMA R227, R228, R2, R227 ;  /* 0x00000002e4e37223 */ /* 0x008fca00000000e3 */
[----:B------:R-:W-:-:S05]  /*12030*/  F2FP.BF16.F32.PACK_AB R227, RZ, R227 ;  /* 0x000000e3ffe3723e */ /* 0x000fca00000010ff */
[----:B------:R3:W-:Y:S01]  /*12040*/  @P0 STG.E.U16 desc[UR36][R4.64+0x32], R227 ;  /* 0x000032e304000986 */ /* 0x0007e2000c101524 */
[----:B------:R-:W-:-:S13]  /*12050*/  ISETP.GT.AND P0, PT, R0, 0x8, P2 ;  /* 0x000000080000780c */ /* 0x000fda0001704270 */
[----:B---3--:R-:W-:Y:S05]  /*12060*/  @!P0 BRA `(.L_x_61) ;  /* 0x0000000000048947 */ /* 0x008fea0003800000 */
[----:B------:R3:W5:Y:S02]  /*12070*/  LDG.E.LTC128B.U16 R221, desc[UR36][R12.64+0x30] ;  /* 0x000030240cdd7981 */ /* 0x000764000c1e1520 */
.L_x_61:
[----:B------:R-:W-:Y:S05]  /*12080*/  BSYNC B1 ;  /* 0x0000000000017941 */ /* 0x000fea0003800000 */
.L_x_60:
        /* <DEDUP_REMOVED lines=10> */
.L_x_63:
[----:B------:R-:W-:Y:S05]  /*12130*/  BSYNC B1 ;  /* 0x0000000000017941 */ /* 0x000fea0003800000 */
.L_x_62:
        /* <DEDUP_REMOVED lines=10> */
[----:B------:R-:W-:Y:S02]  /*121e0*/  ISETP.GT.AND P0, PT, R0, RZ, P2 ;  /* 0x000000ff0000720c */ /* 0x000fe40001704270 */
[----:B---3--:R-:W-:-:S11]  /*121f0*/  PRMT R227, R221, 0x7610, R227 ;  /* 0x00007610dde37816 */ /* 0x008fd600000000e3 */
[----:B------:R-:W-:Y:S05]  /*12200*/  @!P0 BRA `(.L_x_65) ;  /* 0x0000000000048947 */ /* 0x000fea0003800000 */
[----:B------:R3:W5:Y:S02]  /*12210*/  LDG.E.LTC128B.U16 R227, desc[UR36][R14.64+0x40] ;  /* 0x000040240ee37981 */ /* 0x000764000c1e1520 */
.L_x_65:
[----:B------:R-:W-:Y:S05]  /*12220*/  BSYNC B1 ;  /* 0x0000000000017941 */ /* 0x000fea0003800000 */
.L_x_64:
        /* <DEDUP_REMOVED lines=9> */
[----:B------:R2:W-:Y:S02]  /*122c0*/  @P0 STG.E.U16 desc[UR36][R4.64+0x40], R221 ;  /* 0x000040dd04000986 */ /* 0x0005e4000c101524 */
[----:B--2---:R-:W-:-:S05]  /*122d0*/  IADD3 R221, P0, R10, 0x80, RZ ;  /* 0x000000800add7810 */ /* 0x004fca0007f1e0ff */
[----:B------:R-:W-:Y:S02]  /*122e0*/  IMAD.X R10, RZ, RZ, R11, P0 ;  /* 0x000000ffff0a7224 */ /* 0x000fe400000e060b */
[----:B------:R-:W-:-:S04]  /*122f0*/  IMAD.WIDE.U32 R228, R221, R8, R224 ;  /* 0x00000008dde47225 */ /* 0x000fc800078e00e0 */
[----:B------:R-:W-:-:S04]  /*12300*/  IMAD R10, R10, R8, RZ ;  /* 0x000000080a0a7224 */ /* 0x000fc800078e02ff */
[C---:B------:R-:W-:Y:S02]  /*12310*/  IMAD R223, R221.reuse, R9, R10 ;  /* 0x00000009dddf7224 */ /* 0x040fe400078e020a */
[----:B------:R-:W-:-:S04]  /*12320*/  IMAD.WIDE.U32 R10, R221, R8, R218 ;  /* 0x00000008dd0a7225 */ /* 0x000fc800078e00da */
[----:B------:R-:W-:Y:S01]  /*12330*/  IMAD.IADD R9, R11, 0x1, R223 ;  /* 0x000000010b097824 */ /* 0x000fe200078e02df */
[----:B------:R-:W-:Y:S01]  /*12340*/  LEA R230, P0, R10, R20, 0x1 ;  /* 0x000000140ae67211 */ /* 0x000fe200078008ff */
[----:B------:R-:W-:-:S03]  /*12350*/  IMAD.IADD R218, R223, 0x1, R229 ;  /* 0x00000001dfda7824 */ /* 0x000fc600078e02e5 */
[----:B------:R-:W-:Y:S01]  /*12360*/  LEA.HI.X R231, R10, R21, R9, 0x1, P0 ;  /* 0x000000150ae77211 */ /* 0x000fe200000f0c09 */
[----:B------:R-:W-:Y:S01]  /*12370*/  IMAD.WIDE.U32 R8, R221, R8, R216 ;  /* 0x00000008dd087225 */ /* 0x000fe200078e00d8 */
[----:B------:R-:W-:-:S03]  /*12380*/  IADD3 R224, P0, R216, R228, RZ ;  /* 0x000000e4d8e07210 */ /* 0x000fc60007f1e0ff */
[----:B------:R-:W-:Y:S02]  /*12390*/  IMAD.IADD R9, R223, 0x1, R9 ;  /* 0x00000001df097824 */ /* 0x000fe400078e0209 */
[----:B------:R-:W-:Y:S02]  /*123a0*/  IMAD.X R225, R217, 0x1, R218, P0 ;  /* 0x00000001d9e17824 */ /* 0x000fe400000e06da */
[----:B------:R-:W-:-:S04]  /*123b0*/  IMAD.WIDE.U32 R8, R235, R220, R8 ;  /* 0x000000dceb087225 */ /* 0x000fc800078e0008 */
[----:B------:R-:W-:Y:S01]  /*123c0*/  IMAD.WIDE.U32 R220, R235, R220, R224 ;  /* 0x000000dcebdc7225 */ /* 0x000fe200078e00e0 */
[----:B------:R-:W-:Y:S02]  /*123d0*/  IADD3 R9, R226, R9, RZ ;  /* 0x00000009e2097210 */ /* 0x000fe40007ffe0ff */
[----:B------:R-:W-:Y:S01]  /*123e0*/  LEA R10, P0, R8, R20, 0x1 ;  /* 0x00000014080a7211 */ /* 0x000fe200078008ff */
[----:B------:R-:W-:-:S03]  /*123f0*/  IMAD.IADD R226, R226, 0x1, R221 ;  /* 0x00000001e2e27824 */ /* 0x000fc600078e02dd */
[----:B------:R-:W-:Y:S02]  /*12400*/  LEA.HI.X R11, R8, R21, R9, 0x1, P0 ;  /* 0x00000015080b7211 */ /* 0x000fe400000f0c09 */
[----:B------:R-:W-:-:S04]  /*12410*/  LEA R8, P0, R220, R20, 0x1 ;  /* 0x00000014dc087211 */ /* 0x000fc800078008ff */
[----:B------:R-:W-:Y:S02]  /*12420*/  LEA.HI.X R9, R220, R21, R226, 0x1, P0 ;  /* 0x00000015dc097211 */ /* 0x000fe400000f0ce2 */
[----:B------:R-:W-:-:S05]  /*12430*/  IADD3 R222, P0, R222, R228, RZ ;  /* 0x000000e4dede7210 */ /* 0x000fca0007f1e0ff */
[----:B------:R-:W-:Y:S01]  /*12440*/  IMAD.X R218, R218, 0x1, R219, P0 ;  /* 0x00000001dada7824 */ /* 0x000fe200000e06db */
[C---:B------:R-:W-:Y:S02]  /*12450*/  LEA R220, P0, R222.reuse, R20, 0x1 ;  /* 0x00000014dedc7211 */ /* 0x040fe400078008ff */
[----:B------:R-:W-:Y:S02]  /*12460*/  PRMT R20, R227, 0x7610, R20 ;  /* 0x00007610e3147816 */ /* 0x000fe40000000014 */
[----:B------:R-:W-:Y:S02]  /*12470*/  LEA.HI.X R221, R222, R21, R218, 0x1, P0 ;  /* 0x00000015dedd7211 */ /* 0x000fe400000f0cda */
[----:B------:R-:W-:-:S13]  /*12480*/  ISETP.GT.AND P0, PT, R0, RZ, P1 ;  /* 0x000000ff0000720c */ /* 0x000fda0000f04270 */
[----:B------:R-:W-:Y:S05]  /*12490*/  @!P0 BRA `(.L_x_67) ;  /* 0x0000000000048947 */ /* 0x000fea0003800000 */
[----:B------:R2:W5:Y:S02]  /*124a0*/  LDG.E.LTC128B.U16 R20, desc[UR36][R14.64+0x42] ;  /* 0x000042240e147981 */ /* 0x000564000c1e1520 */
.L_x_67:
[----:B------:R-:W-:Y:S05]  /*124b0*/  BSYNC B1 ;  /* 0x0000000000017941 */ /* 0x000fea0003800000 */
.L_x_66:
        /* <DEDUP_REMOVED lines=10> */
.L_x_69:
[----:B------:R-:W-:Y:S05]  /*12560*/  BSYNC B1 ;  /* 0x0000000000017941 */ /* 0x000fea0003800000 */
.L_x_68:
        /* <DEDUP_REMOVED lines=10> */
.L_x_71:
[----:B------:R-:W-:Y:S05]  /*12610*/  BSYNC B1 ;  /* 0x0000000000017941 */ /* 0x000fea0003800000 */
.L_x_70:
        /* <DEDUP_REMOVED lines=13> */
.L_x_73:
[----:B------:R-:W-:Y:S05]  /*126f0*/  BSYNC B1 ;  /* 0x0000000000017941 */ /* 0x000fea0003800000 */
.L_x_72:
        /* <DEDUP_REMOVED lines=13> */
.L_x_75:
[----:B------:R-:W-:Y:S05]  /*127d0*/  BSYNC B1 ;  /* 0x0000000000017941 */ /* 0x000fea0003800000 */
.L_x_74:
        /* <DEDUP_REMOVED lines=10> */
.L_x_77:
[----:B------:R-:W-:Y:S05]  /*12880*/  BSYNC B1 ;  /* 0x0000000000017941 */ /* 0x000fea0003800000 */
.L_x_76:
        /* <DEDUP_REMOVED lines=10> */
.L_x_79:
[----:B------:R-:W-:Y:S05]  /*12930*/  BSYNC B1 ;  /* 0x0000000000017941 */ /* 0x000fea0003800000 */
.L_x_78:
[----:B------:R-:W3:Y:S01]  /*12940*/  LDL.LU R216, [R1+0x1dc] ;  /* 0x0001dc0001d87983 */ /* 0x000ee20000300800 */
[----:B-----5:R-:W-:Y:S01]  /*12950*/  SHF.L.U32 R21, R20, 0x10, RZ ;  /* 0x0000001014157819 */ /* 0x020fe200000006ff */
[----:B------:R-:W-:Y:S01]  /*12960*/  BSSY B1, `(.L_x_80) ;  /* 0x000000b000017945 */ /* 0x000fe20003800000 */
[----:B------:R-:W-:Y:S02]  /*12970*/  ISETP.GT.AND P2, PT, R3, 0x30, PT ;  /* 0x000000300300780c */ /* 0x000fe40003f44270 */
        /* <DEDUP_REMOVED lines=9> */
.L_x_81:
[----:B------:R-:W-:Y:S05]  /*12a10*/  BSYNC B1 ;  /* 0x0000000000017941 */ /* 0x000fea0003800000 */
.L_x_80:
        /* <DEDUP_REMOVED lines=13> */
.L_x_83:
[----:B------:R-:W-:Y:S05]  /*12af0*/  BSYNC B1 ;  /* 0x0000000000017941 */ /* 0x000fea0003800000 */
.L_x_82:
        /* <DEDUP_REMOVED lines=10> */
.L_x_85:
[----:B------:R-:W-:Y:S05]  /*12ba0*/  BSYNC B1 ;  /* 0x0000000000017941 */ /* 0x000fea0003800000 */
.L_x_84:
        /* <DEDUP_REMOVED lines=10> */
.L_x_87:
[----:B------:R-:W-:Y:S05]  /*12c50*/  BSYNC B1 ;  /* 0x0000000000017941 */ /* 0x000fea0003800000 */
.L_x_86:
        /* <DEDUP_REMOVED lines=13> */
.L_x_89:
[----:B------:R-:W-:Y:S05]  /*12d30*/  BSYNC B1 ;  /* 0x0000000000017941 */ /* 0x000fea0003800000 */
.L_x_88:
        /* <DEDUP_REMOVED lines=13> */
.L_x_91:
[----:B------:R-:W-:Y:S05]  /*12e10*/  BSYNC B1 ;  /* 0x0000000000017941 */ /* 0x000fea0003800000 */
.L_x_90:
        /* <DEDUP_REMOVED lines=10> */
.L_x_93:
[----:B------:R-:W-:Y:S05]  /*12ec0*/  BSYNC B1 ;  /* 0x0000000000017941 */ /* 0x000fea0003800000 */
.L_x_92:
        /* <DEDUP_REMOVED lines=10> */
.L_x_95:
[----:B------:R-:W-:Y:S05]  /*12f70*/  BSYNC B1 ;  /* 0x0000000000017941 */ /* 0x000fea0003800000 */
.L_x_94:
        /* <DEDUP_REMOVED lines=13> */
.L_x_97:
[----:B------:R-:W-:Y:S05]  /*13050*/  BSYNC B1 ;  /* 0x0000000000017941 */ /* 0x000fea0003800000 */
.L_x_96:
[----:B------:R-:W2:Y:S01]  /*13060*/  LDL.LU R216, [R1+0x200] ;  /* 0x0002000001d87983 */ /* 0x000ea20000300800 */
[----:B-----5:R-:W-:Y:S01]  /*13070*/  SHF.L.U32 R21, R20, 0x10, RZ ;  /* 0x0000001014157819 */ /* 0x020fe200000006ff */
[----:B------:R-:W-:Y:S01]  /*13080*/  BSSY B1, `(.L_x_98) ;  /* 0x000000b000017945 */ /* 0x000fe20003800000 */
[----:B------:R-:W-:Y:S02]  /*13090*/  ISETP.GT.AND P1, PT, R3, 0x41, PT ;  /* 0x000000410300780c */ /* 0x000fe40003f24270 */
        /* <DEDUP_REMOVED lines=9> */
.L_x_99:
[----:B------:R-:W-:Y:S05]  /*13130*/  BSYNC B1 ;  /* 0x0000000000017941 */ /* 0x000fea0003800000 */
.L_x_98:
        /* <DEDUP_REMOVED lines=10> */
.L_x_101:
[----:B------:R-:W-:Y:S05]  /*131e0*/  BSYNC B1 ;  /* 0x0000000000017941 */ /* 0x000fea0003800000 */
.L_x_100:
        /* <DEDUP_REMOVED lines=10> */
.L_x_103:
[----:B------:R-:W-:Y:S05]  /*13290*/  BSYNC B1 ;  /* 0x0000000000017941 */ /* 0x000fea0003800000 */
.L_x_102:
        /* <DEDUP_REMOVED lines=13> */
.L_x_105:
[----:B------:R-:W-:Y:S05]  /*13370*/  BSYNC B1 ;  /* 0x0000000000017941 */ /* 0x000fea0003800000 */
.L_x_104:
        /* <DEDUP_REMOVED lines=13> */
.L_x_107:
[----:B------:R-:W-:Y:S05]  /*13450*/  BSYNC B1 ;  /* 0x0000000000017941 */ /* 0x000fea0003800000 */
.L_x_106:
        /* <DEDUP_REMOVED lines=10> */
.L_x_109:
[----:B------:R-:W-:Y:S05]  /*13500*/  BSYNC B1 ;  /* 0x0000000000017941 */ /* 0x000fea0003800000 */
.L_x_108:
        /* <DEDUP_REMOVED lines=10> */
.L_x_111:
[----:B------:R-:W-:Y:S05]  /*135b0*/  BSYNC B1 ;  /* 0x0000000000017941 */ /* 0x000fea0003800000 */
.L_x_110:
        /* <DEDUP_REMOVED lines=13> */
.L_x_113:
[----:B------:R-:W-:Y:S05]  /*13690*/  BSYNC B1 ;  /* 0x0000000000017941 */ /* 0x000fea0003800000 */
.L_x_112:
        /* <DEDUP_REMOVED lines=13> */
.L_x_115:
[----:B------:R-:W-:Y:S05]  /*13770*/  BSYNC B1 ;  /* 0x0000000000017941 */ /* 0x000fea0003800000 */
.L_x_114:
        /* <DEDUP_REMOVED lines=10> */
.L_x_117:
[----:B------:R-:W-:Y:S05]  /*13820*/  BSYNC B1 ;  /* 0x0000000000017941 */ /* 0x000fea0003800000 */
.L_x_116:
        /* <DEDUP_REMOVED lines=10> */
.L_x_119:
[----:B------:R-:W-:Y:S05]  /*138d0*/  BSYNC B1 ;  /* 0x0000000000017941 */ /* 0x000fea0003800000 */
.L_x_118:
        /* <DEDUP_REMOVED lines=13> */
.L_x_121:
[----:B------:R-:W-:Y:S05]  /*139b0*/  BSYNC B1 ;  /* 0x0000000000017941 */ /* 0x000fea0003800000 */
.L_x_120:
        /* <DEDUP_REMOVED lines=13> */
.L_x_123:
[----:B------:R-:W-:Y:S05]  /*13a90*/  BSYNC B1 ;  /* 0x0000000000017941 */ /* 0x000fea0003800000 */
.L_x_122:
        /* <DEDUP_REMOVED lines=10> */
.L_x_125:
[----:B------:R-:W-:Y:S05]  /*13b40*/  BSYNC B1 ;  /* 0x0000000000017941 */ /* 0x000fea0003800000 */
.L_x_124:
        /* <DEDUP_REMOVED lines=10> */
.L_x_127:
[----:B------:R-:W-:Y:S05]  /*13bf0*/  BSYNC B1 ;  /* 0x0000000000017941 */ /* 0x000fea0003800000 */
.L_x_126:
        /* <DEDUP_REMOVED lines=13> */
.L_x_129:
[----:B------:R-:W-:Y:S05]  /*13cd0*/  BSYNC B1 ;  /* 0x0000000000017941 */ /* 0x000fea0003800000 */
.L_x_128:
        /* <DEDUP_REMOVED lines=13> */
.L_x_131:
[----:B------:R-:W-:Y:S05]  /*13db0*/  BSYNC B1 ;  /* 0x0000000000017941 */ /* 0x000fea0003800000 */
.L_x_130:
        /* <DEDUP_REMOVED lines=10> */
.L_x_133:
[----:B------:R-:W-:Y:S05]  /*13e60*/  BSYNC B1 ;  /* 0x0000000000017941 */ /* 0x000fea0003800000 */
.L_x_132:
[----:B------:R-:W2:Y:S01]  /*13e70*/  LDL.LU R216, [R1+0x248] ;  /* 0x0002480001d87983 */ /* 0x000ea20000300800 */
[----:B-----5:R-:W-:Y:S01]  /*13e80*/  SHF.L.U32 R21, R20, 0x10, RZ ;  /* 0x0000001014157819 */ /* 0x020fe200000006ff */
[----:B------:R-:W-:Y:S04]  /*13e90*/  BSSY B1, `(.L_x_134) ;  /* 0x0000008000017945 */ /* 0x000fe80003800000 */
[----:B------:R-:W-:-:S04]  /*13ea0*/  FMUL R21, R21, R16 ;  /* 0x0000001015157220 */ /* 0x000fc80000400000 */
[----:B--2---:R-:W-:-:S05]  /*13eb0*/  FFMA R21, R216, R2, R21 ;  /* 0x00000002d8157223 */ /* 0x004fca0000000015 */
[----:B------:R-:W-:-:S05]  /*13ec0*/  F2FP.BF16.F32.PACK_AB R21, RZ, R21 ;  /* 0x00000015ff15723e */ /* 0x000fca00000010ff */
[----:B------:R2:W-:Y:S01]  /*13ed0*/  @P0 STG.E.U16 desc[UR36][R6.64+0xc0], R21 ;  /* 0x0000c01506000986 */ /* 0x0005e2000c101524 */
[----:B------:R-:W-:-:S13]  /*13ee0*/  ISETP.GT.AND P0, PT, R0, 0x8, P1 ;  /* 0x000000080000780c */ /* 0x000fda0000f04270 */
[----:B--2---:R-:W-:Y:S05]  /*13ef0*/  @!P0 BRA `(.L_x_135) ;  /* 0x0000000000048947 */ /* 0x004fea0003800000 */
[----:B------:R2:W5:Y:S02]  /*13f00*/  LDG.E.LTC128B.U16 R20, desc[UR36][R12.64+0xc2] ;  /* 0x0000c2240c147981 */ /* 0x000564000c1e1520 */
.L_x_135:
[----:B------:R-:W-:Y:S05]  /*13f10*/  BSYNC B1 ;  /* 0x0000000000017941 */ /* 0x000fea0003800000 */
.L_x_134:
        /* <DEDUP_REMOVED lines=13> */
.L_x_137:
[----:B------:R-:W-:Y:S05]  /*13ff0*/  BSYNC B1 ;  /* 0x0000000000017941 */ /* 0x000fea0003800000 */
.L_x_136:
        /* <DEDUP_REMOVED lines=13> */
.L_x_139:
[----:B------:R-:W-:Y:S05]  /*140d0*/  BSYNC B1 ;  /* 0x0000000000017941 */ /* 0x000fea0003800000 */
.L_x_138:
        /* <DEDUP_REMOVED lines=10> */
.L_x_141:
[----:B------:R-:W-:Y:S05]  /*14180*/  BSYNC B1 ;  /* 0x0000000000017941 */ /* 0x000fea0003800000 */
.L_x_140:
        /* <DEDUP_REMOVED lines=10> */
.L_x_143:
[----:B------:R-:W-:Y:S05]  /*14230*/  BSYNC B1 ;  /* 0x0000000000017941 */ /* 0x000fea0003800000 */
.L_x_142:
        /* <DEDUP_REMOVED lines=13> */
.L_x_145:
[----:B------:R-:W-:Y:S05]  /*14310*/  BSYNC B1 ;  /* 0x0000000000017941 */ /* 0x000fea0003800000 */
.L_x_144:
        /* <DEDUP_REMOVED lines=13> */
.L_x_147:
[----:B------:R-:W-:Y:S05]  /*143f0*/  BSYNC B1 ;  /* 0x0000000000017941 */ /* 0x000fea0003800000 */
.L_x_146:
        /* <DEDUP_REMOVED lines=10> */
.L_x_149:
[----:B------:R-:W-:Y:S05]  /*144a0*/  BSYNC B1 ;  /* 0x0000000000017941 */ /* 0x000fea0003800000 */
.L_x_148:
        /* <DEDUP_REMOVED lines=10> */
.L_x_151:
[----:B------:R-:W-:Y:S05]  /*14550*/  BSYNC B1 ;  /* 0x0000000000017941 */ /* 0x000fea0003800000 */
.L_x_150:
        /* <DEDUP_REMOVED lines=13> */
.L_x_153:
[----:B------:R-:W-:Y:S05]  /*14630*/  BSYNC B1 ;  /* 0x0000000000017941 */ /* 0x000fea0003800000 */
.L_x_152:
        /* <DEDUP_REMOVED lines=13> */
.L_x_155:
[----:B------:R-:W-:Y:S05]  /*14710*/  BSYNC B1 ;  /* 0x0000000000017941 */ /* 0x000fea0003800000 */
.L_x_154:
        /* <DEDUP_REMOVED lines=10> */
.L_x_157:
[----:B------:R-:W-:Y:S05]  /*147c0*/  BSYNC B1 ;  /* 0x0000000000017941 */ /* 0x000fea0003800000 */
.L_x_156:
        /* <DEDUP_REMOVED lines=10> */
.L_x_159:
[----:B------:R-:W-:Y:S05]  /*14870*/  BSYNC B1 ;  /* 0x0000000000017941 */ /* 0x000fea0003800000 */
.L_x_158:
        /* <DEDUP_REMOVED lines=13> */
.L_x_161:
[----:B------:R-:W-:Y:S05]  /*14950*/  BSYNC B1 ;  /* 0x0000000000017941 */ /* 0x000fea0003800000 */
.L_x_160:
        /* <DEDUP_REMOVED lines=13> */
.L_x_163:
[----:B------:R-:W-:Y:S05]  /*14a30*/  BSYNC B1 ;  /* 0x0000000000017941 */ /* 0x000fea0003800000 */
.L_x_162:
        /* <DEDUP_REMOVED lines=10> */
.L_x_165:
[----:B------:R-:W-:Y:S05]  /*14ae0*/  BSYNC B1 ;  /* 0x0000000000017941 */ /* 0x000fea0003800000 */
.L_x_164:
        /* <DEDUP_REMOVED lines=10> */
.L_x_167:
[----:B------:R-:W-:Y:S05]  /*14b90*/  BSYNC B1 ;  /* 0x0000000000017941 */ /* 0x000fea0003800000 */
.L_x_166:
        /* <DEDUP_REMOVED lines=13> */
.L_x_169:
[----:B------:R-:W-:Y:S05]  /*14c70*/  BSYNC B1 ;  /* 0x0000000000017941 */ /* 0x000fea0003800000 */
.L_x_168:
        /* <DEDUP_REMOVED lines=13> */
.L_x_171:
[----:B------:R-:W-:Y:S05]  /*14d50*/  BSYNC B1 ;  /* 0x0000000000017941 */ /* 0x000fea0003800000 */
.L_x_170:
        /* <DEDUP_REMOVED lines=10> */
.L_x_173:
[----:B------:R-:W-:Y:S05]  /*14e00*/  BSYNC B1 ;  /* 0x0000000000017941 */ /* 0x000fea0003800000 */
.L_x_172:
        /* <DEDUP_REMOVED lines=10> */
.L_x_175:
[----:B------:R-:W-:Y:S05]  /*14eb0*/  BSYNC B1 ;  /* 0x0000000000017941 */ /* 0x000fea0003800000 */
.L_x_174:
        /* <DEDUP_REMOVED lines=13> */
.L_x_177:
[----:B------:R-:W-:Y:S05]  /*14f90*/  BSYNC B1 ;  /* 0x0000000000017941 */ /* 0x000fea0003800000 */
.L_x_176:
        /* <DEDUP_REMOVED lines=13> */
.L_x_179:
[----:B------:R-:W-:Y:S05]  /*15070*/  BSYNC B1 ;  /* 0x0000000000017941 */ /* 0x000fea0003800000 */
.L_x_178:
        /* <DEDUP_REMOVED lines=10> */
.L_x_181:
[----:B------:R-:W-:Y:S05]  /*15120*/  BSYNC B1 ;  /* 0x0000000000017941 */ /* 0x000fea0003800000 */
.L_x_180:
        /* <DEDUP_REMOVED lines=10> */
.L_x_183:
[----:B------:R-:W-:Y:S05]  /*151d0*/  BSYNC B1 ;  /* 0x0000000000017941 */ /* 0x000fea0003800000 */
.L_x_182:
        /* <DEDUP_REMOVED lines=13> */
.L_x_185:
[----:B------:R-:W-:Y:S05]  /*152b0*/  BSYNC B1 ;  /* 0x0000000000017941 */ /* 0x000fea0003800000 */
.L_x_184:
        /* <DEDUP_REMOVED lines=13> */
.L_x_187:
[----:B------:R-:W-:Y:S05]  /*15390*/  BSYNC B1 ;  /* 0x0000000000017941 */ /* 0x000fea0003800000 */
.L_x_186:
        /* <DEDUP_REMOVED lines=10> */
.L_x_189:
[----:B------:R-:W-:Y:S05]  /*15440*/  BSYNC B1 ;  /* 0x0000000000017941 */ /* 0x000fea0003800000 */
.L_x_188:
        /* <DEDUP_REMOVED lines=10> */
.L_x_191:
[----:B------:R-:W-:Y:S05]  /*154f0*/  BSYNC B1 ;  /* 0x0000000000017941 */ /* 0x000fea0003800000 */
.L_x_190:
        /* <DEDUP_REMOVED lines=13> */
.L_x_193:
[----:B------:R-:W-:Y:S05]  /*155d0*/  BSYNC B1 ;  /* 0x0000000000017941 */ /* 0x000fea0003800000 */
.L_x_192:
        /* <DEDUP_REMOVED lines=13> */
.L_x_195:
[----:B------:R-:W-:Y:S05]  /*156b0*/  BSYNC B1 ;  /* 0x0000000000017941 */ /* 0x000fea0003800000 */
.L_x_194:
        /* <DEDUP_REMOVED lines=10> */
.L_x_197:
[----:B------:R-:W-:Y:S05]  /*15760*/  BSYNC B1 ;  /* 0x0000000000017941 */ /* 0x000fea0003800000 */
.L_x_196:
        /* <DEDUP_REMOVED lines=10> */
.L_x_199:
[----:B------:R-:W-:Y:S05]  /*15810*/  BSYNC B1 ;  /* 0x0000000000017941 */ /* 0x000fea0003800000 */
.L_x_198:
        /* <DEDUP_REMOVED lines=13> */
.L_x_201:
[----:B------:R-:W-:Y:S05]  /*158f0*/  BSYNC B1 ;  /* 0x0000000000017941 */ /* 0x000fea0003800000 */
.L_x_200:
        /* <DEDUP_REMOVED lines=13> */
.L_x_203:
[----:B------:R-:W-:Y:S05]  /*159d0*/  BSYNC B1 ;  /* 0x0000000000017941 */ /* 0x000fea0003800000 */
.L_x_202:
        /* <DEDUP_REMOVED lines=10> */
.L_x_205:
[----:B------:R-:W-:Y:S05]  /*15a80*/  BSYNC B1 ;  /* 0x0000000000017941 */ /* 0x000fea0003800000 */
.L_x_204:
        /* <DEDUP_REMOVED lines=10> */
.L_x_207:
[----:B------:R-:W-:Y:S05]  /*15b30*/  BSYNC B1 ;  /* 0x0000000000017941 */ /* 0x000fea0003800000 */
.L_x_206:
[----:B------:R-:W3:Y:S01]  /*15b40*/  LDL.LU R216, [R1+0x2dc] ;  /* 0x0002dc0001d87983 */ /* 0x000ee20000300800 */
[----:B-----5:R-:W-:Y:S01]  /*15b50*/  IMAD.U32 R21, R20, 0x10000, RZ ;  /* 0x0001000014157824 */ /* 0x020fe200078e00ff */
[----:B------:R-:W-:Y:S01]  /*15b60*/  ISETP.GT.AND P3, PT, R3, 0xb0, PT ;  /* 0x000000b00300780c */ /* 0x000fe20003f64270 */
[----:B------:R-:W-:Y:S02]  /*15b70*/  BSSY B1, `(.L_x_208) ;  /* 0x0000008000017945 */ /* 0x000fe40003800000 */
[----:B------:R-:W-:-:S04]  /*15b80*/  FMUL R21, R21, R16 ;  /* 0x0000001015157220 */ /* 0x000fc80000400000 */
[----:B---3--:R-:W-:-:S05]  /*15b90*/  FFMA R21, R216, R2, R21 ;  /* 0x00000002d8157223 */ /* 0x008fca0000000015 */
[----:B------:R-:W-:-:S05]  /*15ba0*/  F2FP.BF16.F32.PACK_AB R21, RZ, R21 ;  /* 0x00000015ff15723e */ /* 0x000fca00000010ff */
[----:B------:R3:W-:Y:S01]  /*15bb0*/  @P0 STG.E.U16 desc[UR36][R6.64+0x152], R21 ;  /* 0x0001521506000986 */ /* 0x0007e2000c101524 */
[----:B------:R-:W-:-:S13]  /*15bc0*/  ISETP.GT.AND P0, PT, R0, RZ, P3 ;  /* 0x000000ff0000720c */ /* 0x000fda0001f04270 */
[----:B---3--:R-:W-:Y:S05]  /*15bd0*/  @!P0 BRA `(.L_x_209) ;  /* 0x0000000000048947 */ /* 0x008fea0003800000 */
[----:B------:R3:W5:Y:S02]  /*15be0*/  LDG.E.LTC128B.U16 R20, desc[UR36][R14.64+0x160] ;  /* 0x000160240e147981 */ /* 0x000764000c1e1520 */
.L_x_209:
[----:B------:R-:W-:Y:S05]  /*15bf0*/  BSYNC B1 ;  /* 0x0000000000017941 */ /* 0x000fea0003800000 */
.L_x_208:
[----:B------:R-:W2:Y:S01]  /*15c00*/  LDL.LU R216, [R1+0x2e0] ;  /* 0x0002e00001d87983 */ /* 0x000ea20000300800 */
[----:B-----5:R-:W-:Y:S01]  /*15c10*/  IMAD.U32 R21, R20, 0x10000, RZ ;  /* 0x0001000014157824 */ /* 0x020fe200078e00ff */
[----:B------:R-:W-:Y:S01]  /*15c20*/  ISETP.GT.AND P2, PT, R3, 0xb1, PT ;  /* 0x000000b10300780c */ /* 0x000fe20003f44270 */
[----:B------:R-:W-:Y:S02]  /*15c30*/  BSSY B1, `(.L_x_210) ;  /* 0x0000008000017945 */ /* 0x000fe40003800000 */
[----:B------:R-:W-:-:S04]  /*15c40*/  FMUL R21, R21, R16 ;  /* 0x0000001015157220 */ /* 0x000fc80000400000 */
[----:B--2---:R-:W-:-:S05]  /*15c50*/  FFMA R21, R216, R2, R21 ;  /* 0x00000002d8157223 */ /* 0x004fca0000000015 */
[----:B------:R-:W-:-:S05]  /*15c60*/  F2FP.BF16.F32.PACK_AB R21, RZ, R21 ;  /* 0x00000015ff15723e */ /* 0x000fca00000010ff */
[----:B------:R2:W-:Y:S01]  /*15c70*/  @P0 STG.E.U16 desc[UR36][R4.64+0x160], R21 ;  /* 0x0001601504000986 */ /* 0x0005e2000c101524 */
[----:B------:R-:W-:-:S13]  /*15c80*/  ISETP.GT.AND P0, PT, R0, RZ, P2 ;  /* 0x000000ff0000720c */ /* 0x000fda0001704270 */
[----:B--2---:R-:W-:Y:S05]  /*15c90*/  @!P0 BRA `(.L_x_211) ;  /* 0x0000000000048947 */ /* 0x004fea0003800000 */
[----:B------:R2:W5:Y:S02]  /*15ca0*/  LDG.E.LTC128B.U16 R20, desc[UR36][R14.64+0x162] ;  /* 0x000162240e147981 */ /* 0x000564000c1e1520 */
.L_x_211:
[----:B------:R-:W-:Y:S05]  /*15cb0*/  BSYNC B1 ;  /* 0x0000000000017941 */ /* 0x000fea0003800000 */
.L_x_210:
        /* <DEDUP_REMOVED lines=10> */
.L_x_213:
[----:B------:R-:W-:Y:S05]  /*15d60*/  BSYNC B1 ;  /* 0x0000000000017941 */ /* 0x000fea0003800000 */
.L_x_212:
        /* <DEDUP_REMOVED lines=10> */
.L_x_215:
[----:B------:R-:W-:Y:S05]  /*15e10*/  BSYNC B1 ;  /* 0x0000000000017941 */ /* 0x000fea0003800000 */
.L_x_214:
        /* <DEDUP_REMOVED lines=11> */
.L_x_217:
[----:B------:R-:W-:Y:S05]  /*15ed0*/  BSYNC B1 ;  /* 0x0000000000017941 */ /* 0x000fea0003800000 */
.L_x_216:
[----:B------:R-:W2:Y:S01]  /*15ee0*/  LDL.LU R216, [R1+0x2f0] ;  /* 0x0002f00001d87983 */ /* 0x000ea20000300800 */
[----:B-----5:R-:W-:Y:S01]  /*15ef0*/  IMAD.U32 R21, R20, 0x10000, RZ ;  /* 0x0001000014157824 */ /* 0x020fe200078e00ff */
[----:B------:R-:W-:Y:S03]  /*15f00*/  BSSY B1, `(.L_x_218) ;  /* 0x0000009000017945 */ /* 0x000fe60003800000 */
[----:B------:R-:W-:-:S04]  /*15f10*/  FMUL R21, R21, R16 ;  /* 0x0000001015157220 */ /* 0x000fc80000400000 */
[----:B--2---:R-:W-:-:S05]  /*15f20*/  FFMA R21, R216, R2, R21 ;  /* 0x00000002d8157223 */ /* 0x004fca0000000015 */
[----:B------:R-:W-:-:S05]  /*15f30*/  F2FP.BF16.F32.PACK_AB R21, RZ, R21 ;  /* 0x00000015ff15723e */ /* 0x000fca00000010ff */
[----:B------:R2:W-:Y:S01]  /*15f40*/  @P0 STG.E.U16 desc[UR36][R4.64+0x170], R21 ;  /* 0x0001701504000986 */ /* 0x0005e2000c101524 */
[----:B------:R-:W-:-:S04]  /*15f50*/  ISETP.GT.AND P0, PT, R3, 0xb9, PT ;  /* 0x000000b90300780c */ /* 0x000fc80003f04270 */
[----:B------:R-:W-:-:S13]  /*15f60*/  ISETP.GT.AND P4, PT, R0, RZ, P0 ;  /* 0x000000ff0000720c */ /* 0x000fda0000784270 */
[----:B--2---:R-:W-:Y:S05]  /*15f70*/  @!P4 BRA `(.L_x_219) ;  /* 0x000000000004c947 */ /* 0x004fea0003800000 */
[----:B------:R2:W5:Y:S02]  /*15f80*/  LDG.E.LTC128B.U16 R20, desc[UR36][R14.64+0x172] ;  /* 0x000172240e147981 */ /* 0x000564000c1e1520 */
.L_x_219:
[----:B------:R-:W-:Y:S05]  /*15f90*/  BSYNC B1 ;  /* 0x0000000000017941 */ /* 0x000fea0003800000 */
.L_x_218:
        /* <DEDUP_REMOVED lines=10> */
.L_x_221:
[----:B------:R-:W-:Y:S05]  /*16040*/  BSYNC B1 ;  /* 0x0000000000017941 */ /* 0x000fea0003800000 */
.L_x_220:
        /* <DEDUP_REMOVED lines=10> */
.L_x_223:
[----:B------:R-:W-:Y:S05]  /*160f0*/  BSYNC B1 ;  /* 0x0000000000017941 */ /* 0x000fea0003800000 */
.L_x_222:
[----:B------:R-:W3:Y:S01]  /*16100*/  LDL.LU R218, [R1+0x2fc] ;  /* 0x0002fc0001da7983 */ /* 0x000ee20000300800 */
[----:B-----5:R-:W-:Y:S02]  /*16110*/  SHF.L.U32 R21, R20, 0x10, RZ ;  /* 0x0000001014157819 */ /* 0x020fe400000006ff */
[----:B------:R-:W-:Y:S01]  /*16120*/  SHF.L.U64.HI R19, R18, 0x8, R19 ;  /* 0x0000000812137819 */ /* 0x000fe20000010213 */
[----:B------:R-:W4:Y:S01]  /*16130*/  LDL.LU R217, [R1] ;  /* 0x0000000001d97983 */ /* 0x000f220000300800 */
[----:B------:R-:W-:Y:S01]  /*16140*/  PRMT R216, R20, 0x7610, R216 ;  /* 0x0000761014d87816 */ /* 0x000fe200000000d8 */
[----:B------:R-:W-:-:S04]  /*16150*/  FMUL R21, R21, R16 ;  /* 0x0000001015157220 */ /* 0x000fc80000400000 */
[----:B---3--:R-:W-:-:S05]  /*16160*/  FFMA R21, R218, R2, R21 ;  /* 0x00000002da157223 */ /* 0x008fca0000000015 */
[----:B------:R-:W-:-:S05]  /*16170*/  F2FP.BF16.F32.PACK_AB R21, RZ, R21 ;  /* 0x00000015ff15723e */ /* 0x000fca00000010ff */
[----:B------:R3:W-:Y:S01]  /*16180*/  @P4 STG.E.U16 desc[UR36][R6.64+0x172], R21 ;  /* 0x0001721506004986 */ /* 0x0007e2000c101524 */
[----:B------:R-:W-:-:S05]  /*16190*/  LEA R18, P4, R18, R4, 0x8 ;  /* 0x0000000412127211 */ /* 0x000fca00078840ff */
[----:B------:R-:W-:Y:S01]  /*161a0*/  IMAD.X R19, R19, 0x1, R5, P4 ;  /* 0x0000000113137824 */ /* 0x000fe200020e0605 */
[----:B------:R-:W-:-:S13]  /*161b0*/  ISETP.GT.AND P4, PT, R0, 0x80, P5 ;  /* 0x000000800000780c */ /* 0x000fda0002f84270 */
[----:B------:R-:W2:Y:S01]  /*161c0*/  @P4 LDG.E.LTC128B.U16 R216, desc[UR36][R230.64] ;  /* 0x00000024e6d84981 */ /* 0x000ea2000c1e1520 */
[----:B------:R-:W-:Y:S01]  /*161d0*/  BSSY B1, `(.L_x_224) ;  /* 0x000000a000017945 */ /* 0x000fe20003800000 */
[----:B--2---:R-:W-:-:S04]  /*161e0*/  IMAD.U32 R20, R216, 0x10000, RZ ;  /* 0x00010000d8147824 */ /* 0x004fc800078e00ff */
[----:B------:R-:W-:-:S04]  /*161f0*/  FMUL R20, R20, R16 ;  /* 0x0000001014147220 */ /* 0x000fc80000400000 */
[----:B----4-:R-:W-:-:S05]  /*16200*/  FFMA R20, R217, R2, R20 ;  /* 0x00000002d9147223 */ /* 0x010fca0000000014 */
[----:B------:R-:W-:-:S05]  /*16210*/  F2FP.BF16.F32.PACK_AB R20, RZ, R20 ;  /* 0x00000014ff14723e */ /* 0x000fca00000010ff */
[----:B------:R3:W-:Y:S01]  /*16220*/  @P4 STG.E.U16 desc[UR36][R18.64], R20 ;  /* 0x0000001412004986 */ /* 0x0007e2000c101524 */
[----:B------:R-:W-:-:S04]  /*16230*/  LOP3.LUT P4, RZ, R17, 0x2, RZ, 0xc0, !PT ;  /* 0x0000000211ff7812 */ /* 0x000fc8000788c0ff */
[----:B------:R-:W-:-:S13]  /*16240*/  ISETP.GT.AND P4, PT, R0, 0x80, P4 ;  /* 0x000000800000780c */ /* 0x000fda0002784270 */
[----:B---3--:R-:W-:Y:S05]  /*16250*/  @!P4 BRA `(.L_x_225) ;  /* 0x000000000004c947 */ /* 0x008fea0003800000 */
[----:B------:R2:W5:Y:S02]  /*16260*/  LDG.E.LTC128B.U16 R216, desc[UR36][R10.64+0x2] ;  /* 0x000002240ad87981 */ /* 0x000564000c1e1520 */
.L_x_225:
[----:B------:R-:W-:Y:S05]  /*16270*/  BSYNC B1 ;  /* 0x0000000000017941 */ /* 0x000fea0003800000 */
.L_x_224:
[----:B------:R-:W3:Y:S01]  /*16280*/  LDL.LU R21, [R1+0x4] ;  /* 0x0000040001157983 */ /* 0x000ee20000300800 */
[----:B-----5:R-:W-:Y:S01]  /*16290*/  IMAD.U32 R20, R216, 0x10000, RZ ;  /* 0x00010000d8147824 */ /* 0x020fe200078e00ff */
[----:B------:R-:W-:Y:S01]  /*162a0*/  ISETP.GT.AND P5, PT, R0, 0x88, P5 ;  /* 0x000000880000780c */ /* 0x000fe20002fa4270 */
[----:B------:R-:W-:Y:S02]  /*162b0*/  BSSY B1, `(.L_x_226) ;  /* 0x0000009000017945 */ /* 0x000fe40003800000 */
[----:B------:R-:W-:-:S04]  /*162c0*/  FMUL R20, R20, R16 ;  /* 0x0000001014147220 */ /* 0x000fc80000400000 */
[----:B---3--:R-:W-:-:S05]  /*162d0*/  FFMA R20, R21, R2, R20 ;  /* 0x0000000215147223 */ /* 0x008fca0000000014 */
[----:B------:R-:W-:-:S05]  /*162e0*/  F2FP.BF16.F32.PACK_AB R20, RZ, R20 ;  /* 0x00000014ff14723e */ /* 0x000fca00000010ff */
[----:B------:R3:W-:Y:S02]  /*162f0*/  @P4 STG.E.U16 desc[UR36][R18.64+0x2], R20 ;  /* 0x0000021412004986 */ /* 0x0007e4000c101524 */
[----:B---3--:R-:W-:-:S05]  /*16300*/  IADD3 R20, P4, R18, R233, RZ ;  /* 0x000000e912147210 */ /* 0x008fca0007f9e0ff */
[----:B------:R-:W-:Y:S01]  /*16310*/  IMAD.X R21, R19, 0x1, R232, P4 ;  /* 0x0000000113157824 */ /* 0x000fe200020e06e8 */
[----:B------:R-:W-:Y:S07]  /*16320*/  @!P5 BRA `(.L_x_227) ;  /* 0x000000000004d947 */ /* 0x000fee0003800000 */
[----:B------:R3:W5:Y:S02]  /*16330*/  LDG.E.LTC128B.U16 R216, desc[UR36][R220.64] ;  /* 0x00000024dcd87981 */ /* 0x000764000c1e1520 */
.L_x_227:
[----:B------:R-:W-:Y:S05]  /*16340*/  BSYNC B1 ;  /* 0x0000000000017941 */ /* 0x000fea0003800000 */
.L_x_226:
[----:B------:R-:W4:Y:S01]  /*16350*/  LDL.LU R218, [R1+0x8] ;  /* 0x0000080001da7983 */ /* 0x000f220000300800 */
[----:B-----5:R-:W-:Y:S01]  /*16360*/  IMAD.U32 R217, R216, 0x10000, RZ ;  /* 0x00010000d8d97824 */ /* 0x020fe200078e00ff */
[----:B------:R-:W-:Y:S01]  /*16370*/  LOP3.LUT P4, RZ, R17, 0x2, RZ, 0xc0, !PT ;  /* 0x0000000211ff7812 */ /* 0x000fe2000788c0ff */
[----:B------:R-:W-:Y:S02]  /*16380*/  BSSY B1, `(.L_x_228) ;  /* 0x0000008000017945 */ /* 0x000fe40003800000 */
[----:B------:R-:W-:Y:S01]  /*16390*/  FMUL R217, R217, R16 ;  /* 0x00000010d9d97220 */ /* 0x000fe20000400000 */
[----:B------:R-:W-:-:S03]  /*163a0*/  ISETP.GT.AND P4, PT, R0, 0x88, P4 ;  /* 0x000000880000780c */ /* 0x000fc60002784270 */
[----:B----4-:R-:W-:-:S05]  /*163b0*/  FFMA R217, R218, R2, R217 ;  /* 0x00000002dad97223 */ /* 0x010fca00000000d9 */
[----:B------:R-:W-:-:S05]  /*163c0*/  F2FP.BF16.F32.PACK_AB R217, RZ, R217 ;  /* 0x000000d9ffd9723e */ /* 0x000fca00000010ff */
[----:B------:R4:W-:Y:S01]  /*163d0*/  @P5 STG.E.U16 desc[UR36][R20.64], R217 ;  /* 0x000000d914005986 */ /* 0x0009e2000c101524 */
[----:B------:R-:W-:Y:S05]  /*163e0*/  @!P4 BRA `(.L_x_229) ;  /* 0x000000000004c947 */ /* 0x000fea0003800000 */
[----:B------:R0:W5:Y:S02]  /*163f0*/  LDG.E.LTC128B.U16 R216, desc[UR36][R8.64+0x2] ;  /* 0x0000022408d87981 */ /* 0x000164000c1e1520 */
.L_x_229:
[----:B------:R-:W-:Y:S05]  /*16400*/  BSYNC B1 ;  /* 0x0000000000017941 */ /* 0x000fea0003800000 */
.L_x_228:
[----:B------:R-:W2:Y:S01]  /*16410*/  LDL.LU R218, [R1+0xc] ;  /* 0x00000c0001da7983 */ /* 0x000ea20000300800 */
[----:B----45:R-:W-:Y:S01]  /*16420*/  IMAD.U32 R217, R216, 0x10000, RZ ;  /* 0x00010000d8d97824 */ /* 0x030fe200078e00ff */
[----:B------:R-:W-:Y:S01]  /*16430*/  LOP3.LUT P5, RZ, R17, 0x4, RZ, 0xc0, !PT ;  /* 0x0000000411ff7812 */ /* 0x000fe200078ac0ff */
[----:B------:R-:W-:Y:S02]  /*16440*/  BSSY B1, `(.L_x_230) ;  /* 0x0000008000017945 */ /* 0x000fe40003800000 */
[----:B------:R-:W-:-:S04]  /*16450*/  FMUL R217, R217, R16 ;  /* 0x00000010d9d97220 */ /* 0x000fc80000400000 */
[----:B--2---:R-:W-:-:S05]  /*16460*/  FFMA R217, R218, R2, R217 ;  /* 0x00000002dad97223 */ /* 0x004fca00000000d9 */
[----:B------:R-:W-:-:S05]  /*16470*/  F2FP.BF16.F32.PACK_AB R217, RZ, R217 ;  /* 0x000000d9ffd9723e */ /* 0x000fca00000010ff */
[----:B------:R2:W-:Y:S01]  /*16480*/  @P4 STG.E.U16 desc[UR36][R20.64+0x2], R217 ;  /* 0x000002d914004986 */ /* 0x0005e2000c101524 */
[----:B------:R-:W-:-:S13]  /*16490*/  ISETP.GT.AND P4, PT, R0, 0x80, P5 ;  /* 0x000000800000780c */ /* 0x000fda0002f84270 */
[----:B--2---:R-:W-:Y:S05]  /*164a0*/  @!P4 BRA `(.L_x_231) ;  /* 0x000000000004c947 */ /* 0x004fea0003800000 */
[----:B------:R2:W5:Y:S02]  /*164b0*/  LDG.E.LTC128B.U16 R216, desc[UR36][R10.64+0x10] ;  /* 0x000010240ad87981 */ /* 0x000564000c1e1520 */
.L_x_231:
[----:B------:R-:W-:Y:S05]  /*164c0*/  BSYNC B1 ;  /* 0x0000000000017941 */ /* 0x000fea0003800000 */
.L_x_230:
[----:B------:R-:W4:Y:S01]  /*164d0*/  LDL.LU R218, [R1+0x10] ;  /* 0x0000100001da7983 */ /* 0x000f220000300800 */
[----:B-----5:R-:W-:Y:S01]  /*164e0*/  IMAD.U32 R217, R216, 0x10000, RZ ;  /* 0x00010000d8d97824 */ /* 0x020fe200078e00ff */
[----:B------:R-:W-:Y:S01]  /*164f0*/  LOP3.LUT P5, RZ, R17, 0x8, RZ, 0xc0, !PT ;  /* 0x0000000811ff7812 */ /* 0x000fe200078ac0ff */
[----:B------:R-:W-:Y:S02]  /*16500*/  BSSY B1, `(.L_x_232) ;  /* 0x0000008000017945 */ /* 0x000fe40003800000 */
[----:B------:R-:W-:-:S04]  /*16510*/  FMUL R217, R217, R16 ;  /* 0x00000010d9d97220 */ /* 0x000fc80000400000 */
[----:B----4-:R-:W-:-:S05]  /*16520*/  FFMA R217, R218, R2, R217 ;  /* 0x00000002dad97223 */ /* 0x010fca00000000d9 */
[----:B------:R-:W-:-:S05]  /*16530*/  F2FP.BF16.F32.PACK_AB R217, RZ, R217 ;  /* 0x000000d9ffd9723e */ /* 0x000fca00000010ff */
[----:B------:R4:W-:Y:S01]  /*16540*/  @P4 STG.E.U16 desc[UR36][R18.64+0x10], R217 ;  /* 0x000010d912004986 */ /* 0x0009e2000c101524 */
[----:B------:R-:W-:-:S13]  /*16550*/  ISETP.GT.AND P4, PT, R0, 0x80, P5 ;  /* 0x000000800000780c */ /* 0x000fda0002f84270 */
[----:B----4-:R-:W-:Y:S05]  /*16560*/  @!P4 BRA `(.L_x_233) ;  /* 0x000000000004c947 */ /* 0x010fea0003800000 */
[----:B------:R4:W5:Y:S02]  /*16570*/  LDG.E.LTC128B.U16 R216, desc[UR36][R10.64+0x12] ;  /* 0x000012240ad87981 */ /* 0x000964000c1e1520 */
.L_x_233:
[----:B------:R-:W-:Y:S05]  /*16580*/  BSYNC B1 ;  /* 0x0000000000017941 */ /* 0x000fea0003800000 */
.L_x_232:
[----:B------:R-:W2:Y:S01]  /*16590*/  LDL.LU R218, [R1+0x14] ;  /* 0x0000140001da7983 */ /* 0x000ea20000300800 */
[----:B-----5:R-:W-:Y:S01]  /*165a0*/  IMAD.U32 R217, R216, 0x10000, RZ ;  /* 0x00010000d8d97824 */ /* 0x020fe200078e00ff */
[----:B------:R-:W-:Y:S03]  /*165b0*/  BSSY B1, `(.L_x_234) ;  /* 0x0000009000017945 */ /* 0x000fe60003800000 */
[----:B------:R-:W-:-:S04]  /*165c0*/  FMUL R217, R217, R16 ;  /* 0x00000010d9d97220 */ /* 0x000fc80000400000 */
[----:B--2---:R-:W-:-:S05]  /*165d0*/  FFMA R217, R218, R2, R217 ;  /* 0x00000002dad97223 */ /* 0x004fca00000000d9 */
[----:B------:R-:W-:-:S05]  /*165e0*/  F2FP.BF16.F32.PACK_AB R217, RZ, R217 ;  /* 0x000000d9ffd9723e */ /* 0x000fca00000010ff */
[----:B------:R2:W-:Y:S01]  /*165f0*/  @P4 STG.E.U16 desc[UR36][R18.64+0x12], R217 ;  /* 0x000012d912004986 */ /* 0x0005e2000c101524 */
[----:B------:R-:W-:-:S04]  /*16600*/  LOP3.LUT P4, RZ, R17, 0x4, RZ, 0xc0, !PT ;  /* 0x0000000411ff7812 */ /* 0x000fc8000788c0ff */
[----:B------:R-:W-:-:S13]  /*16610*/  ISETP.GT.AND P4, PT, R0, 0x88, P4 ;  /* 0x000000880000780c */ /* 0x000fda0002784270 */
[----:B--2---:R-:W-:Y:S05]  /*16620*/  @!P4 BRA `(.L_x_235) ;  /* 0x000000000004c947 */ /* 0x004fea0003800000 */
[----:B------:R2:W5:Y:S02]  /*16630*/  LDG.E.LTC128B.U16 R216, desc[UR36][R8.64+0x10] ;  /* 0x0000102408d87981 */ /* 0x000564000c1e1520 */
.L_x_235:
[----:B------:R-:W-:Y:S05]  /*16640*/  BSYNC B1 ;  /* 0x0000000000017941 */ /* 0x000fea0003800000 */
.L_x_234:
        /* <DEDUP_REMOVED lines=10> */
.L_x_237:
[----:B------:R-:W-:Y:S05]  /*166f0*/  BSYNC B1 ;  /* 0x0000000000017941 */ /* 0x000fea0003800000 */
.L_x_236:
[----:B------:R-:W2:Y:S01]  /*16700*/  LDL.LU R218, [R1+0x1c] ;  /* 0x00001c0001da7983 */ /* 0x000ea20000300800 */
[----:B-----5:R-:W-:Y:S01]  /*16710*/  IMAD.U32 R217, R216, 0x10000, RZ ;  /* 0x00010000d8d97824 */ /* 0x020fe200078e00ff */
        /* <DEDUP_REMOVED lines=9> */
.L_x_239:
[----:B------:R-:W-:Y:S05]  /*167b0*/  BSYNC B1 ;  /* 0x0000000000017941 */ /* 0x000fea0003800000 */
.L_x_238:
[----:B------:R-:W3:Y:S01]  /*167c0*/  LDL.LU R218, [R1+0x20] ;  /* 0x0000200001da7983 */ /* 0x000ee20000300800 */
[----:B-----5:R-:W-:Y:S01]  /*167d0*/  IMAD.U32 R217, R216, 0x10000, RZ ;  /* 0x00010000d8d97824 */ /* 0x020fe200078e00ff */
[----:B------:R-:W-:Y:S01]  /*167e0*/  LOP3.LUT P5, RZ, R22, 0x400, RZ, 0xc0, !PT ;  /* 0x0000040016ff7812 */ /* 0x000fe200078ac0ff */
[----:B------:R-:W-:Y:S02]  /*167f0*/  BSSY B1, `(.L_x_240) ;  /* 0x0000008000017945 */ /* 0x000fe40003800000 */
[----:B------:R-:W-:-:S04]  /*16800*/  FMUL R217, R217, R16 ;  /* 0x00000010d9d97220 */ /* 0x000fc80000400000 */
[----:B---3--:R-:W-:-:S05]  /*16810*/  FFMA R217, R218, R2, R217 ;  /* 0x00000002dad97223 */ /* 0x008fca00000000d9 */
[----:B------:R-:W-:-:S05]  /*16820*/  F2FP.BF16.F32.PACK_AB R217, RZ, R217 ;  /* 0x000000d9ffd9723e */ /* 0x000fca00000010ff */
[----:B------:R3:W-:Y:S01]  /*16830*/  @P4 STG.E.U16 desc[UR36][R18.64+0x20], R217 ;  /* 0x000020d912004986 */ /* 0x0007e2000c101524 */
[----:B------:R-:W-:-:S13]  /*16840*/  ISETP.GT.AND P4, PT, R0, 0x80, P5 ;  /* 0x000000800000780c */ /* 0x000fda0002f84270 */
[----:B---3--:R-:W-:Y:S05]  /*16850*/  @!P4 BRA `(.L_x_241) ;  /* 0x000000000004c947 */ /* 0x008fea0003800000 */
[----:B------:R3:W5:Y:S02]  /*16860*/  LDG.E.LTC128B.U16 R216, desc[UR36][R10.64+0x22] ;  /* 0x000022240ad87981 */ /* 0x000764000c1e1520 */
.L_x_241:
[----:B------:R-:W-:Y:S05]  /*16870*/  BSYNC B1 ;  /* 0x0000000000017941 */ /* 0x000fea0003800000 */
.L_x_240:
        /* <DEDUP_REMOVED lines=11> */
.L_x_243:
[----:B------:R-:W-:Y:S05]  /*16930*/  BSYNC B1 ;  /* 0x0000000000017941 */ /* 0x000fea0003800000 */
.L_x_242:
        /* <DEDUP_REMOVED lines=10> */
.L_x_245:
[----:B------:R-:W-:Y:S05]  /*169e0*/  BSYNC B1 ;  /* 0x0000000000017941 */ /* 0x000fea0003800000 */
.L_x_244:
        /* <DEDUP_REMOVED lines=11> */
.L_x_247:
[----:B------:R-:W-:Y:S05]  /*16aa0*/  BSYNC B1 ;  /* 0x0000000000017941 */ /* 0x000fea0003800000 */
.L_x_246:
        /* <DEDUP_REMOVED lines=11> */
.L_x_249:
[----:B------:R-:W-:Y:S05]  /*16b60*/  BSYNC B1 ;  /* 0x0000000000017941 */ /* 0x000fea0003800000 */
.L_x_248:
        /* <DEDUP_REMOVED lines=11> */
.L_x_251:
[----:B------:R-:W-:Y:S05]  /*16c20*/  BSYNC B1 ;  /* 0x0000000000017941 */ /* 0x000fea0003800000 */
.L_x_250:
        /* <DEDUP_REMOVED lines=10> */
.L_x_253:
[----:B------:R-:W-:Y:S05]  /*16cd0*/  BSYNC B1 ;  /* 0x0000000000017941 */ /* 0x000fea0003800000 */
.L_x_252:
[----:B------:R-:W2:Y:S01]  /*16ce0*/  LDL.LU R218, [R1+0x3c] ;  /* 0x00003c0001da7983 */ /* 0x000ea20000300800 */
[----:B-----5:R-:W-:Y:S01]  /*16cf0*/  SHF.L.U32 R217, R216, 0x10, RZ ;  /* 0x00000010d8d97819 */ /* 0x020fe200000006ff */
[----:B------:R-:W-:Y:S01]  /*16d00*/  BSSY B1, `(.L_x_254) ;  /* 0x0000009000017945 */ /* 0x000fe20003800000 */
[----:B------:R-:W-:-:S03]  /*16d10*/  LOP3.LUT P5, RZ, R22, 0x80, RZ, 0xc0, !PT ;  /* 0x0000008016ff7812 */ /* 0x000fc600078ac0ff */
[----:B------:R-:W-:-:S04]  /*16d20*/  FMUL R217, R217, R16 ;  /* 0x00000010d9d97220 */ /* 0x000fc80000400000 */
[----:B--2---:R-:W-:-:S05]  /*16d30*/  FFMA R217, R218, R2, R217 ;  /* 0x00000002dad97223 */ /* 0x004fca00000000d9 */
[----:B------:R-:W-:-:S05]  /*16d40*/  F2FP.BF16.F32.PACK_AB R217, RZ, R217 ;  /* 0x000000d9ffd9723e */ /* 0x000fca00000010ff */
[----:B------:R2:W-:Y:S01]  /*16d50*/  @P4 STG.E.U16 desc[UR36][R20.64+0x32], R217 ;  /* 0x000032d914004986 */ /* 0x0005e2000c101524 */
[----:B------:R-:W-:-:S13]  /*16d60*/  ISETP.GT.AND P4, PT, R0, 0x80, P5 ;  /* 0x000000800000780c */ /* 0x000fda0002f84270 */
[----:B--2---:R-:W-:Y:S05]  /*16d70*/  @!P4 BRA `(.L_x_255) ;  /* 0x000000000004c947 */ /* 0x004fea0003800000 */
[----:B------:R2:W5:Y:S02]  /*16d80*/  LDG.E.LTC128B.U16 R216, desc[UR36][R10.64+0x40] ;  /* 0x000040240ad87981 */ /* 0x000564000c1e1520 */
.L_x_255:
[----:B------:R-:W-:Y:S05]  /*16d90*/  BSYNC B1 ;  /* 0x0000000000017941 */ /* 0x000fea0003800000 */
.L_x_254:
        /* <DEDUP_REMOVED lines=11> */
.L_x_257:
[----:B------:R-:W-:Y:S05]  /*16e50*/  BSYNC B1 ;  /* 0x0000000000017941 */ /* 0x000fea0003800000 */
.L_x_256:
        /* <DEDUP_REMOVED lines=11> */
.L_x_259:
[----:B------:R-:W-:Y:S05]  /*16f10*/  BSYNC B1 ;  /* 0x0000000000017941 */ /* 0x000fea0003800000 */
.L_x_258:
        /* <DEDUP_REMOVED lines=10> */
.L_x_261:
[----:B------:R-:W-:Y:S05]  /*16fc0*/  BSYNC B1 ;  /* 0x0000000000017941 */ /* 0x000fea0003800000 */
.L_x_260:
        /* <DEDUP_REMOVED lines=11> */
.L_x_263:
[----:B------:R-:W-:Y:S05]  /*17080*/  BSYNC B1 ;  /* 0x0000000000017941 */ /* 0x000fea0003800000 */
.L_x_262:
        /* <DEDUP_REMOVED lines=11> */
.L_x_265:
[----:B------:R-:W-:Y:S05]  /*17140*/  BSYNC B1 ;  /* 0x0000000000017941 */ /* 0x000fea0003800000 */
.L_x_264:
        /* <DEDUP_REMOVED lines=11> */
.L_x_267:
[----:B------:R-:W-:Y:S05]  /*17200*/  BSYNC B1 ;  /* 0x0000000000017941 */ /* 0x000fea0003800000 */
.L_x_266:
        /* <DEDUP_REMOVED lines=10> */
.L_x_269:
[----:B------:R-:W-:Y:S05]  /*172b0*/  BSYNC B1 ;  /* 0x0000000000017941 */ /* 0x000fea0003800000 */
.L_x_268:
        /* <DEDUP_REMOVED lines=11> */
.L_x_271:
[----:B------:R-:W-:Y:S05]  /*17370*/  BSYNC B1 ;  /* 0x0000000000017941 */ /* 0x000fea0003800000 */
.L_x_270:
[----:B------:R-:W3:Y:S01]  /*17380*/  LDL.LU R218, [R1+0x60] ;  /* 0x0000600001da7983 */ /* 0x000ee20000300800 */
[----:B-----5:R-:W-:Y:S01]  /*17390*/  SHF.L.U32 R217, R216, 0x10, RZ ;  /* 0x00000010d8d97819 */ /* 0x020fe200000006ff */
[----:B------:R-:W-:Y:S01]  /*173a0*/  BSSY B1, `(.L_x_272) ;  /* 0x0000009000017945 */ /* 0x000fe20003800000 */
[----:B------:R-:W-:-:S03]  /*173b0*/  LOP3.LUT P5, RZ, R22, 0x4, RZ, 0xc0, !PT ;  /* 0x0000000416ff7812 */ /* 0x000fc600078ac0ff */
[----:B------:R-:W-:-:S04]  /*173c0*/  FMUL R217, R217, R16 ;  /* 0x00000010d9d97220 */ /* 0x000fc80000400000 */
[----:B---3--:R-:W-:-:S05]  /*173d0*/  FFMA R217, R218, R2, R217 ;  /* 0x00000002dad97223 */ /* 0x008fca00000000d9 */
[----:B------:R-:W-:-:S05]  /*173e0*/  F2FP.BF16.F32.PACK_AB R217, RZ, R217 ;  /* 0x000000d9ffd9723e */ /* 0x000fca00000010ff */
[----:B------:R3:W-:Y:S01]  /*173f0*/  @P4 STG.E.U16 desc[UR36][R18.64+0x60], R217 ;  /* 0x000060d912004986 */ /* 0x0007e2000c101524 */
[----:B------:R-:W-:-:S13]  /*17400*/  ISETP.GT.AND P4, PT, R0, 0x80, P5 ;  /* 0x000000800000780c */ /* 0x000fda0002f84270 */
[----:B---3--:R-:W-:Y:S05]  /*17410*/  @!P4 BRA `(.L_x_273) ;  /* 0x000000000004c947 */ /* 0x008fea0003800000 */
[----:B------:R3:W5:Y:S02]  /*17420*/  LDG.E.LTC128B.U16 R216, desc[UR36][R10.64+0x62] ;  /* 0x000062240ad87981 */ /* 0x000764000c1e1520 */
.L_x_273:
[----:B------:R-:W-:Y:S05]  /*17430*/  BSYNC B1 ;  /* 0x0000000000017941 */ /* 0x000fea0003800000 */
.L_x_272:
        /* <DEDUP_REMOVED lines=11> */
.L_x_275:
[----:B------:R-:W-:Y:S05]  /*174f0*/  BSYNC B1 ;  /* 0x0000000000017941 */ /* 0x000fea0003800000 */
.L_x_274:
        /* <DEDUP_REMOVED lines=10> */
.L_x_277:
[----:B------:R-:W-:Y:S05]  /*175a0*/  BSYNC B1 ;  /* 0x0000000000017941 */ /* 0x000fea0003800000 */
.L_x_276:
        /* <DEDUP_REMOVED lines=11> */
.L_x_279:
[----:B------:R-:W-:Y:S05]  /*17660*/  BSYNC B1 ;  /* 0x0000000000017941 */ /* 0x000fea0003800000 */
.L_x_278:
        /* <DEDUP_REMOVED lines=11> */
.L_x_281:
[----:B------:R-:W-:Y:S05]  /*17720*/  BSYNC B1 ;  /* 0x0000000000017941 */ /* 0x000fea0003800000 */
.L_x_280:
        /* <DEDUP_REMOVED lines=11> */
.L_x_283:
[----:B------:R-:W-:Y:S05]  /*177e0*/  BSYNC B1 ;  /* 0x0000000000017941 */ /* 0x000fea0003800000 */
.L_x_282:
        /* <DEDUP_REMOVED lines=10> */
.L_x_285:
[----:B------:R-:W-:Y:S05]  /*17890*/  BSYNC B1 ;  /* 0x0000000000017941 */ /* 0x000fea0003800000 */
.L_x_284:
        /* <DEDUP_REMOVED lines=11> */
.L_x_287:
[----:B------:R-:W-:Y:S05]  /*17950*/  BSYNC B1 ;  /* 0x0000000000017941 */ /* 0x000fea0003800000 */
.L_x_286:
        /* <DEDUP_REMOVED lines=11> */
.L_x_289:
[----:B------:R-:W-:Y:S05]  /*17a10*/  BSYNC B1 ;  /* 0x0000000000017941 */ /* 0x000fea0003800000 */
.L_x_288:
[----:B------:R-:W2:Y:S01]  /*17a20*/  LDL.LU R218, [R1+0x84] ;  /* 0x0000840001da7983 */ /* 0x000ea20000300800 */
[----:B-----5:R-:W-:Y:S01]  /*17a30*/  SHF.L.U32 R217, R216, 0x10, RZ ;  /* 0x00000010d8d97819 */ /* 0x020fe200000006ff */
[----:B------:R-:W-:Y:S04]  /*17a40*/  BSSY B1, `(.L_x_290) ;  /* 0x0000009000017945 */ /* 0x000fe80003800000 */
        /* <DEDUP_REMOVED lines=8> */
.L_x_291:
[----:B------:R-:W-:Y:S05]  /*17ad0*/  BSYNC B1 ;  /* 0x0000000000017941 */ /* 0x000fea0003800000 */
.L_x_290:
        /* <DEDUP_REMOVED lines=10> */
.L_x_293:
[----:B------:R-:W-:Y:S05]  /*17b80*/  BSYNC B1 ;  /* 0x0000000000017941 */ /* 0x000fea0003800000 */
.L_x_292:
        /* <DEDUP_REMOVED lines=11> */
.L_x_295:
[----:B------:R-:W-:Y:S05]  /*17c40*/  BSYNC B1 ;  /* 0x0000000000017941 */ /* 0x000fea0003800000 */
.L_x_294:
        /* <DEDUP_REMOVED lines=11> */
.L_x_297:
[----:B------:R-:W-:Y:S05]  /*17d00*/  BSYNC B1 ;  /* 0x0000000000017941 */ /* 0x000fea0003800000 */
.L_x_296:
        /* <DEDUP_REMOVED lines=11> */
.L_x_299:
[----:B------:R-:W-:Y:S05]  /*17dc0*/  BSYNC B1 ;  /* 0x0000000000017941 */ /* 0x000fea0003800000 */
.L_x_298:
        /* <DEDUP_REMOVED lines=10> */
.L_x_301:
[----:B------:R-:W-:Y:S05]  /*17e70*/  BSYNC B1 ;  /* 0x0000000000017941 */ /* 0x000fea0003800000 */
.L_x_300:
        /* <DEDUP_REMOVED lines=11> */
.L_x_303:
[----:B------:R-:W-:Y:S05]  /*17f30*/  BSYNC B1 ;  /* 0x0000000000017941 */ /* 0x000fea0003800000 */
.L_x_302:
        /* <DEDUP_REMOVED lines=11> */
.L_x_305:
[----:B------:R-:W-:Y:S05]  /*17ff0*/  BSYNC B1 ;  /* 0x0000000000017941 */ /* 0x000fea0003800000 */
.L_x_304:
        /* <DEDUP_REMOVED lines=11> */
.L_x_307:
[----:B------:R-:W-:Y:S05]  /*180b0*/  BSYNC B1 ;  /* 0x0000000000017941 */ /* 0x000fea0003800000 */
.L_x_306:
        /* <DEDUP_REMOVED lines=10> */
.L_x_309:
[----:B------:R-:W-:Y:S05]  /*18160*/  BSYNC B1 ;  /* 0x0000000000017941 */ /* 0x000fea0003800000 */
.L_x_308:
        /* <DEDUP_REMOVED lines=11> */
.L_x_311:
[----:B------:R-:W-:Y:S05]  /*18220*/  BSYNC B1 ;  /* 0x0000000000017941 */ /* 0x000fea0003800000 */
.L_x_310:
        /* <DEDUP_REMOVED lines=11> */
.L_x_313:
[----:B------:R-:W-:Y:S05]  /*182e0*/  BSYNC B1 ;  /* 0x0000000000017941 */ /* 0x000fea0003800000 */
.L_x_312:
        /* <DEDUP_REMOVED lines=11> */
.L_x_315:
[----:B------:R-:W-:Y:S05]  /*183a0*/  BSYNC B1 ;  /* 0x0000000000017941 */ /* 0x000fea0003800000 */
.L_x_314:
        /* <DEDUP_REMOVED lines=10> */
.L_x_317:
[----:B------:R-:W-:Y:S05]  /*18450*/  BSYNC B1 ;  /* 0x0000000000017941 */ /* 0x000fea0003800000 */
.L_x_316:
        /* <DEDUP_REMOVED lines=11> */
.L_x_319:
[----:B------:R-:W-:Y:S05]  /*18510*/  BSYNC B1 ;  /* 0x0000000000017941 */ /* 0x000fea0003800000 */
.L_x_318:
        /* <DEDUP_REMOVED lines=11> */
.L_x_321:
[----:B------:R-:W-:Y:S05]  /*185d0*/  BSYNC B1 ;  /* 0x0000000000017941 */ /* 0x000fea0003800000 */
.L_x_320:
        /* <DEDUP_REMOVED lines=11> */
.L_x_323:
[----:B------:R-:W-:Y:S05]  /*18690*/  BSYNC B1 ;  /* 0x0000000000017941 */ /* 0x000fea0003800000 */
.L_x_322:
        /* <DEDUP_REMOVED lines=10> */
.L_x_325:
[----:B------:R-:W-:Y:S05]  /*18740*/  BSYNC B1 ;  /* 0x0000000000017941 */ /* 0x000fea0003800000 */
.L_x_324:
        /* <DEDUP_REMOVED lines=11> */
.L_x_327:
[----:B------:R-:W-:Y:S05]  /*18800*/  BSYNC B1 ;  /* 0x0000000000017941 */ /* 0x000fea0003800000 */
.L_x_326:
        /* <DEDUP_REMOVED lines=11> */
.L_x_329:
[----:B------:R-:W-:Y:S05]  /*188c0*/  BSYNC B1 ;  /* 0x0000000000017941 */ /* 0x000fea0003800000 */
.L_x_328:
        /* <DEDUP_REMOVED lines=11> */
.L_x_331:
[----:B------:R-:W-:Y:S05]  /*18980*/  BSYNC B1 ;  /* 0x0000000000017941 */ /* 0x000fea0003800000 */
.L_x_330:
        /* <DEDUP_REMOVED lines=10> */
.L_x_333:
[----:B------:R-:W-:Y:S05]  /*18a30*/  BSYNC B1 ;  /* 0x0000000000017941 */ /* 0x000fea0003800000 */
.L_x_332:
        /* <DEDUP_REMOVED lines=11> */
.L_x_335:
[----:B------:R-:W-:Y:S05]  /*18af0*/  BSYNC B1 ;  /* 0x0000000000017941 */ /* 0x000fea0003800000 */
.L_x_334:
        /* <DEDUP_REMOVED lines=11> */
.L_x_337:
[----:B------:R-:W-:Y:S05]  /*18bb0*/  BSYNC B1 ;  /* 0x0000000000017941 */ /* 0x000fea0003800000 */
.L_x_336:
        /* <DEDUP_REMOVED lines=11> */
.L_x_339:
[----:B------:R-:W-:Y:S05]  /*18c70*/  BSYNC B1 ;  /* 0x0000000000017941 */ /* 0x000fea0003800000 */
.L_x_338:
        /* <DEDUP_REMOVED lines=10> */
.L_x_341:
[----:B------:R-:W-:Y:S05]  /*18d20*/  BSYNC B1 ;  /* 0x0000000000017941 */ /* 0x000fea0003800000 */
.L_x_340:
        /* <DEDUP_REMOVED lines=11> */
.L_x_343:
[----:B------:R-:W-:Y:S05]  /*18de0*/  BSYNC B1 ;  /* 0x0000000000017941 */ /* 0x000fea0003800000 */
.L_x_342:
        /* <DEDUP_REMOVED lines=11> */
.L_x_345:
[----:B------:R-:W-:Y:S05]  /*18ea0*/  BSYNC B1 ;  /* 0x0000000000017941 */ /* 0x000fea0003800000 */
.L_x_344:
        /* <DEDUP_REMOVED lines=11> */
.L_x_347:
[----:B------:R-:W-:Y:S05]  /*18f60*/  BSYNC B1 ;  /* 0x0000000000017941 */ /* 0x000fea0003800000 */
.L_x_346:
        /* <DEDUP_REMOVED lines=10> */
.L_x_349:
[----:B------:R-:W-:Y:S05]  /*19010*/  BSYNC B1 ;  /* 0x0000000000017941 */ /* 0x000fea0003800000 */
.L_x_348:
        /* <DEDUP_REMOVED lines=11> */
.L_x_351:
[----:B------:R-:W-:Y:S05]  /*190d0*/  BSYNC B1 ;  /* 0x0000000000017941 */ /* 0x000fea0003800000 */
.L_x_350:
        /* <DEDUP_REMOVED lines=11> */
.L_x_353:
[----:B------:R-:W-:Y:S05]  /*19190*/  BSYNC B1 ;  /* 0x0000000000017941 */ /* 0x000fea0003800000 */
.L_x_352:
        /* <DEDUP_REMOVED lines=11> */
.L_x_355:
[----:B------:R-:W-:Y:S05]  /*19250*/  BSYNC B1 ;  /* 0x0000000000017941 */ /* 0x000fea0003800000 */
.L_x_354:
        /* <DEDUP_REMOVED lines=10> */
.L_x_357:
[----:B------:R-:W-:Y:S05]  /*19300*/  BSYNC B1 ;  /* 0x0000000000017941 */ /* 0x000fea0003800000 */
.L_x_356:
        /* <DEDUP_REMOVED lines=11> */
.L_x_359:
[----:B------:R-:W-:Y:S05]  /*193c0*/  BSYNC B1 ;  /* 0x0000000000017941 */ /* 0x000fea0003800000 */
.L_x_358:
        /* <DEDUP_REMOVED lines=11> */
.L_x_361:
[----:B------:R-:W-:Y:S05]  /*19480*/  BSYNC B1 ;  /* 0x0000000000017941 */ /* 0x000fea0003800000 */
.L_x_360:
        /* <DEDUP_REMOVED lines=11> */
.L_x_363:
[----:B------:R-:W-:Y:S05]  /*19540*/  BSYNC B1 ;  /* 0x0000000000017941 */ /* 0x000fea0003800000 */
.L_x_362:
        /* <DEDUP_REMOVED lines=10> */
.L_x_365:
[----:B------:R-:W-:Y:S05]  /*195f0*/  BSYNC B1 ;  /* 0x0000000000017941 */ /* 0x000fea0003800000 */
.L_x_364:
        /* <DEDUP_REMOVED lines=11> */
.L_x_367:
[----:B------:R-:W-:Y:S05]  /*196b0*/  BSYNC B1 ;  /* 0x0000000000017941 */ /* 0x000fea0003800000 */
.L_x_366:
        /* <DEDUP_REMOVED lines=11> */
.L_x_369:
[----:B------:R-:W-:Y:S05]  /*19770*/  BSYNC B1 ;  /* 0x0000000000017941 */ /* 0x000fea0003800000 */
.L_x_368:
        /* <DEDUP_REMOVED lines=11> */
.L_x_371:
[----:B------:R-:W-:Y:S05]  /*19830*/  BSYNC B1 ;  /* 0x0000000000017941 */ /* 0x000fea0003800000 */
.L_x_370:
        /* <DEDUP_REMOVED lines=10> */
.L_x_373:
[----:B------:R-:W-:Y:S05]  /*198e0*/  BSYNC B1 ;  /* 0x0000000000017941 */ /* 0x000fea0003800000 */
.L_x_372:
        /* <DEDUP_REMOVED lines=11> */
.L_x_375:
[----:B------:R-:W-:Y:S05]  /*199a0*/  BSYNC B1 ;  /* 0x0000000000017941 */ /* 0x000fea0003800000 */
.L_x_374:
        /* <DEDUP_REMOVED lines=11> */
.L_x_377:
[----:B------:R-:W-:Y:S05]  /*19a60*/  BSYNC B1 ;  /* 0x0000000000017941 */ /* 0x000fea0003800000 */
.L_x_376:
        /* <DEDUP_REMOVED lines=11> */
.L_x_379:
[----:B------:R-:W-:Y:S05]  /*19b20*/  BSYNC B1 ;  /* 0x0000000000017941 */ /* 0x000fea0003800000 */
.L_x_378:
        /* <DEDUP_REMOVED lines=10> */
.L_x_381:
[----:B------:R-:W-:Y:S05]  /*19bd0*/  BSYNC B1 ;  /* 0x0000000000017941 */ /* 0x000fea0003800000 */
.L_x_380:
        /* <DEDUP_REMOVED lines=11> */
.L_x_383:
[----:B------:R-:W-:Y:S05]  /*19c90*/  BSYNC B1 ;  /* 0x0000000000017941 */ /* 0x000fea0003800000 */
.L_x_382:
        /* <DEDUP_REMOVED lines=11> */
.L_x_385:
[----:B------:R-:W-:Y:S05]  /*19d50*/  BSYNC B1 ;  /* 0x0000000000017941 */ /* 0x000fea0003800000 */
.L_x_384:
        /* <DEDUP_REMOVED lines=11> */
.L_x_387:
[----:B------:R-:W-:Y:S05]  /*19e10*/  BSYNC B1 ;  /* 0x0000000000017941 */ /* 0x000fea0003800000 */
.L_x_386:
        /* <DEDUP_REMOVED lines=10> */
.L_x_389:
[----:B------:R-:W-:Y:S05]  /*19ec0*/  BSYNC B1 ;  /* 0x0000000000017941 */ /* 0x000fea0003800000 */
.L_x_388:
        /* <DEDUP_REMOVED lines=11> */
.L_x_391:
[----:B------:R-:W-:Y:S05]  /*19f80*/  BSYNC B1 ;  /* 0x0000000000017941 */ /* 0x000fea0003800000 */
.L_x_390:
        /* <DEDUP_REMOVED lines=10> */
.L_x_393:
[----:B------:R-:W-:Y:S05]  /*1a030*/  BSYNC B1 ;  /* 0x0000000000017941 */ /* 0x000fea0003800000 */
.L_x_392:
        /* <DEDUP_REMOVED lines=10> */
.L_x_395:
[----:B------:R-:W-:Y:S05]  /*1a0e0*/  BSYNC B1 ;  /* 0x0000000000017941 */ /* 0x000fea0003800000 */
.L_x_394:
[----:B------:R-:W3:Y:S01]  /*1a0f0*/  LDL.LU R218, [R1+0x158] ;  /* 0x0001580001da7983 */ /* 0x000ee20000300800 */
[----:B-----5:R-:W-:Y:S01]  /*1a100*/  IMAD.U32 R217, R216, 0x10000, RZ ;  /* 0x00010000d8d97824 */ /* 0x020fe200078e00ff */
        /* <DEDUP_REMOVED lines=8> */
.L_x_397:
[----:B------:R-:W-:Y:S05]  /*1a190*/  BSYNC B1 ;  /* 0x0000000000017941 */ /* 0x000fea0003800000 */
.L_x_396:
[----:B------:R-:W2:Y:S01]  /*1a1a0*/  LDL.LU R218, [R1+0x15c] ;  /* 0x00015c0001da7983 */ /* 0x000ea20000300800 */
[----:B---3-5:R-:W-:Y:S01]  /*1a1b0*/  SHF.L.U32 R217, R216, 0x10, RZ ;  /* 0x00000010d8d97819 */ /* 0x028fe200000006ff */
[----:B------:R-:W-:Y:S01]  /*1a1c0*/  BSSY B1, `(.L_x_398) ;  /* 0x0000008000017945 */ /* 0x000fe20003800000 */
[----:B------:R-:W-:-:S03]  /*1a1d0*/  ISETP.GT.AND P4, PT, R0, 0x80, P3 ;  /* 0x000000800000780c */ /* 0x000fc60001f84270 */
[----:B------:R-:W-:-:S04]  /*1a1e0*/  FMUL R217, R217, R16 ;  /* 0x00000010d9d97220 */ /* 0x000fc80000400000 */
[----:B--2---:R-:W-:-:S05]  /*1a1f0*/  FFMA R217, R218, R2, R217 ;  /* 0x00000002dad97223 */ /* 0x004fca00000000d9 */
[----:B------:R-:W-:-:S05]  /*1a200*/  F2FP.BF16.F32.PACK_AB R217, RZ, R217 ;  /* 0x000000d9ffd9723e */ /* 0x000fca00000010ff */
[----:B------:R2:W-:Y:S01]  /*1a210*/  @P5 STG.E.U16 desc[UR36][R20.64+0x152], R217 ;  /* 0x000152d914005986 */ /* 0x0005e2000c101524 */
[----:B------:R-:W-:Y:S05]  /*1a220*/  @!P4 BRA `(.L_x_399) ;  /* 0x000000000004c947 */ /* 0x000fea0003800000 */
[----:B------:R3:W5:Y:S02]  /*1a230*/  LDG.E.LTC128B.U16 R216, desc[UR36][R10.64+0x160] ;  /* 0x000160240ad87981 */ /* 0x000764000c1e1520 */
.L_x_399:
[----:B------:R-:W-:Y:S05]  /*1a240*/  BSYNC B1 ;  /* 0x0000000000017941 */ /* 0x000fea0003800000 */
.L_x_398:
[----:B------:R-:W4:Y:S01]  /*1a250*/  LDL.LU R218, [R1+0x160] ;  /* 0x0001600001da7983 */ /* 0x000f220000300800 */
[----:B--2--5:R-:W-:Y:S01]  /*1a260*/  IMAD.U32 R217, R216, 0x10000, RZ ;  /* 0x00010000d8d97824 */ /* 0x024fe200078e00ff */
[----:B------:R-:W-:Y:S01]  /*1a270*/  ISETP.GT.AND P5, PT, R0, 0x80, P2 ;  /* 0x000000800000780c */ /* 0x000fe200017a4270 */
[----:B------:R-:W-:Y:S02]  /*1a280*/  BSSY B1, `(.L_x_400) ;  /* 0x0000007000017945 */ /* 0x000fe40003800000 */
[----:B------:R-:W-:-:S04]  /*1a290*/  FMUL R217, R217, R16 ;  /* 0x00000010d9d97220 */ /* 0x000fc80000400000 */
[----:B----4-:R-:W-:-:S05]  /*1a2a0*/  FFMA R217, R218, R2, R217 ;  /* 0x00000002dad97223 */ /* 0x010fca00000000d9 */
[----:B------:R-:W-:-:S05]  /*1a2b0*/  F2FP.BF16.F32.PACK_AB R217, RZ, R217 ;  /* 0x000000d9ffd9723e */ /* 0x000fca00000010ff */
[----:B------:R2:W-:Y:S01]  /*1a2c0*/  @P4 STG.E.U16 desc[UR36][R18.64+0x160], R217 ;  /* 0x000160d912004986 */ /* 0x0005e2000c101524 */
[----:B------:R-:W-:Y:S05]  /*1a2d0*/  @!P5 BRA `(.L_x_401) ;  /* 0x000000000004d947 */ /* 0x000fea0003800000 */
[----:B------:R4:W5:Y:S02]  /*1a2e0*/  LDG.E.LTC128B.U16 R216, desc[UR36][R10.64+0x162] ;  /* 0x000162240ad87981 */ /* 0x000964000c1e1520 */
.L_x_401:
[----:B------:R-:W-:Y:S05]  /*1a2f0*/  BSYNC B1 ;  /* 0x0000000000017941 */ /* 0x000fea0003800000 */
.L_x_400:
[----:B------:R-:W3:Y:S01]  /*1a300*/  LDL.LU R218, [R1+0x164] ;  /* 0x0001640001da7983 */ /* 0x000ee20000300800 */
[----:B--2--5:R-:W-:Y:S01]  /*1a310*/  IMAD.U32 R217, R216, 0x10000, RZ ;  /* 0x00010000d8d97824 */ /* 0x024fe200078e00ff */
        /* <DEDUP_REMOVED lines=8> */
.L_x_403:
[----:B------:R-:W-:Y:S05]  /*1a3a0*/  BSYNC B1 ;  /* 0x0000000000017941 */ /* 0x000fea0003800000 */
.L_x_402:
        /* <DEDUP_REMOVED lines=10> */
.L_x_405:
[----:B------:R-:W-:Y:S05]  /*1a450*/  BSYNC B1 ;  /* 0x0000000000017941 */ /* 0x000fea0003800000 */
.L_x_404:
        /* <DEDUP_REMOVED lines=10> */
.L_x_407:
[----:B------:R-:W-:Y:S05]  /*1a500*/  BSYNC B1 ;  /* 0x0000000000017941 */ /* 0x000fea0003800000 */
.L_x_406:
        /* <DEDUP_REMOVED lines=10> */
.L_x_409:
[----:B------:R-:W-:Y:S05]  /*1a5b0*/  BSYNC B1 ;  /* 0x0000000000017941 */ /* 0x000fea0003800000 */
.L_x_408:
        /* <DEDUP_REMOVED lines=10> */
.L_x_411:
[----:B------:R-:W-:Y:S05]  /*1a660*/  BSYNC B1 ;  /* 0x0000000000017941 */ /* 0x000fea0003800000 */
.L_x_410:
        /* <DEDUP_REMOVED lines=10> */
.L_x_413:
[----:B------:R-:W-:Y:S05]  /*1a710*/  BSYNC B1 ;  /* 0x0000000000017941 */ /* 0x000fea0003800000 */
.L_x_412:
[----:B------:R-:W3:Y:S01]  /*1a720*/  LDL.LU R218, [R1+0x17c] ;  /* 0x00017c0001da7983 */ /* 0x000ee20000300800 */
[----:B--2--5:R-:W-:Y:S01]  /*1a730*/  IMAD.U32 R217, R216, 0x10000, RZ ;  /* 0x00010000d8d97824 */ /* 0x024fe200078e00ff */
        /* <DEDUP_REMOVED lines=11> */
.L_x_415:
[----:B------:R-:W-:Y:S05]  /*1a7f0*/  BSYNC B1 ;  /* 0x0000000000017941 */ /* 0x000fea0003800000 */
.L_x_414:
[----:B--2--5:R-:W-:Y:S01]  /*1a800*/  SHF.L.U32 R21, R216, 0x10, RZ ;  /* 0x00000010d8157819 */ /* 0x024fe200000006ff */
[----:B------:R-:W-:Y:S01]  /*1a810*/  BSSY B1, `(.L_x_416) ;  /* 0x000000b000017945 */ /* 0x000fe20003800000 */
[----:B------:R-:W-:Y:S02]  /*1a820*/  ISETP.GT.AND P2, PT, R3, 0xc1, PT ;  /* 0x000000c10300780c */ /* 0x000fe40003f44270 */
[----:B------:R-:W-:Y:S01]  /*1a830*/  LOP3.LUT R17, R17, 0xfffffffd, RZ, 0xc0, !PT ;  /* 0xfffffffd11117812 */ /* 0x000fe200078ec0ff */
[----:B------:R-:W-:Y:S01]  /*1a840*/  FMUL R21, R21, R16 ;  /* 0x0000001015157220 */ /* 0x000fe20000400000 */
[----:B------:R-:W-:-:S03]  /*1a850*/  ISETP.GT.AND P0, PT, R0, RZ, P2 ;  /* 0x000000ff0000720c */ /* 0x000fc60001704270 */
[----:B------:R-:W-:-:S05]  /*1a860*/  FFMA R21, R120, R2, R21 ;  /* 0x0000000278157223 */ /* 0x000fca0000000015 */
[----:B------:R-:W-:Y:S02]  /*1a870*/  F2FP.BF16.F32.PACK_AB R21, RZ, R21 ;  /* 0x00000015ff15723e */ /* 0x000fe400000010ff */
[----:B------:R-:W-:-:S03]  /*1a880*/  @P2 LOP3.LUT R17, R17, 0x2, RZ, 0xfc, !PT ;  /* 0x0000000211112812 */ /* 0x000fc600078efcff */
[----:B------:R2:W-:Y:S01]  /*1a890*/  @P1 STG.E.U16 desc[UR36][R4.64+0x180], R21 ;  /* 0x0001801504001986 */ /* 0x0005e2000c101524 */
[----:B------:R-:W-:Y:S05]  /*1a8a0*/  @!P0 BRA `(.L_x_417) ;  /* 0x0000000000048947 */ /* 0x000fea0003800000 */
[----:B------:R0:W5:Y:S02]  /*1a8b0*/  LDG.E.LTC128B.U16 R216, desc[UR36][R14.64+0x182] ;  /* 0x000182240ed87981 */ /* 0x000164000c1e1520 */
.L_x_417:
[----:B------:R-:W-:Y:S05]  /*1a8c0*/  BSYNC B1 ;  /* 0x0000000000017941 */ /* 0x000fea0003800000 */
.L_x_416:
[----:B--2--5:R-:W-:Y:S01]  /*1a8d0*/  IMAD.U32 R21, R216, 0x10000, RZ ;  /* 0x00010000d8157824 */ /* 0x024fe200078e00ff */
[----:B------:R-:W-:Y:S01]  /*1a8e0*/  ISETP.GT.AND P1, PT, R0, 0x8, P3 ;  /* 0x000000080000780c */ /* 0x000fe20001f24270 */
[----:B------:R-:W-:Y:S02]  /*1a8f0*/  BSSY B1, `(.L_x_418) ;  /* 0x0000007000017945 */ /* 0x000fe40003800000 */
[----:B------:R-:W-:-:S04]  /*1a900*/  FMUL R20, R21, R16 ;  /* 0x0000001015147220 */ /* 0x000fc80000400000 */
[----:B------:R-:W-:-:S05]  /*1a910*/  FFMA R20, R121, R2, R20 ;  /* 0x0000000279147223 */ /* 0x000fca0000000014 */
[----:B------:R-:W-:-:S05]  /*1a920*/  F2FP.BF16.F32.PACK_AB R20, RZ, R20 ;  /* 0x00000014ff14723e */ /* 0x000fca00000010ff */
[----:B------:R2:W-:Y:S01]  /*1a930*/  @P0 STG.E.U16 desc[UR36][R4.64+0x182], R20 ;  /* 0x0001821404000986 */ /* 0x0005e2000c101524 */
[----:B------:R-:W-:Y:S05]  /*1a940*/  @!P1 BRA `(.L_x_419) ;  /* 0x0000000000049947 */ /* 0x000fea0003800000 */
[----:B------:R0:W5:Y:S02]  /*1a950*/  LDG.E.LTC128B.U16 R216, desc[UR36][R12.64+0x180] ;  /* 0x000180240cd87981 */ /* 0x000164000c1e1520 */
.L_x_419:
[----:B------:R-:W-:Y:S05]  /*1a960*/  BSYNC B1 ;  /* 0x0000000000017941 */ /* 0x000fea0003800000 */
.L_x_418:
[----:B-----5:R-:W-:Y:S01]  /*1a970*/  IMAD.U32 R21, R216, 0x10000, RZ ;  /* 0x00010000d8157824 */ /* 0x020fe200078e00ff */
        /* <DEDUP_REMOVED lines=8> */
.L_x_421:
[----:B------:R-:W-:Y:S05]  /*1aa00*/  BSYNC B1 ;  /* 0x0000000000017941 */ /* 0x000fea0003800000 */
.L_x_420:
[----:B0----5:R-:W-:Y:S01]  /*1aa10*/  IMAD.U32 R21, R216, 0x10000, RZ ;  /* 0x00010000d8157824 */ /* 0x021fe200078e00ff */
[----:B------:R-:W-:Y:S01]  /*1aa20*/  ISETP.GT.AND P3, PT, R3, 0xc8, PT ;  /* 0x000000c80300780c */ /* 0x000fe20003f64270 */
[----:B------:R-:W-:Y:S01]  /*1aa30*/  BSSY B1, `(.L_x_422) ;  /* 0x000000a000017945 */ /* 0x000fe20003800000 */
[----:B------:R-:W-:Y:S01]  /*1aa40*/  LOP3.LUT R17, R17, 0xfffffffb, RZ, 0xc0, !PT ;  /* 0xfffffffb11117812 */ /* 0x000fe200078ec0ff */
[----:B--2---:R-:W-:Y:S01]  /*1aa50*/  FMUL R20, R21, R16 ;  /* 0x0000001015147220 */ /* 0x004fe20000400000 */
[----:B------:R-:W-:-:S03]  /*1aa60*/  ISETP.GT.AND P1, PT, R0, RZ, P3 ;  /* 0x000000ff0000720c */ /* 0x000fc60001f24270 */
[----:B------:R-:W-:-:S05]  /*1aa70*/  FFMA R20, R123, R2, R20 ;  /* 0x000000027b147223 */ /* 0x000fca0000000014 */
[----:B------:R-:W-:Y:S02]  /*1aa80*/  F2FP.BF16.F32.PACK_AB R20, RZ, R20 ;  /* 0x00000014ff14723e */ /* 0x000fe400000010ff */
[----:B------:R-:W-:-:S03]  /*1aa90*/  @P3 LOP3.LUT R17, R17, 0x4, RZ, 0xfc, !PT ;  /* 0x0000000411113812 */ /* 0x000fc600078efcff */
[----:B------:R0:W-:Y:S01]  /*1aaa0*/  @P0 STG.E.U16 desc[UR36][R6.64+0x182], R20 ;  /* 0x0001821406000986 */ /* 0x0001e2000c101524 */
[----:B------:R-:W-:Y:S05]  /*1aab0*/  @!P1 BRA `(.L_x_423) ;  /* 0x0000000000049947 */ /* 0x000fea0003800000 */
[----:B------:R2:W5:Y:S02]  /*1aac0*/  LDG.E.LTC128B.U16 R216, desc[UR36][R14.64+0x190] ;  /* 0x000190240ed87981 */ /* 0x000564000c1e1520 */
.L_x_423:
[----:B------:R-:W-:Y:S05]  /*1aad0*/  BSYNC B1 ;  /* 0x0000000000017941 */ /* 0x000fea0003800000 */
.L_x_422:
[----:B-----5:R-:W-:Y:S01]  /*1aae0*/  IMAD.U32 R21, R216, 0x10000, RZ ;  /* 0x00010000d8157824 */ /* 0x020fe200078e00ff */
[----:B------:R-:W-:Y:S01]  /*1aaf0*/  ISETP.GT.AND P2, PT, R3, 0xc9, PT ;  /* 0x000000c90300780c */ /* 0x000fe20003f44270 */
[----:B------:R-:W-:Y:S01]  /*1ab00*/  BSSY B1, `(.L_x_424) ;  /* 0x000000a000017945 */ /* 0x000fe20003800000 */
        /* <DEDUP_REMOVED lines=9> */
.L_x_425:
[----:B------:R-:W-:Y:S05]  /*1aba0*/  BSYNC B1 ;  /* 0x0000000000017941 */ /* 0x000fea0003800000 */
.L_x_424:
[----:B0----5:R-:W-:Y:S01]  /*1abb0*/  IMAD.U32 R21, R216, 0x10000, RZ ;  /* 0x00010000d8157824 */ /* 0x021fe200078e00ff */
        /* <DEDUP_REMOVED lines=8> */
.L_x_427:
[----:B------:R-:W-:Y:S05]  /*1ac40*/  BSYNC B1 ;  /* 0x0000000000017941 */ /* 0x000fea0003800000 */
.L_x_426:
        /* <DEDUP_REMOVED lines=9> */
.L_x_429:
[----:B------:R-:W-:Y:S05]  /*1ace0*/  BSYNC B1 ;  /* 0x0000000000017941 */ /* 0x000fea0003800000 */
.L_x_428:
[----:B0----5:R-:W-:Y:S01]  /*1acf0*/  IMAD.U32 R21, R216, 0x10000, RZ ;  /* 0x00010000d8157824 */ /* 0x021fe200078e00ff */
[----:B------:R-:W-:Y:S01]  /*1ad00*/  ISETP.GT.AND P2, PT, R3, 0xd0, PT ;  /* 0x000000d00300780c */ /* 0x000fe20003f44270 */
[----:B------:R-:W-:Y:S01]  /*1ad10*/  BSSY B1, `(.L_x_430) ;  /* 0x000000a000017945 */ /* 0x000fe20003800000 */
[----:B------:R-:W-:Y:S01]  /*1ad20*/  LOP3.LUT R17, R17, 0xffffffef, RZ, 0xc0, !PT ;  /* 0xffffffef11117812 */ /* 0x000fe200078ec0ff */
[----:B------:R-:W-:-:S04]  /*1ad30*/  FMUL R20, R21, R16 ;  /* 0x0000001015147220 */ /* 0x000fc80000400000 */
[----:B------:R-:W-:-:S05]  /*1ad40*/  FFMA R20, R127, R2, R20 ;  /* 0x000000027f147223 */ /* 0x000fca0000000014 */
[----:B------:R-:W-:Y:S02]  /*1ad50*/  F2FP.BF16.F32.PACK_AB R20, RZ, R20 ;  /* 0x00000014ff14723e */ /* 0x000fe400000010ff */
[----:B------:R-:W-:-:S03]  /*1ad60*/  @P2 LOP3.LUT R17, R17, 0x10, RZ, 0xfc, !PT ;  /* 0x0000001011112812 */ /* 0x000fc600078efcff */
[----:B------:R0:W-:Y:S01]  /*1ad70*/  @P0 STG.E.U16 desc[UR36][R6.64+0x192], R20 ;  /* 0x0001921406000986 */ /* 0x0001e2000c101524 */
[----:B------:R-:W-:-:S13]  /*1ad80*/  ISETP.GT.AND P0, PT, R0, RZ, P2 ;  /* 0x000000ff0000720c */ /* 0x000fda0001704270 */
[----:B0-----:R-:W-:Y:S05]  /*1ad90*/  @!P0 BRA `(.L_x_431) ;  /* 0x0000000000048947 */ /* 0x001fea0003800000 */
[----:B------:R0:W5:Y:S02]  /*1ada0*/  LDG.E.LTC128B.U16 R216, desc[UR36][R14.64+0x1a0] ;  /* 0x0001a0240ed87981 */ /* 0x000164000c1e1520 */
.L_x_431:
[----:B------:R-:W-:Y:S05]  /*1adb0*/  BSYNC B1 ;  /* 0x0000000000017941 */ /* 0x000fea0003800000 */
.L_x_430:
[----:B-----5:R-:W-:Y:S01]  /*1adc0*/  IMAD.U32 R21, R216, 0x10000, RZ ;  /* 0x00010000d8157824 */ /* 0x020fe200078e00ff */
        /* <DEDUP_REMOVED lines=8> */
[----:B------:R-:W-:-:S04]  /*1ae50*/  IADD3 R20, P0, R233, R18, RZ ;  /* 0x00000012e9147210 */ /* 0x000fc80007f1e0ff */
[----:B-1----:R-:W-:Y:S02]  /*1ae60*/  IADD3.X R21, R232, R19, RZ, P0, !PT ;  /* 0x00000013e8157210 */ /* 0x002fe400007fe4ff */
[----:B------:R-:W-:-:S13]  /*1ae70*/  ISETP.GT.AND P0, PT, R0, RZ, P1 ;  /* 0x000000ff0000720c */ /* 0x000fda0000f04270 */
[----:B------:R-:W-:Y:S05]  /*1ae80*/  @!P0 BRA `(.L_x_433) ;  /* 0x0000000000048947 */ /* 0x000fea0003800000 */
[----:B------:R1:W5:Y:S02]  /*1ae90*/  LDG.E.LTC128B.U16 R216, desc[UR36][R14.64+0x1a2] ;  /* 0x0001a2240ed87981 */ /* 0x000364000c1e1520 */
.L_x_433:
[----:B------:R-:W-:Y:S05]  /*1aea0*/  BSYNC B1 ;  /* 0x0000000000017941 */ /* 0x000fea0003800000 */
.L_x_432:
[----:B-----5:R-:W-:Y:S01]  /*1aeb0*/  IMAD.U32 R121, R216, 0x10000, RZ ;  /* 0x00010000d8797824 */ /* 0x020fe200078e00ff */
[----:B------:R-:W-:Y:S03]  /*1aec0*/  BSSY B1, `(.L_x_434) ;  /* 0x0000008000017945 */ /* 0x000fe60003800000 */
[----:B------:R-:W-:-:S04]  /*1aed0*/  FMUL R120, R121, R16 ;  /* 0x0000001079787220 */ /* 0x000fc80000400000 */
[----:B------:R-:W-:-:S05]  /*1aee0*/  FFMA R120, R129, R2, R120 ;  /* 0x0000000281787223 */ /* 0x000fca0000000078 */
[----:B------:R-:W-:-:S05]  /*1aef0*/  F2FP.BF16.F32.PACK_AB R120, RZ, R120 ;  /* 0x00000078ff78723e */ /* 0x000fca00000010ff */
[----:B------:R0:W-:Y:S01]  /*1af00*/  @P0 STG.E.U16 desc[UR36][R4.64+0x1a2], R120 ;  /* 0x0001a27804000986 */ /* 0x0001e2000c101524 */
[----:B------:R-:W-:-:S13]  /*1af10*/  ISETP.GT.AND P0, PT, R0, 0x8, P2 ;  /* 0x000000080000780c */ /* 0x000fda0001704270 */
[----:B0-----:R-:W-:Y:S05]  /*1af20*/  @!P0 BRA `(.L_x_435) ;  /* 0x0000000000048947 */ /* 0x001fea0003800000 */
[----:B------:R0:W5:Y:S02]  /*1af30*/  LDG.E.LTC128B.U16 R216, desc[UR36][R12.64+0x1a0] ;  /* 0x0001a0240cd87981 */ /* 0x000164000c1e1520 */
.L_x_435:
[----:B------:R-:W-:Y:S05]  /*1af40*/  BSYNC B1 ;  /* 0x0000000000017941 */ /* 0x000fea0003800000 */
.L_x_434:
        /* <DEDUP_REMOVED lines=9> */
.L_x_437:
[----:B------:R-:W-:Y:S05]  /*1afe0*/  BSYNC B1 ;  /* 0x0000000000017941 */ /* 0x000fea0003800000 */
.L_x_436:
        /* <DEDUP_REMOVED lines=12> */
.L_x_439:
[----:B------:R-:W-:Y:S05]  /*1b0b0*/  BSYNC B1 ;  /* 0x0000000000017941 */ /* 0x000fea0003800000 */
.L_x_438:
        /* <DEDUP_REMOVED lines=12> */
.L_x_441:
[----:B------:R-:W-:Y:S05]  /*1b180*/  BSYNC B1 ;  /* 0x0000000000017941 */ /* 0x000fea0003800000 */
.L_x_440:
        /* <DEDUP_REMOVED lines=9> */
.L_x_443:
[----:B------:R-:W-:Y:S05]  /*1b220*/  BSYNC B1 ;  /* 0x0000000000017941 */ /* 0x000fea0003800000 */
.L_x_442:
        /* <DEDUP_REMOVED lines=9> */
.L_x_445:
[----:B------:R-:W-:Y:S05]  /*1b2c0*/  BSYNC B1 ;  /* 0x0000000000017941 */ /* 0x000fea0003800000 */
.L_x_444:
        /* <DEDUP_REMOVED lines=12> */
.L_x_447:
[----:B------:R-:W-:Y:S05]  /*1b390*/  BSYNC B1 ;  /* 0x0000000000017941 */ /* 0x000fea0003800000 */
.L_x_446:
        /* <DEDUP_REMOVED lines=12> */
.L_x_449:
[----:B------:R-:W-:Y:S05]  /*1b460*/  BSYNC B1 ;  /* 0x0000000000017941 */ /* 0x000fea0003800000 */
.L_x_448:
[----:B-----5:R-:W-:Y:S01]  /*1b470*/  SHF.L.U32 R121, R216, 0x10, RZ ;  /* 0x00000010d8797819 */ /* 0x020fe200000006ff */
[----:B------:R-:W-:Y:S04]  /*1b480*/  BSSY B1, `(.L_x_450) ;  /* 0x0000008000017945 */ /* 0x000fe80003800000 */
[----:B------:R-:W-:-:S04]  /*1b490*/  FMUL R120, R121, R16 ;  /* 0x0000001079787220 */ /* 0x000fc80000400000 */
[----:B------:R-:W-:-:S05]  /*1b4a0*/  FFMA R120, R137, R2, R120 ;  /* 0x0000000289787223 */ /* 0x000fca0000000078 */
[----:B------:R-:W-:-:S05]  /*1b4b0*/  F2FP.BF16.F32.PACK_AB R120, RZ, R120 ;  /* 0x00000078ff78723e */ /* 0x000fca00000010ff */
[----:B------:R0:W-:Y:S01]  /*1b4c0*/  @P0 STG.E.U16 desc[UR36][R4.64+0x1c2], R120 ;  /* 0x0001c27804000986 */ /* 0x0001e2000c101524 */
[----:B------:R-:W-:-:S13]  /*1b4d0*/  ISETP.GT.AND P0, PT, R0, 0x8, P2 ;  /* 0x000000080000780c */ /* 0x000fda0001704270 */
[----:B0-----:R-:W-:Y:S05]  /*1b4e0*/  @!P0 BRA `(.L_x_451) ;  /* 0x0000000000048947 */ /* 0x001fea0003800000 */
[----:B------:R0:W5:Y:S02]  /*1b4f0*/  LDG.E.LTC128B.U16 R216, desc[UR36][R12.64+0x1c0] ;  /* 0x0001c0240cd87981 */ /* 0x000164000c1e1520 */
.L_x_451:
[----:B------:R-:W-:Y:S05]  /*1b500*/  BSYNC B1 ;  /* 0x0000000000017941 */ /* 0x000fea0003800000 */
.L_x_450:
        /* <DEDUP_REMOVED lines=9> */
.L_x_453:
[----:B------:R-:W-:Y:S05]  /*1b5a0*/  BSYNC B1 ;  /* 0x0000000000017941 */ /* 0x000fea0003800000 */
.L_x_452:
        /* <DEDUP_REMOVED lines=12> */
.L_x_455:
[----:B------:R-:W-:Y:S05]  /*1b670*/  BSYNC B1 ;  /* 0x0000000000017941 */ /* 0x000fea0003800000 */
.L_x_454:
        /* <DEDUP_REMOVED lines=12> */
.L_x_457:
[----:B------:R-:W-:Y:S05]  /*1b740*/  BSYNC B1 ;  /* 0x0000000000017941 */ /* 0x000fea0003800000 */
.L_x_456:
        /* <DEDUP_REMOVED lines=9> */
.L_x_459:
[----:B------:R-:W-:Y:S05]  /*1b7e0*/  BSYNC B1 ;  /* 0x0000000000017941 */ /* 0x000fea0003800000 */
.L_x_458:
        /* <DEDUP_REMOVED lines=9> */
.L_x_461:
[----:B------:R-:W-:Y:S05]  /*1b880*/  BSYNC B1 ;  /* 0x0000000000017941 */ /* 0x000fea0003800000 */
.L_x_460:
        /* <DEDUP_REMOVED lines=12> */
.L_x_463:
[----:B------:R-:W-:Y:S05]  /*1b950*/  BSYNC B1 ;  /* 0x0000000000017941 */ /* 0x000fea0003800000 */
.L_x_462:
        /* <DEDUP_REMOVED lines=12> */
.L_x_465:
[----:B------:R-:W-:Y:S05]  /*1ba20*/  BSYNC B1 ;  /* 0x0000000000017941 */ /* 0x000fea0003800000 */
.L_x_464:
        /* <DEDUP_REMOVED lines=9> */
.L_x_467:
[----:B------:R-:W-:Y:S05]  /*1bac0*/  BSYNC B1 ;  /* 0x0000000000017941 */ /* 0x000fea0003800000 */
.L_x_466:
        /* <DEDUP_REMOVED lines=9> */
.L_x_469:
[----:B------:R-:W-:Y:S05]  /*1bb60*/  BSYNC B1 ;  /* 0x0000000000017941 */ /* 0x000fea0003800000 */
.L_x_468:
        /* <DEDUP_REMOVED lines=12> */
.L_x_471:
[----:B------:R-:W-:Y:S05]  /*1bc30*/  BSYNC B1 ;  /* 0x0000000000017941 */ /* 0x000fea0003800000 */
.L_x_470:
        /* <DEDUP_REMOVED lines=12> */
.L_x_473:
[----:B------:R-:W-:Y:S05]  /*1bd00*/  BSYNC B1 ;  /* 0x0000000000017941 */ /* 0x000fea0003800000 */
.L_x_472:
        /* <DEDUP_REMOVED lines=9> */
.L_x_475:
[----:B------:R-:W-:Y:S05]  /*1bda0*/  BSYNC B1 ;  /* 0x0000000000017941 */ /* 0x000fea0003800000 */
.L_x_474:
        /* <DEDUP_REMOVED lines=9> */
.L_x_477:
[----:B------:R-:W-:Y:S05]  /*1be40*/  BSYNC B1 ;  /* 0x0000000000017941 */ /* 0x000fea0003800000 */
.L_x_476:
        /* <DEDUP_REMOVED lines=12> */
.L_x_479:
[----:B------:R-:W-:Y:S05]  /*1bf10*/  BSYNC B1 ;  /* 0x0000000000017941 */ /* 0x000fea0003800000 */
.L_x_478:
        /* <DEDUP_REMOVED lines=12> */
.L_x_481:
[----:B------:R-:W-:Y:S05]  /*1bfe0*/  BSYNC B1 ;  /* 0x0000000000017941 */ /* 0x000fea0003800000 */
.L_x_480:
        /* <DEDUP_REMOVED lines=9> */
.L_x_483:
[----:B------:R-:W-:Y:S05]  /*1c080*/  BSYNC B1 ;  /* 0x0000000000017941 */ /* 0x000fea0003800000 */
.L_x_482:
        /* <DEDUP_REMOVED lines=9> */
.L_x_485:
[----:B------:R-:W-:Y:S05]  /*1c120*/  BSYNC B1 ;  /* 0x0000000000017941 */ /* 0x000fea0003800000 */
.L_x_484:
[----:B-----5:R-:W-:Y:S01]  /*1c130*/  SHF.L.U32 R121, R216, 0x10, RZ ;  /* 0x00000010d8797819 */ /* 0x020fe200000006ff */
[----:B------:R-:W-:Y:S01]  /*1c140*/  BSSY B1, `(.L_x_486) ;  /* 0x000000a000017945 */ /* 0x000fe20003800000 */
[----:B------:R-:W-:-:S03]  /*1c150*/  ISETP.GT.AND P2, PT, R3, 0x108, PT ;  /* 0x000001080300780c */ /* 0x000fc60003f44270 */
[----:B------:R-:W-:-:S04]  /*1c160*/  FMUL R120, R121, R16 ;  /* 0x0000001079787220 */ /* 0x000fc80000400000 */
[----:B------:R-:W-:-:S05]  /*1c170*/  FFMA R120, R155, R2, R120 ;  /* 0x000000029b787223 */ /* 0x000fca0000000078 */
[----:B------:R-:W-:-:S05]  /*1c180*/  F2FP.BF16.F32.PACK_AB R120, RZ, R120 ;  /* 0x00000078ff78723e */ /* 0x000fca00000010ff */
[----:B------:R1:W-:Y:S01]  /*1c190*/  @P0 STG.E.U16 desc[UR36][R6.64+0x202], R120 ;  /* 0x0002027806000986 */ /* 0x0003e2000c101524 */
[----:B------:R-:W-:Y:S02]  /*1c1a0*/  ISETP.GT.AND P0, PT, R0, RZ, P2 ;  /* 0x000000ff0000720c */ /* 0x000fe40001704270 */
[----:B-1----:R-:W-:-:S11]  /*1c1b0*/  P2R R120, PR, RZ, 0x4 ;  /* 0x00000004ff787803 */ /* 0x002fd60000000000 */
[----:B------:R-:W-:Y:S05]  /*1c1c0*/  @!P0 BRA `(.L_x_487) ;  /* 0x0000000000048947 */ /* 0x000fea0003800000 */
[----:B------:R1:W5:Y:S02]  /*1c1d0*/  LDG.E.LTC128B.U16 R216, desc[UR36][R14.64+0x210] ;  /* 0x000210240ed87981 */ /* 0x000364000c1e1520 */
.L_x_487:
[----:B------:R-:W-:Y:S05]  /*1c1e0*/  BSYNC B1 ;  /* 0x0000000000017941 */ /* 0x000fea0003800000 */
.L_x_486:
[----:B-----5:R-:W-:Y:S01]  /*1c1f0*/  IMAD.U32 R121, R216, 0x10000, RZ ;  /* 0x00010000d8797824 */ /* 0x020fe200078e00ff */
[----:B------:R-:W-:Y:S01]  /*1c200*/  ISETP.GT.AND P1, PT, R3, 0x109, PT ;  /* 0x000001090300780c */ /* 0x000fe20003f24270 */
[----:B------:R-:W-:Y:S02]  /*1c210*/  BSSY B1, `(.L_x_488) ;  /* 0x0000009000017945 */ /* 0x000fe40003800000 */
[----:B------:R-:W-:-:S04]  /*1c220*/  FMUL R121, R121, R16 ;  /* 0x0000001079797220 */ /* 0x000fc80000400000 */
[----:B------:R-:W-:-:S05]  /*1c230*/  FFMA R121, R156, R2, R121 ;  /* 0x000000029c797223 */ /* 0x000fca0000000079 */
[----:B------:R-:W-:-:S05]  /*1c240*/  F2FP.BF16.F32.PACK_AB R121, RZ, R121 ;  /* 0x00000079ff79723e */ /* 0x000fca00000010ff */
[----:B------:R0:W-:Y:S01]  /*1c250*/  @P0 STG.E.U16 desc[UR36][R4.64+0x210], R121 ;  /* 0x0002107904000986 */ /* 0x0001e2000c101524 */
[----:B------:R-:W-:Y:S02]  /*1c260*/  ISETP.GT.AND P0, PT, R0, RZ, P1 ;  /* 0x000000ff0000720c */ /* 0x000fe40000f04270 */
[----:B0-----:R-:W-:-:S11]  /*1c270*/  P2R R121, PR, RZ, 0x2 ;  /* 0x00000002ff797803 */ /* 0x001fd60000000000 */
[----:B------:R-:W-:Y:S05]  /*1c280*/  @!P0 BRA `(.L_x_489) ;  /* 0x0000000000048947 */ /* 0x000fea0003800000 */
[----:B------:R0:W5:Y:S02]  /*1c290*/  LDG.E.LTC128B.U16 R216, desc[UR36][R14.64+0x212] ;  /* 0x000212240ed87981 */ /* 0x000164000c1e1520 */
.L_x_489:
[----:B------:R-:W-:Y:S05]  /*1c2a0*/  BSYNC B1 ;  /* 0x0000000000017941 */ /* 0x000fea0003800000 */
.L_x_488:
        /* <DEDUP_REMOVED lines=9> */
.L_x_491:
[----:B------:R-:W-:Y:S05]  /*1c340*/  BSYNC B1 ;  /* 0x0000000000017941 */ /* 0x000fea0003800000 */
.L_x_490:
        /* <DEDUP_REMOVED lines=9> */
.L_x_493:
[----:B------:R-:W-:Y:S05]  /*1c3e0*/  BSYNC B1 ;  /* 0x0000000000017941 */ /* 0x000fea0003800000 */
.L_x_492:
        /* <DEDUP_REMOVED lines=11> */
.L_x_495:
[----:B------:R-:W-:Y:S05]  /*1c4a0*/  BSYNC B1 ;  /* 0x0000000000017941 */ /* 0x000fea0003800000 */
.L_x_494:
        /* <DEDUP_REMOVED lines=11> */
.L_x_497:
[----:B------:R-:W-:Y:S05]  /*1c560*/  BSYNC B1 ;  /* 0x0000000000017941 */ /* 0x000fea0003800000 */
.L_x_496:
        /* <DEDUP_REMOVED lines=9> */
.L_x_499:
[----:B------:R-:W-:Y:S05]  /*1c600*/  BSYNC B1 ;  /* 0x0000000000017941 */ /* 0x000fea0003800000 */
.L_x_498:
        /* <DEDUP_REMOVED lines=9> */
.L_x_501:
[----:B------:R-:W-:Y:S05]  /*1c6a0*/  BSYNC B1 ;  /* 0x0000000000017941 */ /* 0x000fea0003800000 */
.L_x_500:
        /* <DEDUP_REMOVED lines=11> */
.L_x_503:
[----:B------:R-:W-:Y:S05]  /*1c760*/  BSYNC B1 ;  /* 0x0000000000017941 */ /* 0x000fea0003800000 */
.L_x_502:
        /* <DEDUP_REMOVED lines=11> */
.L_x_505:
[----:B------:R-:W-:Y:S05]  /*1c820*/  BSYNC B1 ;  /* 0x0000000000017941 */ /* 0x000fea0003800000 */
.L_x_504:
        /* <DEDUP_REMOVED lines=9> */
.L_x_507:
[----:B------:R-:W-:Y:S05]  /*1c8c0*/  BSYNC B1 ;  /* 0x0000000000017941 */ /* 0x000fea0003800000 */
.L_x_506:
        /* <DEDUP_REMOVED lines=9> */
.L_x_509:
[----:B------:R-:W-:Y:S05]  /*1c960*/  BSYNC B1 ;  /* 0x0000000000017941 */ /* 0x000fea0003800000 */
.L_x_508:
        /* <DEDUP_REMOVED lines=11> */
.L_x_511:
[----:B------:R-:W-:Y:S05]  /*1ca20*/  BSYNC B1 ;  /* 0x0000000000017941 */ /* 0x000fea0003800000 */
.L_x_510:
        /* <DEDUP_REMOVED lines=11> */
.L_x_513:
[----:B------:R-:W-:Y:S05]  /*1cae0*/  BSYNC B1 ;  /* 0x0000000000017941 */ /* 0x000fea0003800000 */
.L_x_512:
        /* <DEDUP_REMOVED lines=9> */
.L_x_515:
[----:B------:R-:W-:Y:S05]  /*1cb80*/  BSYNC B1 ;  /* 0x0000000000017941 */ /* 0x000fea0003800000 */
.L_x_514:
        /* <DEDUP_REMOVED lines=9> */
.L_x_517:
[----:B------:R-:W-:Y:S05]  /*1cc20*/  BSYNC B1 ;  /* 0x0000000000017941 */ /* 0x000fea0003800000 */
.L_x_516:
        /* <DEDUP_REMOVED lines=11> */
.L_x_519:
[----:B------:R-:W-:Y:S05]  /*1cce0*/  BSYNC B1 ;  /* 0x0000000000017941 */ /* 0x000fea0003800000 */
.L_x_518:
        /* <DEDUP_REMOVED lines=11> */
.L_x_521:
[----:B------:R-:W-:Y:S05]  /*1cda0*/  BSYNC B1 ;  /* 0x0000000000017941 */ /* 0x000fea0003800000 */
.L_x_520:
        /* <DEDUP_REMOVED lines=9> */
.L_x_523:
[----:B------:R-:W-:Y:S05]  /*1ce40*/  BSYNC B1 ;  /* 0x0000000000017941 */ /* 0x000fea0003800000 */
.L_x_522:
        /* <DEDUP_REMOVED lines=9> */
.L_x_525:
[----:B------:R-:W-:Y:S05]  /*1cee0*/  BSYNC B1 ;  /* 0x0000000000017941 */ /* 0x000fea0003800000 */
.L_x_524:
        /* <DEDUP_REMOVED lines=11> */
.L_x_527:
[----:B------:R-:W-:Y:S05]  /*1cfa0*/  BSYNC B1 ;  /* 0x0000000000017941 */ /* 0x000fea0003800000 */
.L_x_526:
        /* <DEDUP_REMOVED lines=11> */
.L_x_529:
[----:B------:R-:W-:Y:S05]  /*1d060*/  BSYNC B1 ;  /* 0x0000000000017941 */ /* 0x000fea0003800000 */
.L_x_528:
        /* <DEDUP_REMOVED lines=9> */
.L_x_531:
[----:B------:R-:W-:Y:S05]  /*1d100*/  BSYNC B1 ;  /* 0x0000000000017941 */ /* 0x000fea0003800000 */
.L_x_530:
        /* <DEDUP_REMOVED lines=9> */
.L_x_533:
[----:B------:R-:W-:Y:S05]  /*1d1a0*/  BSYNC B1 ;  /* 0x0000000000017941 */ /* 0x000fea0003800000 */
.L_x_532:
        /* <DEDUP_REMOVED lines=11> */
.L_x_535:
[----:B------:R-:W-:Y:S05]  /*1d260*/  BSYNC B1 ;  /* 0x0000000000017941 */ /* 0x000fea0003800000 */
.L_x_534:
        /* <DEDUP_REMOVED lines=11> */
.L_x_537:
[----:B------:R-:W-:Y:S05]  /*1d320*/  BSYNC B1 ;  /* 0x0000000000017941 */ /* 0x000fea0003800000 */
.L_x_536:
        /* <DEDUP_REMOVED lines=9> */
.L_x_539:
[----:B------:R-:W-:Y:S05]  /*1d3c0*/  BSYNC B1 ;  /* 0x0000000000017941 */ /* 0x000fea0003800000 */
.L_x_538:
        /* <DEDUP_REMOVED lines=9> */
.L_x_541:
[----:B------:R-:W-:Y:S05]  /*1d460*/  BSYNC B1 ;  /* 0x0000000000017941 */ /* 0x000fea0003800000 */
.L_x_540:
        /* <DEDUP_REMOVED lines=11> */
.L_x_543:
[----:B------:R-:W-:Y:S05]  /*1d520*/  BSYNC B1 ;  /* 0x0000000000017941 */ /* 0x000fea0003800000 */
.L_x_542:
        /* <DEDUP_REMOVED lines=11> */
.L_x_545:
[----:B------:R-:W-:Y:S05]  /*1d5e0*/  BSYNC B1 ;  /* 0x0000000000017941 */ /* 0x000fea0003800000 */
.L_x_544:
        /* <DEDUP_REMOVED lines=9> */
.L_x_547:
[----:B------:R-:W-:Y:S05]  /*1d680*/  BSYNC B1 ;  /* 0x0000000000017941 */ /* 0x000fea0003800000 */
.L_x_546:
        /* <DEDUP_REMOVED lines=9> */
.L_x_549:
[----:B------:R-:W-:Y:S05]  /*1d720*/  BSYNC B1 ;  /* 0x0000000000017941 */ /* 0x000fea0003800000 */
.L_x_548:
        /* <DEDUP_REMOVED lines=11> */
.L_x_551:
[----:B------:R-:W-:Y:S05]  /*1d7e0*/  BSYNC B1 ;  /* 0x0000000000017941 */ /* 0x000fea0003800000 */
.L_x_550:
[----:B-----5:R-:W-:Y:S01]  /*1d7f0*/  IMAD.U32 R137, R216, 0x10000, RZ ;  /* 0x00010000d8897824 */ /* 0x020fe200078e00ff */
[----:B------:R-:W-:Y:S01]  /*1d800*/  ISETP.GT.AND P1, PT, R3, 0x149, PT ;  /* 0x000001490300780c */ /* 0x000fe20003f24270 */
[----:B------:R-:W-:Y:S02]  /*1d810*/  BSSY B1, `(.L_x_552) ;  /* 0x0000009000017945 */ /* 0x000fe40003800000 */
[----:B------:R-:W-:Y:S01]  /*1d820*/  FMUL R137, R137, R16 ;  /* 0x0000001089897220 */ /* 0x000fe20000400000 */
[----:B------:R-:W-:-:S03]  /*1d830*/  P2R R139, PR, RZ, 0x2 ;  /* 0x00000002ff8b7803 */ /* 0x000fc60000000000 */
[----:B------:R-:W-:-:S05]  /*1d840*/  FFMA R137, R188, R2, R137 ;  /* 0x00000002bc897223 */ /* 0x000fca0000000089 */
[----:B------:R-:W-:-:S05]  /*1d850*/  F2FP.BF16.F32.PACK_AB R137, RZ, R137 ;  /* 0x00000089ff89723e */ /* 0x000fca00000010ff */
[----:B------:R0:W-:Y:S01]  /*1d860*/  @P0 STG.E.U16 desc[UR36][R4.64+0x290], R137 ;  /* 0x0002908904000986 */ /* 0x0001e2000c101524 */
[----:B------:R-:W-:-:S13]  /*1d870*/  ISETP.GT.AND P0, PT, R0, RZ, P1 ;  /* 0x000000ff0000720c */ /* 0x000fda0000f04270 */
[----:B0-----:R-:W-:Y:S05]  /*1d880*/  @!P0 BRA `(.L_x_553) ;  /* 0x0000000000048947 */ /* 0x001fea0003800000 */
[----:B------:R0:W5:Y:S02]  /*1d890*/  LDG.E.LTC128B.U16 R216, desc[UR36][R14.64+0x292] ;  /* 0x000292240ed87981 */ /* 0x000164000c1e1520 */
.L_x_553:
[----:B------:R-:W-:Y:S05]  /*1d8a0*/  BSYNC B1 ;  /* 0x0000000000017941 */ /* 0x000fea0003800000 */
.L_x_552:
        /* <DEDUP_REMOVED lines=9> */
.L_x_555:
[----:B------:R-:W-:Y:S05]  /*1d940*/  BSYNC B1 ;  /* 0x0000000000017941 */ /* 0x000fea0003800000 */
.L_x_554:
        /* <DEDUP_REMOVED lines=9> */
.L_x_557:
[----:B------:R-:W-:Y:S05]  /*1d9e0*/  BSYNC B1 ;  /* 0x0000000000017941 */ /* 0x000fea0003800000 */
.L_x_556:
[----:B-----5:R-:W-:Y:S01]  /*1d9f0*/  SHF.L.U32 R137, R216, 0x10, RZ ;  /* 0x00000010d8897819 */ /* 0x020fe200000006ff */
[----:B------:R-:W-:Y:S01]  /*1da00*/  BSSY B1, `(.L_x_558) ;  /* 0x000000a000017945 */ /* 0x000fe20003800000 */
[----:B------:R-:W-:-:S03]  /*1da10*/  ISETP.GT.AND P2, PT, R3, 0x150, PT ;  /* 0x000001500300780c */ /* 0x000fc60003f44270 */
        /* <DEDUP_REMOVED lines=8> */
.L_x_559:
[----:B------:R-:W-:Y:S05]  /*1daa0*/  BSYNC B1 ;  /* 0x0000000000017941 */ /* 0x000fea0003800000 */
.L_x_558:
        /* <DEDUP_REMOVED lines=11> */
.L_x_561:
[----:B------:R-:W-:Y:S05]  /*1db60*/  BSYNC B1 ;  /* 0x0000000000017941 */ /* 0x000fea0003800000 */
.L_x_560:
        /* <DEDUP_REMOVED lines=9> */
.L_x_563:
[----:B------:R-:W-:Y:S05]  /*1dc00*/  BSYNC B1 ;  /* 0x0000000000017941 */ /* 0x000fea0003800000 */
.L_x_562:
        /* <DEDUP_REMOVED lines=9> */
.L_x_565:
[----:B------:R-:W-:Y:S05]  /*1dca0*/  BSYNC B1 ;  /* 0x0000000000017941 */ /* 0x000fea0003800000 */
.L_x_564:
        /* <DEDUP_REMOVED lines=11> */
.L_x_567:
[----:B------:R-:W-:Y:S05]  /*1dd60*/  BSYNC B1 ;  /* 0x0000000000017941 */ /* 0x000fea0003800000 */
.L_x_566:
        /* <DEDUP_REMOVED lines=11> */
.L_x_569:
[----:B------:R-:W-:Y:S05]  /*1de20*/  BSYNC B1 ;  /* 0x0000000000017941 */ /* 0x000fea0003800000 */
.L_x_568:
        /* <DEDUP_REMOVED lines=9> */
.L_x_571:
[----:B------:R-:W-:Y:S05]  /*1dec0*/  BSYNC B1 ;  /* 0x0000000000017941 */ /* 0x000fea0003800000 */
.L_x_570:
        /* <DEDUP_REMOVED lines=9> */
.L_x_573:
[----:B------:R-:W-:Y:S05]  /*1df60*/  BSYNC B1 ;  /* 0x0000000000017941 */ /* 0x000fea0003800000 */
.L_x_572:
        /* <DEDUP_REMOVED lines=11> */
.L_x_575:
[----:B------:R-:W-:Y:S05]  /*1e020*/  BSYNC B1 ;  /* 0x0000000000017941 */ /* 0x000fea0003800000 */
.L_x_574:
        /* <DEDUP_REMOVED lines=11> */
.L_x_577:
[----:B------:R-:W-:Y:S05]  /*1e0e0*/  BSYNC B1 ;  /* 0x0000000000017941 */ /* 0x000fea0003800000 */
.L_x_576:
        /* <DEDUP_REMOVED lines=9> */
.L_x_579:
[----:B------:R-:W-:Y:S05]  /*1e180*/  BSYNC B1 ;  /* 0x0000000000017941 */ /* 0x000fea0003800000 */
.L_x_578:
        /* <DEDUP_REMOVED lines=9> */
.L_x_581:
[----:B------:R-:W-:Y:S05]  /*1e220*/  BSYNC B1 ;  /* 0x0000000000017941 */ /* 0x000fea0003800000 */
.L_x_580:
[----:B-----5:R-:W-:Y:S01]  /*1e230*/  IMAD.U32 R137, R216, 0x10000, RZ ;  /* 0x00010000d8897824 */ /* 0x020fe200078e00ff */
[----:B------:R-:W-:Y:S01]  /*1e240*/  ISETP.GT.AND P6, PT, R3, 0x168, PT ;  /* 0x000001680300780c */ /* 0x000fe20003fc4270 */
[----:B------:R-:W-:Y:S02]  /*1e250*/  BSSY B1, `(.L_x_582) ;  /* 0x0000008000017945 */ /* 0x000fe40003800000 */
[----:B------:R-:W-:-:S04]  /*1e260*/  FMUL R138, R137, R16 ;  /* 0x00000010898a7220 */ /* 0x000fc80000400000 */
[----:B------:R-:W-:-:S05]  /*1e270*/  FFMA R138, R203, R2, R138 ;  /* 0x00000002cb8a7223 */ /* 0x000fca000000008a */
[----:B------:R-:W-:-:S05]  /*1e280*/  F2FP.BF16.F32.PACK_AB R138, RZ, R138 ;  /* 0x0000008aff8a723e */ /* 0x000fca00000010ff */
[----:B------:R0:W-:Y:S01]  /*1e290*/  @P0 STG.E.U16 desc[UR36][R6.64+0x2c2], R138 ;  /* 0x0002c28a06000986 */ /* 0x0001e2000c101524 */
[----:B------:R-:W-:-:S13]  /*1e2a0*/  ISETP.GT.AND P0, PT, R0, RZ, P6 ;  /* 0x000000ff0000720c */ /* 0x000fda0003704270 */
[----:B0-----:R-:W-:Y:S05]  /*1e2b0*/  @!P0 BRA `(.L_x_583) ;  /* 0x0000000000048947 */ /* 0x001fea0003800000 */
[----:B------:R0:W5:Y:S02]  /*1e2c0*/  LDG.E.LTC128B.U16 R216, desc[UR36][R14.64+0x2d0] ;  /* 0x0002d0240ed87981 */ /* 0x000164000c1e1520 */
.L_x_583:
[----:B------:R-:W-:Y:S05]  /*1e2d0*/  BSYNC B1 ;  /* 0x0000000000017941 */ /* 0x000fea0003800000 */
.L_x_582:
        /* <DEDUP_REMOVED lines=10> */
.L_x_585:
[----:B------:R-:W-:Y:S05]  /*1e380*/  BSYNC B1 ;  /* 0x0000000000017941 */ /* 0x000fea0003800000 */
.L_x_584:
        /* <DEDUP_REMOVED lines=9> */
.L_x_587:
[----:B------:R-:W-:Y:S05]  /*1e420*/  BSYNC B1 ;  /* 0x0000000000017941 */ /* 0x000fea0003800000 */
.L_x_586:
        /* <DEDUP_REMOVED lines=9> */
.L_x_589:
[----:B------:R-:W-:Y:S05]  /*1e4c0*/  BSYNC B1 ;  /* 0x0000000000017941 */ /* 0x000fea0003800000 */
.L_x_588:
        /* <DEDUP_REMOVED lines=10> */
.L_x_591:
[----:B------:R-:W-:Y:S05]  /*1e570*/  BSYNC B1 ;  /* 0x0000000000017941 */ /* 0x000fea0003800000 */
.L_x_590:
        /* <DEDUP_REMOVED lines=10> */
.L_x_593:
[----:B------:R-:W-:Y:S05]  /*1e620*/  BSYNC B1 ;  /* 0x0000000000017941 */ /* 0x000fea0003800000 */
.L_x_592:
        /* <DEDUP_REMOVED lines=9> */
.L_x_595:
[----:B------:R-:W-:Y:S05]  /*1e6c0*/  BSYNC B1 ;  /* 0x0000000000017941 */ /* 0x000fea0003800000 */
.L_x_594:
        /* <DEDUP_REMOVED lines=9> */
.L_x_597:
[----:B------:R-:W-:Y:S05]  /*1e760*/  BSYNC B1 ;  /* 0x0000000000017941 */ /* 0x000fea0003800000 */
.L_x_596:
        /* <DEDUP_REMOVED lines=10> */
.L_x_599:
[----:B------:R-:W-:Y:S05]  /*1e810*/  BSYNC B1 ;  /* 0x0000000000017941 */ /* 0x000fea0003800000 */
.L_x_598:
[----:B-----5:R-:W-:Y:S01]  /*1e820*/  IMAD.U32 R137, R216, 0x10000, RZ ;  /* 0x00010000d8897824 */ /* 0x020fe200078e00ff */
[----:B------:R-:W-:Y:S03]  /*1e830*/  BSSY B1, `(.L_x_600) ;  /* 0x0000009000017945 */ /* 0x000fe60003800000 */
[----:B------:R-:W-:-:S04]  /*1e840*/  FMUL R137, R137, R16 ;  /* 0x0000001089897220 */ /* 0x000fc80000400000 */
[----:B------:R-:W-:-:S05]  /*1e850*/  FFMA R137, R212, R2, R137 ;  /* 0x00000002d4897223 */ /* 0x000fca0000000089 */
[----:B------:R-:W-:-:S05]  /*1e860*/  F2FP.BF16.F32.PACK_AB R137, RZ, R137 ;  /* 0x00000089ff89723e */ /* 0x000fca00000010ff */
[----:B------:R0:W-:Y:S01]  /*1e870*/  @P0 STG.E.U16 desc[UR36][R4.64+0x2f0], R137 ;  /* 0x0002f08904000986 */ /* 0x0001e2000c101524 */
[----:B------:R-:W-:-:S04]  /*1e880*/  ISETP.GT.AND P0, PT, R3, 0x179, PT ;  /* 0x000001790300780c */ /* 0x000fc80003f04270 */
[----:B------:R-:W-:-:S13]  /*1e890*/  ISETP.GT.AND P5, PT, R0, RZ, P0 ;  /* 0x000000ff0000720c */ /* 0x000fda00007a4270 */
[----:B0-----:R-:W-:Y:S05]  /*1e8a0*/  @!P5 BRA `(.L_x_601) ;  /* 0x000000000004d947 */ /* 0x001fea0003800000 */
[----:B------:R0:W5:Y:S02]  /*1e8b0*/  LDG.E.LTC128B.U16 R216, desc[UR36][R14.64+0x2f2] ;  /* 0x0002f2240ed87981 */ /* 0x000164000c1e1520 */
.L_x_601:
[----:B------:R-:W-:Y:S05]  /*1e8c0*/  BSYNC B1 ;  /* 0x0000000000017941 */ /* 0x000fea0003800000 */
.L_x_600:
[----:B-----5:R-:W-:Y:S01]  /*1e8d0*/  IMAD.U32 R3, R216, 0x10000, RZ ;  /* 0x00010000d8037824 */ /* 0x020fe200078e00ff */
[----:B------:R-:W-:Y:S03]  /*1e8e0*/  BSSY B1, `(.L_x_602) ;  /* 0x0000008000017945 */ /* 0x000fe60003800000 */
[----:B0123--:R-:W-:-:S04]  /*1e8f0*/  FMUL R14, R3, R16 ;  /* 0x00000010030e7220 */ /* 0x00ffc80000400000 */
[----:B------:R-:W-:-:S05]  /*1e900*/  FFMA R14, R213, R2, R14 ;  /* 0x00000002d50e7223 */ /* 0x000fca000000000e */
[----:B------:R-:W-:-:S05]  /*1e910*/  F2FP.BF16.F32.PACK_AB R14, RZ, R14 ;  /* 0x0000000eff0e723e */ /* 0x000fca00000010ff */
[----:B------:R0:W-:Y:S01]  /*1e920*/  @P5 STG.E.U16 desc[UR36][R4.64+0x2f2], R14 ;  /* 0x0002f20e04005986 */ /* 0x0001e2000c101524 */
[----:B------:R-:W-:-:S13]  /*1e930*/  ISETP.GT.AND P5, PT, R0, 0x8, P1 ;  /* 0x000000080000780c */ /* 0x000fda0000fa4270 */
[----:B0-----:R-:W-:Y:S05]  /*1e940*/  @!P5 BRA `(.L_x_603) ;  /* 0x000000000004d947 */ /* 0x001fea0003800000 */
[----:B------:R0:W5:Y:S02]  /*1e950*/  LDG.E.LTC128B.U16 R216, desc[UR36][R12.64+0x2f0] ;  /* 0x0002f0240cd87981 */ /* 0x000164000c1e1520 */
.L_x_603:
[----:B------:R-:W-:Y:S05]  /*1e960*/  BSYNC B1 ;  /* 0x0000000000017941 */ /* 0x000fea0003800000 */
.L_x_602:
[----:B-----5:R-:W-:Y:S01]  /*1e970*/  IMAD.U32 R3, R216, 0x10000, RZ ;  /* 0x00010000d8037824 */ /* 0x020fe200078e00ff */
[----:B------:R-:W-:Y:S01]  /*1e980*/  BSSY B1, `(.L_x_604) ;  /* 0x000000a000017945 */ /* 0x000fe20003800000 */
[----:B------:R-:W-:Y:S02]  /*1e990*/  @P5 IMAD.MOV.U32 R4, RZ, RZ, R6 ;  /* 0x000000ffff045224 */ /* 0x000fe400078e0006 */
[----:B------:R-:W-:Y:S01]  /*1e9a0*/  FMUL R3, R3, R16 ;  /* 0x0000001003037220 */ /* 0x000fe20000400000 */
[----:B------:R-:W-:-:S03]  /*1e9b0*/  @P5 IMAD.MOV.U32 R5, RZ, RZ, R7 ;  /* 0x000000ffff055224 */ /* 0x000fc600078e0007 */
[----:B------:R-:W-:-:S05]  /*1e9c0*/  FFMA R3, R214, R2, R3 ;  /* 0x00000002d6037223 */ /* 0x000fca0000000003 */
[----:B------:R-:W-:-:S05]  /*1e9d0*/  F2FP.BF16.F32.PACK_AB R3, RZ, R3 ;  /* 0x00000003ff03723e */ /* 0x000fca00000010ff */
[----:B------:R1:W-:Y:S01]  /*1e9e0*/  @P5 STG.E.U16 desc[UR36][R4.64+0x2f0], R3 ;  /* 0x0002f00304005986 */ /* 0x0003e2000c101524 */
[----:B------:R-:W-:-:S13]  /*1e9f0*/  ISETP.GT.AND P5, PT, R0, 0x8, P0 ;  /* 0x000000080000780c */ /* 0x000fda00007a4270 */
[----:B-1----:R-:W-:Y:S05]  /*1ea00*/  @!P5 BRA `(.L_x_605) ;  /* 0x000000000004d947 */ /* 0x002fea0003800000 */
[----:B------:R1:W5:Y:S02]  /*1ea10*/  LDG.E.LTC128B.U16 R216, desc[UR36][R12.64+0x2f2] ;  /* 0x0002f2240cd87981 */ /* 0x000364000c1e1520 */
.L_x_605:
[----:B------:R-:W-:Y:S05]  /*1ea20*/  BSYNC B1 ;  /* 0x0000000000017941 */ /* 0x000fea0003800000 */
.L_x_604:
[----:B-----5:R-:W-:Y:S01]  /*1ea30*/  IMAD.U32 R3, R216, 0x10000, RZ ;  /* 0x00010000d8037824 */ /* 0x020fe200078e00ff */
[----:B------:R-:W-:Y:S03]  /*1ea40*/  BSSY B1, `(.L_x_606) ;  /* 0x0000009000017945 */ /* 0x000fe60003800000 */
[----:B------:R-:W-:-:S04]  /*1ea50*/  FMUL R4, R3, R16 ;  /* 0x0000001003047220 */ /* 0x000fc80000400000 */
[----:B------:R-:W-:-:S05]  /*1ea60*/  FFMA R4, R215, R2, R4 ;  /* 0x00000002d7047223 */ /* 0x000fca0000000004 */
[----:B------:R-:W-:-:S05]  /*1ea70*/  F2FP.BF16.F32.PACK_AB R4, RZ, R4 ;  /* 0x00000004ff04723e */ /* 0x000fca00000010ff */
[----:B------:R2:W-:Y:S01]  /*1ea80*/  @P5 STG.E.U16 desc[UR36][R6.64+0x2f2], R4 ;  /* 0x0002f20406005986 */ /* 0x0005e2000c101524 */
[----:B------:R-:W-:-:S04]  /*1ea90*/  LOP3.LUT P5, RZ, R17, 0x1, RZ, 0xc0, !PT ;  /* 0x0000000111ff7812 */ /* 0x000fc800078ac0ff */
[----:B------:R-:W-:-:S13]  /*1eaa0*/  ISETP.GT.AND P5, PT, R0, 0x80, P5 ;  /* 0x000000800000780c */ /* 0x000fda0002fa4270 */
[----:B--2---:R-:W-:Y:S05]  /*1eab0*/  @!P5 BRA `(.L_x_607) ;  /* 0x000000000004d947 */ /* 0x004fea0003800000 */
[----:B------:R2:W5:Y:S02]  /*1eac0*/  LDG.E.LTC128B.U16 R216, desc[UR36][R10.64+0x180] ;  /* 0x000180240ad87981 */ /* 0x000564000c1e1520 */
.L_x_607:
[----:B------:R-:W-:Y:S05]  /*1ead0*/  BSYNC B1 ;  /* 0x0000000000017941 */ /* 0x000fea0003800000 */
.L_x_606:
[----:B-----5:R-:W-:Y:S01]  /*1eae0*/  SHF.L.U32 R3, R216, 0x10, RZ ;  /* 0x00000010d8037819 */ /* 0x020fe200000006ff */
[----:B------:R-:W-:Y:S04]  /*1eaf0*/  BSSY B1, `(.L_x_608) ;  /* 0x0000009000017945 */ /* 0x000fe80003800000 */
[----:B------:R-:W-:-:S04]  /*1eb00*/  FMUL R3, R3, R16 ;  /* 0x0000001003037220 */ /* 0x000fc80000400000 */
[----:B------:R-:W-:-:S05]  /*1eb10*/  FFMA R3, R24, R2, R3 ;  /* 0x0000000218037223 */ /* 0x000fca0000000003 */
[----:B------:R-:W-:-:S05]  /*1eb20*/  F2FP.BF16.F32.PACK_AB R3, RZ, R3 ;  /* 0x00000003ff03723e */ /* 0x000fca00000010ff */
[----:B------:R3:W-:Y:S01]  /*1eb30*/  @P5 STG.E.U16 desc[UR36][R18.64+0x180], R3 ;  /* 0x0001800312005986 */ /* 0x0007e2000c101524 */
[----:B------:R-:W-:-:S04]  /*1eb40*/  LOP3.LUT P5, RZ, R17, 0x2, RZ, 0xc0, !PT ;  /* 0x0000000211ff7812 */ /* 0x000fc800078ac0ff */
[----:B------:R-:W-:-:S13]  /*1eb50*/  ISETP.GT.AND P5, PT, R0, 0x80, P5 ;  /* 0x000000800000780c */ /* 0x000fda0002fa4270 */
[----:B---3--:R-:W-:Y:S05]  /*1eb60*/  @!P5 BRA `(.L_x_609) ;  /* 0x000000000004d947 */ /* 0x008fea0003800000 */
[----:B------:R3:W5:Y:S02]  /*1eb70*/  LDG.E.LTC128B.U16 R216, desc[UR36][R10.64+0x182] ;  /* 0x000182240ad87981 */ /* 0x000764000c1e1520 */
.L_x_609:
[----:B------:R-:W-:Y:S05]  /*1eb80*/  BSYNC B1 ;  /* 0x0000000000017941 */ /* 0x000fea0003800000 */
.L_x_608:
        /* <DEDUP_REMOVED lines=8> */
[----:B0-----:R-:W-:Y:S05]  /*1ec10*/  @!P5 BRA `(.L_x_611) ;  /* 0x000000000004d947 */ /* 0x001fea0003800000 */
[----:B------:R0:W5:Y:S02]  /*1ec20*/  LDG.E.LTC128B.U16 R216, desc[UR36][R8.64+0x180] ;  /* 0x0001802408d87981 */ /* 0x000164000c1e1520 */
.L_x_611:
[----:B------:R-:W-:Y:S05]  /*1ec30*/  BSYNC B1 ;  /* 0x0000000000017941 */ /* 0x000fea0003800000 */
.L_x_610:
        /* <DEDUP_REMOVED lines=10> */
.L_x_613:
[----:B------:R-:W-:Y:S05]  /*1ece0*/  BSYNC B1 ;  /* 0x0000000000017941 */ /* 0x000fea0003800000 */
.L_x_612:
        /* <DEDUP_REMOVED lines=10> */
.L_x_615:
[----:B------:R-:W-:Y:S05]  /*1ed90*/  BSYNC B1 ;  /* 0x0000000000017941 */ /* 0x000fea0003800000 */
.L_x_614:
        /* <DEDUP_REMOVED lines=10> */
.L_x_617:
[----:B------:R-:W-:Y:S05]  /*1ee40*/  BSYNC B1 ;  /* 0x0000000000017941 */ /* 0x000fea0003800000 */
.L_x_616:
        /* <DEDUP_REMOVED lines=10> */
.L_x_619:
[----:B------:R-:W-:Y:S05]  /*1eef0*/  BSYNC B1 ;  /* 0x0000000000017941 */ /* 0x000fea0003800000 */
.L_x_618:
        /* <DEDUP_REMOVED lines=10> */
.L_x_621:
[----:B------:R-:W-:Y:S05]  /*1efa0*/  BSYNC B1 ;  /* 0x0000000000017941 */ /* 0x000fea0003800000 */
.L_x_620:
        /* <DEDUP_REMOVED lines=10> */
.L_x_623:
[----:B------:R-:W-:Y:S05]  /*1f050*/  BSYNC B1 ;  /* 0x0000000000017941 */ /* 0x000fea0003800000 */
.L_x_622:
        /* <DEDUP_REMOVED lines=10> */
.L_x_625:
[----:B------:R-:W-:Y:S05]  /*1f100*/  BSYNC B1 ;  /* 0x0000000000017941 */ /* 0x000fea0003800000 */
.L_x_624:
        /* <DEDUP_REMOVED lines=10> */
.L_x_627:
[----:B------:R-:W-:Y:S05]  /*1f1b0*/  BSYNC B1 ;  /* 0x0000000000017941 */ /* 0x000fea0003800000 */
.L_x_626:
        /* <DEDUP_REMOVED lines=10> */
.L_x_629:
[----:B------:R-:W-:Y:S05]  /*1f260*/  BSYNC B1 ;  /* 0x0000000000017941 */ /* 0x000fea0003800000 */
.L_x_628:
        /* <DEDUP_REMOVED lines=10> */
.L_x_631:
[----:B------:R-:W-:Y:S05]  /*1f310*/  BSYNC B1 ;  /* 0x0000000000017941 */ /* 0x000fea0003800000 */
.L_x_630:
        /* <DEDUP_REMOVED lines=10> */
.L_x_633:
[----:B------:R-:W-:Y:S05]  /*1f3c0*/  BSYNC B1 ;  /* 0x0000000000017941 */ /* 0x000fea0003800000 */
.L_x_632:
        /* <DEDUP_REMOVED lines=10> */
.L_x_635:
[----:B------:R-:W-:Y:S05]  /*1f470*/  BSYNC B1 ;  /* 0x0000000000017941 */ /* 0x000fea0003800000 */
.L_x_634:
        /* <DEDUP_REMOVED lines=10> */
.L_x_637:
[----:B------:R-:W-:Y:S05]  /*1f520*/  BSYNC B1 ;  /* 0x0000000000017941 */ /* 0x000fea0003800000 */
.L_x_636:
        /* <DEDUP_REMOVED lines=10> */
.L_x_639:
[----:B------:R-:W-:Y:S05]  /*1f5d0*/  BSYNC B1 ;  /* 0x0000000000017941 */ /* 0x000fea0003800000 */
.L_x_638:
        /* <DEDUP_REMOVED lines=10> */
.L_x_641:
[----:B------:R-:W-:Y:S05]  /*1f680*/  BSYNC B1 ;  /* 0x0000000000017941 */ /* 0x000fea0003800000 */
.L_x_640:
        /* <DEDUP_REMOVED lines=10> */
.L_x_643:
[----:B------:R-:W-:Y:S05]  /*1f730*/  BSYNC B1 ;  /* 0x0000000000017941 */ /* 0x000fea0003800000 */
.L_x_642:
        /* <DEDUP_REMOVED lines=10> */
.L_x_645:
[----:B------:R-:W-:Y:S05]  /*1f7e0*/  BSYNC B1 ;  /* 0x0000000000017941 */ /* 0x000fea0003800000 */
.L_x_644:
        /* <DEDUP_REMOVED lines=10> */
.L_x_647:
[----:B------:R-:W-:Y:S05]  /*1f890*/  BSYNC B1 ;  /* 0x0000000000017941 */ /* 0x000fea0003800000 */
.L_x_646:
        /* <DEDUP_REMOVED lines=10> */
.L_x_649:
[----:B------:R-:W-:Y:S05]  /*1f940*/  BSYNC B1 ;  /* 0x0000000000017941 */ /* 0x000fea0003800000 */
.L_x_648:
        /* <DEDUP_REMOVED lines=10> */
.L_x_651:
[----:B------:R-:W-:Y:S05]  /*1f9f0*/  BSYNC B1 ;  /* 0x0000000000017941 */ /* 0x000fea0003800000 */
.L_x_650:
        /* <DEDUP_REMOVED lines=10> */
.L_x_653:
[----:B------:R-:W-:Y:S05]  /*1faa0*/  BSYNC B1 ;  /* 0x0000000000017941 */ /* 0x000fea0003800000 */
.L_x_652:
        /* <DEDUP_REMOVED lines=10> */
.L_x_655:
[----:B------:R-:W-:Y:S05]  /*1fb50*/  BSYNC B1 ;  /* 0x0000000000017941 */ /* 0x000fea0003800000 */
.L_x_654:
        /* <DEDUP_REMOVED lines=10> */
.L_x_657:
[----:B------:R-:W-:Y:S05]  /*1fc00*/  BSYNC B1 ;  /* 0x0000000000017941 */ /* 0x000fea0003800000 */
.L_x_656:
        /* <DEDUP_REMOVED lines=10> */
.L_x_659:
[----:B------:R-:W-:Y:S05]  /*1fcb0*/  BSYNC B1 ;  /* 0x0000000000017941 */ /* 0x000fea0003800000 */
.L_x_658:
        /* <DEDUP_REMOVED lines=10> */
.L_x_661:
[----:B------:R-:W-:Y:S05]  /*1fd60*/  BSYNC B1 ;  /* 0x0000000000017941 */ /* 0x000fea0003800000 */
.L_x_660:
        /* <DEDUP_REMOVED lines=10> */
.L_x_663:
[----:B------:R-:W-:Y:S05]  /*1fe10*/  BSYNC B1 ;  /* 0x0000000000017941 */ /* 0x000fea0003800000 */
.L_x_662:
        /* <DEDUP_REMOVED lines=10> */
.L_x_665:
[----:B------:R-:W-:Y:S05]  /*1fec0*/  BSYNC B1 ;  /* 0x0000000000017941 */ /* 0x000fea0003800000 */
.L_x_664:
        /* <DEDUP_REMOVED lines=10> */
.L_x_667:
[----:B------:R-:W-:Y:S05]  /*1ff70*/  BSYNC B1 ;  /* 0x0000000000017941 */ /* 0x000fea0003800000 */
.L_x_666:
        /* <DEDUP_REMOVED lines=10> */
.L_x_669:
[----:B------:R-:W-:Y:S05]  /*20020*/  BSYNC B1 ;  /* 0x0000000000017941 */ /* 0x000fea0003800000 */
.L_x_668:
        /* <DEDUP_REMOVED lines=10> */
.L_x_671:
[----:B------:R-:W-:Y:S05]  /*200d0*/  BSYNC B1 ;  /* 0x0000000000017941 */ /* 0x000fea0003800000 */
.L_x_670:
        /* <DEDUP_REMOVED lines=10> */
.L_x_673:
[----:B------:R-:W-:Y:S05]  /*20180*/  BSYNC B1 ;  /* 0x0000000000017941 */ /* 0x000fea0003800000 */
.L_x_672:
        /* <DEDUP_REMOVED lines=10> */
.L_x_675:
[----:B------:R-:W-:Y:S05]  /*20230*/  BSYNC B1 ;  /* 0x0000000000017941 */ /* 0x000fea0003800000 */
.L_x_674:
        /* <DEDUP_REMOVED lines=10> */
.L_x_677:
[----:B------:R-:W-:Y:S05]  /*202e0*/  BSYNC B1 ;  /* 0x0000000000017941 */ /* 0x000fea0003800000 */
.L_x_676:
[----:B-----5:R-:W-:Y:S01]  /*202f0*/  IMAD.U32 R3, R216, 0x10000, RZ ;  /* 0x00010000d8037824 */ /* 0x020fe200078e00ff */
[----:B------:R-:W-:Y:S03]  /*20300*/  BSSY B1, `(.L_x_678) ;  /* 0x0000009000017945 */ /* 0x000fe60003800000 */
[----:B------:R-:W-:-:S04]  /*20310*/  FMUL R4, R3, R16 ;  /* 0x0000001003047220 */ /* 0x000fc80000400000 */
[----:B------:R-:W-:-:S05]  /*20320*/  FFMA R4, R59, R2, R4 ;  /* 0x000000023b047223 */ /* 0x000fca0000000004 */
[----:B------:R-:W-:-:S05]  /*20330*/  F2FP.BF16.F32.PACK_AB R4, RZ, R4 ;  /* 0x00000004ff04723e */ /* 0x000fca00000010ff */
[----:B------:R0:W-:Y:S01]  /*20340*/  @P5 STG.E.U16 desc[UR36][R20.64+0x202], R4 ;  /* 0x0002020414005986 */ /* 0x0001e2000c101524 */
[----:B------:R-:W-:-:S04]  /*20350*/  ISETP.NE.AND P5, PT, R120, RZ, PT ;  /* 0x000000ff7800720c */ /* 0x000fc80003fa5270 */
[----:B------:R-:W-:-:S13]  /*20360*/  ISETP.GT.AND P5, PT, R0, 0x80, P5 ;  /* 0x000000800000780c */ /* 0x000fda0002fa4270 */
[----:B0-----:R-:W-:Y:S05]  /*20370*/  @!P5 BRA `(.L_x_679) ;  /* 0x000000000004d947 */ /* 0x001fea0003800000 */
[----:B------:R0:W5:Y:S02]  /*20380*/  LDG.E.LTC128B.U16 R216, desc[UR36][R10.64+0x210] ;  /* 0x000210240ad87981 */ /* 0x000164000c1e1520 */
.L_x_679:
[----:B------:R-:W-:Y:S05]  /*20390*/  BSYNC B1 ;  /* 0x0000000000017941 */ /* 0x000fea0003800000 */
.L_x_678:
[----:B-----5:R-:W-:Y:S01]  /*203a0*/  SHF.L.U32 R3, R216, 0x10, RZ ;  /* 0x00000010d8037819 */ /* 0x020fe200000006ff */
[----:B------:R-:W-:Y:S04]  /*203b0*/  BSSY B1, `(.L_x_680) ;  /* 0x0000009000017945 */ /* 0x000fe80003800000 */
        /* <DEDUP_REMOVED lines=8> */
.L_x_681:
[----:B------:R-:W-:Y:S05]  /*20440*/  BSYNC B1 ;  /* 0x0000000000017941 */ /* 0x000fea0003800000 */
.L_x_680:
        /* <DEDUP_REMOVED lines=10> */
.L_x_683:
[----:B------:R-:W-:Y:S05]  /*204f0*/  BSYNC B1 ;  /* 0x0000000000017941 */ /* 0x000fea0003800000 */
.L_x_682:
        /* <DEDUP_REMOVED lines=10> */
.L_x_685:
[----:B------:R-:W-:Y:S05]  /*205a0*/  BSYNC B1 ;  /* 0x0000000000017941 */ /* 0x000fea0003800000 */
.L_x_684:
        /* <DEDUP_REMOVED lines=10> */
.L_x_687:
[----:B------:R-:W-:Y:S05]  /*20650*/  BSYNC B1 ;  /* 0x0000000000017941 */ /* 0x000fea0003800000 */
.L_x_686:
        /* <DEDUP_REMOVED lines=10> */
.L_x_689:
[----:B------:R-:W-:Y:S05]  /*20700*/  BSYNC B1 ;  /* 0x0000000000017941 */ /* 0x000fea0003800000 */
.L_x_688:
        /* <DEDUP_REMOVED lines=10> */
.L_x_691:
[----:B------:R-:W-:Y:S05]  /*207b0*/  BSYNC B1 ;  /* 0x0000000000017941 */ /* 0x000fea0003800000 */
.L_x_690:
        /* <DEDUP_REMOVED lines=10> */
.L_x_693:
[----:B------:R-:W-:Y:S05]  /*20860*/  BSYNC B1 ;  /* 0x0000000000017941 */ /* 0x000fea0003800000 */
.L_x_692:
        /* <DEDUP_REMOVED lines=10> */
.L_x_695:
[----:B------:R-:W-:Y:S05]  /*20910*/  BSYNC B1 ;  /* 0x0000000000017941 */ /* 0x000fea0003800000 */
.L_x_694:
        /* <DEDUP_REMOVED lines=10> */
.L_x_697:
[----:B------:R-:W-:Y:S05]  /*209c0*/  BSYNC B1 ;  /* 0x0000000000017941 */ /* 0x000fea0003800000 */
.L_x_696:
        /* <DEDUP_REMOVED lines=10> */
.L_x_699:
[----:B------:R-:W-:Y:S05]  /*20a70*/  BSYNC B1 ;  /* 0x0000000000017941 */ /* 0x000fea0003800000 */
.L_x_698:
        /* <DEDUP_REMOVED lines=10> */
.L_x_701:
[----:B------:R-:W-:Y:S05]  /*20b20*/  BSYNC B1 ;  /* 0x0000000000017941 */ /* 0x000fea0003800000 */
.L_x_700:
        /* <DEDUP_REMOVED lines=10> */
.L_x_703:
[----:B------:R-:W-:Y:S05]  /*20bd0*/  BSYNC B1 ;  /* 0x0000000000017941 */ /* 0x000fea0003800000 */
.L_x_702:
        /* <DEDUP_REMOVED lines=10> */
.L_x_705:
[----:B------:R-:W-:Y:S05]  /*20c80*/  BSYNC B1 ;  /* 0x0000000000017941 */ /* 0x000fea0003800000 */
.L_x_704:
        /* <DEDUP_REMOVED lines=10> */
.L_x_707:
[----:B------:R-:W-:Y:S05]  /*20d30*/  BSYNC B1 ;  /* 0x0000000000017941 */ /* 0x000fea0003800000 */
.L_x_706:
        /* <DEDUP_REMOVED lines=10> */
.L_x_709:
[----:B------:R-:W-:Y:S05]  /*20de0*/  BSYNC B1 ;  /* 0x0000000000017941 */ /* 0x000fea0003800000 */
.L_x_708:
        /* <DEDUP_REMOVED lines=10> */
.L_x_711:
[----:B------:R-:W-:Y:S05]  /*20e90*/  BSYNC B1 ;  /* 0x0000000000017941 */ /* 0x000fea0003800000 */
.L_x_710:
        /* <DEDUP_REMOVED lines=10> */
.L_x_713:
[----:B------:R-:W-:Y:S05]  /*20f40*/  BSYNC B1 ;  /* 0x0000000000017941 */ /* 0x000fea0003800000 */
.L_x_712:
        /* <DEDUP_REMOVED lines=10> */
.L_x_715:
[----:B------:R-:W-:Y:S05]  /*20ff0*/  BSYNC B1 ;  /* 0x0000000000017941 */ /* 0x000fea0003800000 */
.L_x_714:
        /* <DEDUP_REMOVED lines=10> */
.L_x_717:
[----:B------:R-:W-:Y:S05]  /*210a0*/  BSYNC B1 ;  /* 0x0000000000017941 */ /* 0x000fea0003800000 */
.L_x_716:
        /* <DEDUP_REMOVED lines=10> */
.L_x_719:
[----:B------:R-:W-:Y:S05]  /*21150*/  BSYNC B1 ;  /* 0x0000000000017941 */ /* 0x000fea0003800000 */
.L_x_718:
        /* <DEDUP_REMOVED lines=10> */
.L_x_721:
[----:B------:R-:W-:Y:S05]  /*21200*/  BSYNC B1 ;  /* 0x0000000000017941 */ /* 0x000fea0003800000 */
.L_x_720:
        /* <DEDUP_REMOVED lines=10> */
.L_x_723:
[----:B------:R-:W-:Y:S05]  /*212b0*/  BSYNC B1 ;  /* 0x0000000000017941 */ /* 0x000fea0003800000 */
.L_x_722:
        /* <DEDUP_REMOVED lines=10> */
.L_x_725:
[----:B------:R-:W-:Y:S05]  /*21360*/  BSYNC B1 ;  /* 0x0000000000017941 */ /* 0x000fea0003800000 */
.L_x_724:
        /* <DEDUP_REMOVED lines=10> */
.L_x_727:
[----:B------:R-:W-:Y:S05]  /*21410*/  BSYNC B1 ;  /* 0x0000000000017941 */ /* 0x000fea0003800000 */
.L_x_726:
        /* <DEDUP_REMOVED lines=10> */
.L_x_729:
[----:B------:R-:W-:Y:S05]  /*214c0*/  BSYNC B1 ;  /* 0x0000000000017941 */ /* 0x000fea0003800000 */
.L_x_728:
        /* <DEDUP_REMOVED lines=10> */
.L_x_731:
[----:B------:R-:W-:Y:S05]  /*21570*/  BSYNC B1 ;  /* 0x0000000000017941 */ /* 0x000fea0003800000 */
.L_x_730:
        /* <DEDUP_REMOVED lines=10> */
.L_x_733:
[----:B------:R-:W-:Y:S05]  /*21620*/  BSYNC B1 ;  /* 0x0000000000017941 */ /* 0x000fea0003800000 */
.L_x_732:
        /* <DEDUP_REMOVED lines=10> */
.L_x_735:
[----:B------:R-:W-:Y:S05]  /*216d0*/  BSYNC B1 ;  /* 0x0000000000017941 */ /* 0x000fea0003800000 */
.L_x_734:
        /* <DEDUP_REMOVED lines=10> */
.L_x_737:
[----:B------:R-:W-:Y:S05]  /*21780*/  BSYNC B1 ;  /* 0x0000000000017941 */ /* 0x000fea0003800000 */
.L_x_736:
        /* <DEDUP_REMOVED lines=10> */
.L_x_739:
[----:B------:R-:W-:Y:S05]  /*21830*/  BSYNC B1 ;  /* 0x0000000000017941 */ /* 0x000fea0003800000 */
.L_x_738:
        /* <DEDUP_REMOVED lines=10> */
.L_x_741:
[----:B------:R-:W-:Y:S05]  /*218e0*/  BSYNC B1 ;  /* 0x0000000000017941 */ /* 0x000fea0003800000 */
.L_x_740:
        /* <DEDUP_REMOVED lines=10> */
.L_x_743:
[----:B------:R-:W-:Y:S05]  /*21990*/  BSYNC B1 ;  /* 0x0000000000017941 */ /* 0x000fea0003800000 */
.L_x_742:
        /* <DEDUP_REMOVED lines=10> */
.L_x_745:
[----:B------:R-:W-:Y:S05]  /*21a40*/  BSYNC B1 ;  /* 0x0000000000017941 */ /* 0x000fea0003800000 */
.L_x_744:
        /* <DEDUP_REMOVED lines=10> */
.L_x_747:
[----:B------:R-:W-:Y:S05]  /*21af0*/  BSYNC B1 ;  /* 0x0000000000017941 */ /* 0x000fea0003800000 */
.L_x_746:
        /* <DEDUP_REMOVED lines=10> */
.L_x_749:
[----:B------:R-:W-:Y:S05]  /*21ba0*/  BSYNC B1 ;  /* 0x0000000000017941 */ /* 0x000fea0003800000 */
.L_x_748:
        /* <DEDUP_REMOVED lines=10> */
.L_x_751:
[----:B------:R-:W-:Y:S05]  /*21c50*/  BSYNC B1 ;  /* 0x0000000000017941 */ /* 0x000fea0003800000 */
.L_x_750:
        /* <DEDUP_REMOVED lines=10> */
.L_x_753:
[----:B------:R-:W-:Y:S05]  /*21d00*/  BSYNC B1 ;  /* 0x0000000000017941 */ /* 0x000fea0003800000 */
.L_x_752:
        /* <DEDUP_REMOVED lines=10> */
.L_x_755:
[----:B------:R-:W-:Y:S05]  /*21db0*/  BSYNC B1 ;  /* 0x0000000000017941 */ /* 0x000fea0003800000 */
.L_x_754:
        /* <DEDUP_REMOVED lines=10> */
.L_x_757:
[----:B------:R-:W-:Y:S05]  /*21e60*/  BSYNC B1 ;  /* 0x0000000000017941 */ /* 0x000fea0003800000 */
.L_x_756:
        /* <DEDUP_REMOVED lines=10> */
.L_x_759:
[----:B------:R-:W-:Y:S05]  /*21f10*/  BSYNC B1 ;  /* 0x0000000000017941 */ /* 0x000fea0003800000 */
.L_x_758:
        /* <DEDUP_REMOVED lines=10> */
.L_x_761:
[----:B------:R-:W-:Y:S05]  /*21fc0*/  BSYNC B1 ;  /* 0x0000000000017941 */ /* 0x000fea0003800000 */
.L_x_760:
        /* <DEDUP_REMOVED lines=10> */
.L_x_763:
[----:B------:R-:W-:Y:S05]  /*22070*/  BSYNC B1 ;  /* 0x0000000000017941 */ /* 0x000fea0003800000 */
.L_x_762:
        /* <DEDUP_REMOVED lines=10> */
.L_x_765:
[----:B------:R-:W-:Y:S05]  /*22120*/  BSYNC B1 ;  /* 0x0000000000017941 */ /* 0x000fea0003800000 */
.L_x_764:
        /* <DEDUP_REMOVED lines=10> */
.L_x_767:
[----:B------:R-:W-:Y:S05]  /*221d0*/  BSYNC B1 ;  /* 0x0000000000017941 */ /* 0x000fea0003800000 */
.L_x_766:
        /* <DEDUP_REMOVED lines=10> */
.L_x_769:
[----:B------:R-:W-:Y:S05]  /*22280*/  BSYNC B1 ;  /* 0x0000000000017941 */ /* 0x000fea0003800000 */
.L_x_768:
        /* <DEDUP_REMOVED lines=10> */
.L_x_771:
[----:B------:R-:W-:Y:S05]  /*22330*/  BSYNC B1 ;  /* 0x0000000000017941 */ /* 0x000fea0003800000 */
.L_x_770:
        /* <DEDUP_REMOVED lines=10> */
.L_x_773:
[----:B------:R-:W-:Y:S05]  /*223e0*/  BSYNC B1 ;  /* 0x0000000000017941 */ /* 0x000fea0003800000 */
.L_x_772:
        /* <DEDUP_REMOVED lines=9> */
.L_x_775:
[----:B------:R-:W-:Y:S05]  /*22480*/  BSYNC B1 ;  /* 0x0000000000017941 */ /* 0x000fea0003800000 */
.L_x_774:
        /* <DEDUP_REMOVED lines=9> */
.L_x_777:
[----:B------:R-:W-:Y:S05]  /*22520*/  BSYNC B1 ;  /* 0x0000000000017941 */ /* 0x000fea0003800000 */
.L_x_776:
        /* <DEDUP_REMOVED lines=9> */
.L_x_779:
[----:B------:R-:W-:Y:S05]  /*225c0*/  BSYNC B1 ;  /* 0x0000000000017941 */ /* 0x000fea0003800000 */
.L_x_778:
        /* <DEDUP_REMOVED lines=9> */
.L_x_781:
[----:B------:R-:W-:Y:S05]  /*22660*/  BSYNC B1 ;  /* 0x0000000000017941 */ /* 0x000fea0003800000 */
.L_x_780:
        /* <DEDUP_REMOVED lines=9> */
.L_x_783:
[----:B------:R-:W-:Y:S05]  /*22700*/  BSYNC B1 ;  /* 0x0000000000017941 */ /* 0x000fea0003800000 */
.L_x_782:
        /* <DEDUP_REMOVED lines=9> */
.L_x_785:
[----:B------:R-:W-:Y:S05]  /*227a0*/  BSYNC B1 ;  /* 0x0000000000017941 */ /* 0x000fea0003800000 */
.L_x_784:
        /* <DEDUP_REMOVED lines=9> */
.L_x_787:
[----:B------:R-:W-:Y:S05]  /*22840*/  BSYNC B1 ;  /* 0x0000000000017941 */ /* 0x000fea0003800000 */
.L_x_786:
[----:B-----5:R-:W-:Y:S01]  /*22850*/  SHF.L.U32 R3, R216, 0x10, RZ ;  /* 0x00000010d8037819 */ /* 0x020fe200000006ff */
[----:B------:R-:W-:Y:S01]  /*22860*/  BSSY B1, `(.L_x_788) ;  /* 0x0000008000017945 */ /* 0x000fe20003800000 */
[----:B------:R-:W-:-:S03]  /*22870*/  ISETP.GT.AND P2, PT, R0, 0x88, P2 ;  /* 0x000000880000780c */ /* 0x000fc60001744270 */
[----:B------:R-:W-:-:S04]  /*22880*/  FMUL R3, R3, R16 ;  /* 0x0000001003037220 */ /* 0x000fc80000400000 */
[----:B------:R-:W-:-:S05]  /*22890*/  FFMA R3, R114, R2, R3 ;  /* 0x0000000272037223 */ /* 0x000fca0000000003 */
[----:B------:R-:W-:-:S05]  /*228a0*/  F2FP.BF16.F32.PACK_AB R3, RZ, R3 ;  /* 0x00000003ff03723e */ /* 0x000fca00000010ff */
[----:B------:R0:W-:Y:S01]  /*228b0*/  @P3 STG.E.U16 desc[UR36][R20.64+0x2e0], R3 ;  /* 0x0002e00314003986 */ /* 0x0001e2000c101524 */
[----:B------:R-:W-:Y:S05]  /*228c0*/  @!P2 BRA `(.L_x_789) ;  /* 0x000000000004a947 */ /* 0x000fea0003800000 */
[----:B------:R0:W5:Y:S02]  /*228d0*/  LDG.E.LTC128B.U16 R216, desc[UR36][R8.64+0x2e2] ;  /* 0x0002e22408d87981 */ /* 0x000164000c1e1520 */
.L_x_789:
[----:B------:R-:W-:Y:S05]  /*228e0*/  BSYNC B1 ;  /* 0x0000000000017941 */ /* 0x000fea0003800000 */
.L_x_788:
        /* <DEDUP_REMOVED lines=9> */
.L_x_791:
[----:B------:R-:W-:Y:S05]  /*22980*/  BSYNC B1 ;  /* 0x0000000000017941 */ /* 0x000fea0003800000 */
.L_x_790:
        /* <DEDUP_REMOVED lines=9> */
.L_x_793:
[----:B------:R-:W-:Y:S05]  /*22a20*/  BSYNC B1 ;  /* 0x0000000000017941 */ /* 0x000fea0003800000 */
.L_x_792:
        /* <DEDUP_REMOVED lines=9> */
.L_x_795:
[----:B------:R-:W-:Y:S05]  /*22ac0*/  BSYNC B1 ;  /* 0x0000000000017941 */ /* 0x000fea0003800000 */
.L_x_794:
        /* <DEDUP_REMOVED lines=9> */
.L_x_797:
[----:B------:R-:W-:Y:S05]  /*22b60*/  BSYNC B1 ;  /* 0x0000000000017941 */ /* 0x000fea0003800000 */
.L_x_796:
[----:B------:R-:W-:Y:S05]  /*22b70*/  @!P0 BRA `(.L_x_798) ;  /* 0x0000007c00588947 */ /* 0x000fea0003800000 */
[----:B0----5:R-:W-:-:S04]  /*22b80*/  IMAD.U32 R3, R216, 0x10000, RZ ;  /* 0x00010000d8037824 */ /* 0x021fc800078e00ff */
[----:B------:R-:W-:-:S04]  /*22b90*/  FMUL R0, R3, R16 ;  /* 0x0000001003007220 */ /* 0x000fc80000400000 */
[----:B------:R-:W-:-:S05]  /*22ba0*/  FFMA R0, R119, R2, R0 ;  /* 0x0000000277007223 */ /* 0x000fca0000000000 */
[----:B------:R-:W-:-:S05]  /*22bb0*/  F2FP.BF16.F32.PACK_AB R0, RZ, R0 ;  /* 0x00000000ff00723e */ /* 0x000fca00000010ff */
[----:B------:R0:W-:Y:S01]  /*22bc0*/  STG.E.U16 desc[UR36][R20.64+0x2f2], R0 ;  /* 0x0002f20014007986 */ /* 0x0001e2000c101524 */
[----:B------:R-:W-:Y:S05]  /*22bd0*/  BRA `(.L_x_798) ;  /* 0x0000007c00407947 */ /* 0x000fea0003800000 */
.L_x_35:
[----:B------:R-:W2:Y:S01]  /*22be0*/  LDL.LU R13, [R1+0x188] ;  /* 0x00018800010d7983 */ /* 0x000ea20000300800 */
[----:B------:R-:W-:-:S03]  /*22bf0*/  ULDC.64 UR4, c[0x0][0x5c0] ;  /* 0x0001700000047ab9 */ /* 0x000fc60000000a00 */
[----:B------:R-:W3:Y:S04]  /*22c00*/  LDL.LU R8, [R1+0x18c] ;  /* 0x00018c0001087983 */ /* 0x000ee80000300800 */
[----:B------:R-:W4:Y:S04]  /*22c10*/  LDL.LU R10, [R1+0x1f8] ;  /* 0x0001f800010a7983 */ /* 0x000f280000300800 */
[----:B------:R-:W5:Y:S04]  /*22c20*/  LDL.LU R11, [R1+0x1fc] ;  /* 0x0001fc00010b7983 */ /* 0x000f680000300800 */
        /* <DEDUP_REMOVED lines=18> */
[----:B------:R-:W5:Y:S01]  /*22d50*/  LDL.LU R15, [R1+0x2fc] ;  /* 0x0002fc00010f7983 */ /* 0x000f620000300800 */
[----:B------:R-:W-:-:S03]  /*22d60*/  LEA R4, P0, R6, UR4, 0x1 ;  /* 0x0000000406047c11 */ /* 0x000fc6000f8008ff */
[----:B------:R-:W2:Y:S01]  /*22d70*/  LDL.LU R7, [R1+0x180] ;  /* 0x0001800001077983 */ /* 0x000ea20000300800 */
[----:B------:R-:W-:-:S03]  /*22d80*/  LEA.HI.X R5, R6, UR5, R14, 0x1, P0 ;  /* 0x0000000506057c11 */ /* 0x000fc600080f0c0e */
[----:B------:R-:W4:Y:S01]  /*22d90*/  LDL.LU R14, [R1+0x184] ;  /* 0x00018400010e7983 */ /* 0x000f220000300800 */
[----:B------:R-:W-:-:S04]  /*22da0*/  ISETP.GT.AND P2, PT, R3, 0x1, PT ;  /* 0x000000010300780c */ /* 0x000fc80003f44270 */
[----:B------:R-:W-:Y:S01]  /*22db0*/  ISETP.GT.AND P0, PT, R0, RZ, P2 ;  /* 0x000000ff0000720c */ /* 0x000fe20001704270 */
[----:B---3--:R-:W-:-:S05]  /*22dc0*/  FMUL R8, R8, R2 ;  /* 0x0000000208087220 */ /* 0x008fca0000400000 */
[----:B------:R-:W-:Y:S01]  /*22dd0*/  F2FP.BF16.F32.PACK_AB R8, RZ, R8 ;  /* 0x00000008ff08723e */ /* 0x000fe200000010ff */
[----:B--2---:R-:W-:-:S05]  /*22de0*/  FMUL R6, R7, R2 ;  /* 0x0000000207067220 */ /* 0x004fca0000400000 */
[----:B------:R-:W-:-:S05]  /*22df0*/  F2FP.BF16.F32.PACK_AB R6, RZ, R6 ;  /* 0x00000006ff06723e */ /* 0x000fca00000010ff */
[----:B------:R4:W-:Y:S01]  /*22e00*/  @P1 STG.E.U16 desc[UR36][R4.64], R6 ;  /* 0x0000000604001986 */ /* 0x0009e2000c101524 */
[-C--:B------:R-:W-:Y:S01]  /*22e10*/  FMUL R7, R13, R2.reuse ;  /* 0x000000020d077220 */ /* 0x080fe20000400000 */
[----:B------:R-:W-:Y:S02]  /*22e20*/  IMAD.SHL.U32 R13, R18, 0x10, RZ ;  /* 0x00000010120d7824 */ /* 0x000fe400078e00ff */
[----:B----4-:R-:W-:-:S05]  /*22e30*/  FMUL R6, R14, R2 ;  /* 0x000000020e067220 */ /* 0x010fca0000400000 */
[----:B------:R-:W-:Y:S02]  /*22e40*/  F2FP.BF16.F32.PACK_AB R6, RZ, R6 ;  /* 0x00000006ff06723e */ /* 0x000fe400000010ff */
[----:B------:R-:W-:Y:S02]  /*22e50*/  F2FP.BF16.F32.PACK_AB R7, RZ, R7 ;  /* 0x00000007ff07723e */ /* 0x000fe400000010ff */
[----:B------:R-:W-:Y:S01]  /*22e60*/  SHF.L.U64.HI R14, R18, 0x4, R19 ;  /* 0x00000004120e7819 */ /* 0x000fe20000010213 */
[----:B------:R0:W-:Y:S01]  /*22e70*/  @P0 STG.E.U16 desc[UR36][R4.64+0x2], R6 ;  /* 0x0000020604000986 */ /* 0x0001e2000c101524 */
[----:B------:R-:W-:Y:S02]  /*22e80*/  PRMT R9, R7, 0x7610, R9 ;  /* 0x0000761007097816 */ /* 0x000fe40000000009 */
[----:B------:R-:W-:Y:S02]  /*22e90*/  ISETP.GT.AND P1, PT, R0, 0x8, P5 ;  /* 0x000000080000780c */ /* 0x000fe40002f24270 */
[----:B0-----:R-:W-:-:S05]  /*22ea0*/  IADD3 R6, P0, R13, R4, RZ ;  /* 0x000000040d067210 */ /* 0x001fca0007f1e0ff */
[----:B------:R-:W-:Y:S01]  /*22eb0*/  IMAD.X R7, R14, 0x1, R5, P0 ;  /* 0x000000010e077824 */ /* 0x000fe200000e0605 */
[----:B------:R-:W-:-:S05]  /*22ec0*/  ISETP.GT.AND P0, PT, R0, 0x8, P2 ;  /* 0x000000080000780c */ /* 0x000fca0001704270 */
[----:B------:R0:W-:Y:S08]  /*22ed0*/  @P1 STG.E.U16 desc[UR36][R6.64], R9 ;  /* 0x0000000906001986 */ /* 0x0001f0000c101524 */
[----:B------:R1:W-:Y:S04]  /*22ee0*/  @P0 STG.E.U16 desc[UR36][R6.64+0x2], R8 ;  /* 0x0000020806000986 */ /* 0x0003e8000c101524 */
[----:B0-----:R-:W2:Y:S04]  /*22ef0*/  LDL.LU R9, [R1+0x1f4] ;  /* 0x0001f40001097983 */ /* 0x001ea80000300800 */
[----:B-1----:R-:W3:Y:S01]  /*22f00*/  LDL.LU R8, [R1+0x190] ;  /* 0x0001900001087983 */ /* 0x002ee20000300800 */
[----:B------:R-:W-:-:S04]  /*22f10*/  ISETP.GT.AND P2, PT, R3, 0x8, PT ;  /* 0x000000080300780c */ /* 0x000fc80003f44270 */
[----:B------:R-:W-:Y:S01]  /*22f20*/  ISETP.GT.AND P0, PT, R0, RZ, P2 ;  /* 0x000000ff0000720c */ /* 0x000fe20001704270 */
[----:B---3--:R-:W-:-:S05]  /*22f30*/  FMUL R8, R8, R2 ;  /* 0x0000000208087220 */ /* 0x008fca0000400000 */
[----:B------:R-:W-:-:S07]  /*22f40*/  F2FP.BF16.F32.PACK_AB R8, RZ, R8 ;  /* 0x00000008ff08723e */ /* 0x000fce00000010ff */
[----:B------:R0:W-:Y:S04]  /*22f50*/  @P0 STG.E.U16 desc[UR36][R4.64+0x10], R8 ;  /* 0x0000100804000986 */ /* 0x0001e8000c101524 */
[----:B0-----:R-:W3:Y:S01]  /*22f60*/  LDL.LU R8, [R1+0x194] ;  /* 0x0001940001087983 */ /* 0x001ee20000300800 */
[----:B------:R-:W-:-:S04]  /*22f70*/  ISETP.GT.AND P1, PT, R3, 0x9, PT ;  /* 0x000000090300780c */ /* 0x000fc80003f24270 */
[----:B------:R-:W-:Y:S01]  /*22f80*/  ISETP.GT.AND P0, PT, R0, RZ, P1 ;  /* 0x000000ff0000720c */ /* 0x000fe20000f04270 */
[----:B---3--:R-:W-:-:S05]  /*22f90*/  FMUL R8, R8, R2 ;  /* 0x0000000208087220 */ /* 0x008fca0000400000 */
[----:B------:R-:W-:-:S07]  /*22fa0*/  F2FP.BF16.F32.PACK_AB R8, RZ, R8 ;  /* 0x00000008ff08723e */ /* 0x000fce00000010ff */
[----:B------:R0:W-:Y:S04]  /*22fb0*/  @P0 STG.E.U16 desc[UR36][R4.64+0x12], R8 ;  /* 0x0000120804000986 */ /* 0x0001e8000c101524 */
[----:B0-----:R-:W3:Y:S01]  /*22fc0*/  LDL.LU R8, [R1+0x198] ;  /* 0x0001980001087983 */ /* 0x001ee20000300800 */
[----:B------:R-:W-:Y:S01]  /*22fd0*/  ISETP.GT.AND P0, PT, R0, 0x8, P2 ;  /* 0x000000080000780c */ /* 0x000fe20001704270 */
        /* <DEDUP_REMOVED lines=120> */
[----:B------:R-:W-:Y:S02]  /*23760*/  ISETP.GT.AND P0, PT, R0, RZ, P2 ;  /* 0x000000ff0000720c */ /* 0x000fe40001704270 */
[----:B------:R-:W-:Y:S02]  /*23770*/  ISETP.GT.AND P1, PT, R3, 0x39, PT ;  /* 0x000000390300780c */ /* 0x000fe40003f24270 */
[----:B------:R-:W-:Y:S01]  /*23780*/  SHF.L.U64.HI R19, R18, 0x8, R19 ;  /* 0x0000000812137819 */ /* 0x000fe20000010213 */
[----:B------:R-:W-:-:S05]  /*23790*/  FMUL R10, R10, R2 ;  /* 0x000000020a0a7220 */ /* 0x000fca0000400000 */
[----:B------:R-:W-:Y:S01]  /*237a0*/  F2FP.BF16.F32.PACK_AB R10, RZ, R10 ;  /* 0x0000000aff0a723e */ /* 0x000fe200000010ff */
[----:B-----5:R-:W-:-:S05]  /*237b0*/  FMUL R12, R12, R2 ;  /* 0x000000020c0c7220 */ /* 0x020fca0000400000 */
[----:B------:R-:W-:Y:S01]  /*237c0*/  F2FP.BF16.F32.PACK_AB R12, RZ, R12 ;  /* 0x0000000cff0c723e */ /* 0x000fe200000010ff */
[----:B---3--:R-:W-:-:S05]  /*237d0*/  FMUL R8, R8, R2 ;  /* 0x0000000208087220 */ /* 0x008fca0000400000 */
[----:B------:R-:W-:-:S05]  /*237e0*/  F2FP.BF16.F32.PACK_AB R8, RZ, R8 ;  /* 0x00000008ff08723e */ /* 0x000fca00000010ff */
[----:B------:R2:W-:Y:S01]  /*237f0*/  @P0 STG.E.U16 desc[UR36][R4.64+0x70], R8 ;  /* 0x0000700804000986 */ /* 0x0005e2000c101524 */
[----:B------:R-:W-:Y:S01]  /*23800*/  ISETP.GT.AND P0, PT, R0, RZ, P1 ;  /* 0x000000ff0000720c */ /* 0x000fe20000f04270 */
[----:B--2---:R-:W-:-:S05]  /*23810*/  FMUL R8, R9, R2 ;  /* 0x0000000209087220 */ /* 0x004fca0000400000 */
[----:B------:R-:W-:-:S07]  /*23820*/  F2FP.BF16.F32.PACK_AB R8, RZ, R8 ;  /* 0x00000008ff08723e */ /* 0x000fce00000010ff */
[----:B------:R0:W-:Y:S02]  /*23830*/  @P0 STG.E.U16 desc[UR36][R4.64+0x72], R8 ;  /* 0x0000720804000986 */ /* 0x0001e4000c101524 */
[----:B0-----:R-:W-:-:S05]  /*23840*/  LEA R8, P0, R18, R4, 0x8 ;  /* 0x0000000412087211 */ /* 0x001fca00078040ff */
[----:B------:R-:W-:Y:S01]  /*23850*/  IMAD.X R9, R19, 0x1, R5, P0 ;  /* 0x0000000113097824 */ /* 0x000fe200000e0605 */
[----:B------:R-:W-:-:S13]  /*23860*/  ISETP.GT.AND P0, PT, R0, 0x8, P2 ;  /* 0x000000080000780c */ /* 0x000fda0001704270 */
[----:B------:R0:W-:Y:S01]  /*23870*/  @P0 STG.E.U16 desc[UR36][R6.64+0x70], R10 ;  /* 0x0000700a06000986 */ /* 0x0001e2000c101524 */
[----:B------:R-:W-:Y:S01]  /*23880*/  ISETP.GT.AND P0, PT, R0, 0x8, P1 ;  /* 0x000000080000780c */ /* 0x000fe20000f04270 */
[----:B0-----:R-:W-:-:S05]  /*23890*/  FMUL R10, R11, R2 ;  /* 0x000000020b0a7220 */ /* 0x001fca0000400000 */
[----:B------:R-:W-:Y:S02]  /*238a0*/  F2FP.BF16.F32.PACK_AB R10, RZ, R10 ;  /* 0x0000000aff0a723e */ /* 0x000fe400000010ff */
[----:B------:R-:W-:-:S05]  /*238b0*/  ISETP.GT.AND P2, PT, R3, 0x40, PT ;  /* 0x000000400300780c */ /* 0x000fca0003f44270 */
[----:B------:R0:W-:Y:S02]  /*238c0*/  @P0 STG.E.U16 desc[UR36][R6.64+0x72], R10 ;  /* 0x0000720a06000986 */ /* 0x0001e4000c101524 */
[----:B0-----:R-:W-:-:S04]  /*238d0*/  IADD3 R10, P0, R13, R8, RZ ;  /* 0x000000080d0a7210 */ /* 0x001fc80007f1e0ff */
[----:B------:R-:W-:Y:S02]  /*238e0*/  IADD3.X R11, R14, R9, RZ, P0, !PT ;  /* 0x000000090e0b7210 */ /* 0x000fe400007fe4ff */
[----:B------:R-:W-:-:S13]  /*238f0*/  ISETP.GT.AND P0, PT, R0, RZ, P2 ;  /* 0x000000ff0000720c */ /* 0x000fda0001704270 */
[----:B------:R0:W-:Y:S04]  /*23900*/  @P0 STG.E.U16 desc[UR36][R4.64+0x80], R12 ;  /* 0x0000800c04000986 */ /* 0x0001e8000c101524 */
[----:B0-----:R-:W2:Y:S01]  /*23910*/  LDL.LU R12, [R1+0x204] ;  /* 0x00020400010c7983 */ /* 0x001ea20000300800 */
[----:B------:R-:W-:-:S04]  /*23920*/  ISETP.GT.AND P1, PT, R3, 0x41, PT ;  /* 0x000000410300780c */ /* 0x000fc80003f24270 */
[----:B------:R-:W-:Y:S01]  /*23930*/  ISETP.GT.AND P0, PT, R0, RZ, P1 ;  /* 0x000000ff0000720c */ /* 0x000fe20000f04270 */
[----:B--2---:R-:W-:-:S05]  /*23940*/  FMUL R12, R12, R2 ;  /* 0x000000020c0c7220 */ /* 0x004fca0000400000 */
[----:B------:R-:W-:-:S07]  /*23950*/  F2FP.BF16.F32.PACK_AB R12, RZ, R12 ;  /* 0x0000000cff0c723e */ /* 0x000fce00000010ff */
[----:B------:R0:W-:Y:S04]  /*23960*/  @P0 STG.E.U16 desc[UR36][R4.64+0x82], R12 ;  /* 0x0000820c04000986 */ /* 0x0001e8000c101524 */
[----:B0-----:R-:W2:Y:S01]  /*23970*/  LDL.LU R12, [R1+0x208] ;  /* 0x00020800010c7983 */ /* 0x001ea20000300800 */
[----:B------:R-:W-:Y:S01]  /*23980*/  ISETP.GT.AND P0, PT, R0, 0x8, P2 ;  /* 0x000000080000780c */ /* 0x000fe20001704270 */
        /* <DEDUP_REMOVED lines=236> */
[----:B------:R-:W-:Y:S02]  /*24850*/  ISETP.GT.AND P0, PT, R0, RZ, P1 ;  /* 0x000000ff0000720c */ /* 0x000fe40000f04270 */
[C---:B------:R-:W-:Y:S02]  /*24860*/  ISETP.GT.AND P4, PT, R3.reuse, 0xa9, PT ;  /* 0x000000a90300780c */ /* 0x040fe40003f84270 */
[----:B------:R-:W-:Y:S01]  /*24870*/  ISETP.GT.AND P3, PT, R3, 0xb1, PT ;  /* 0x000000b10300780c */ /* 0x000fe20003f64270 */
[----:B--2---:R-:W-:-:S05]  /*24880*/  FMUL R12, R12, R2 ;  /* 0x000000020c0c7220 */ /* 0x004fca0000400000 */
[----:B------:R-:W-:-:S05]  /*24890*/  F2FP.BF16.F32.PACK_AB R12, RZ, R12 ;  /* 0x0000000cff0c723e */ /* 0x000fca00000010ff */
[----:B------:R0:W-:Y:S01]  /*248a0*/  @P0 STG.E.U16 desc[UR36][R4.64+0x132], R12 ;  /* 0x0001320c04000986 */ /* 0x0001e2000c101524 */
[----:B------:R-:W-:Y:S01]  /*248b0*/  ISETP.GT.AND P0, PT, R0, 0x8, P2 ;  /* 0x000000080000780c */ /* 0x000fe20001704270 */
[----:B0-----:R-:W-:-:S05]  /*248c0*/  FMUL R12, R235, R2 ;  /* 0x00000002eb0c7220 */ /* 0x001fca0000400000 */
[----:B------:R-:W-:-:S07]  /*248d0*/  F2FP.BF16.F32.PACK_AB R12, RZ, R12 ;  /* 0x0000000cff0c723e */ /* 0x000fce00000010ff */
[----:B------:R0:W-:Y:S01]  /*248e0*/  @P0 STG.E.U16 desc[UR36][R6.64+0x130], R12 ;  /* 0x0001300c06000986 */ /* 0x0001e2000c101524 */
[----:B------:R-:W-:Y:S02]  /*248f0*/  ISETP.GT.AND P0, PT, R0, 0x8, P1 ;  /* 0x000000080000780c */ /* 0x000fe40000f04270 */
[----:B------:R-:W-:Y:S01]  /*24900*/  ISETP.GT.AND P2, PT, R3, 0xa0, PT ;  /* 0x000000a00300780c */ /* 0x000fe20003f44270 */
[----:B0-----:R-:W-:-:S05]  /*24910*/  FMUL R12, R233, R2 ;  /* 0x00000002e90c7220 */ /* 0x001fca0000400000 */
[----:B------:R-:W-:-:S05]  /*24920*/  F2FP.BF16.F32.PACK_AB R12, RZ, R12 ;  /* 0x0000000cff0c723e */ /* 0x000fca00000010ff */
[----:B------:R0:W-:Y:S01]  /*24930*/  @P0 STG.E.U16 desc[UR36][R6.64+0x132], R12 ;  /* 0x0001320c06000986 */ /* 0x0001e2000c101524 */
[----:B------:R-:W-:Y:S02]  /*24940*/  ISETP.GT.AND P0, PT, R0, RZ, P2 ;  /* 0x000000ff0000720c */ /* 0x000fe40001704270 */
[----:B------:R-:W-:Y:S01]  /*24950*/  ISETP.GT.AND P1, PT, R3, 0xa1, PT ;  /* 0x000000a10300780c */ /* 0x000fe20003f24270 */
[----:B0-----:R-:W-:-:S05]  /*24960*/  FMUL R12, R232, R2 ;  /* 0x00000002e80c7220 */ /* 0x001fca0000400000 */
[----:B------:R-:W-:-:S05]  /*24970*/  F2FP.BF16.F32.PACK_AB R12, RZ, R12 ;  /* 0x0000000cff0c723e */ /* 0x000fca00000010ff */
[----:B------:R0:W-:Y:S01]  /*24980*/  @P0 STG.E.U16 desc[UR36][R4.64+0x140], R12 ;  /* 0x0001400c04000986 */ /* 0x0001e2000c101524 */
[----:B------:R-:W-:Y:S01]  /*24990*/  ISETP.GT.AND P0, PT, R0, RZ, P1 ;  /* 0x000000ff0000720c */ /* 0x000fe20000f04270 */
[----:B0-----:R-:W-:-:S05]  /*249a0*/  FMUL R12, R231, R2 ;  /* 0x00000002e70c7220 */ /* 0x001fca0000400000 */
[----:B------:R-:W-:-:S07]  /*249b0*/  F2FP.BF16.F32.PACK_AB R12, RZ, R12 ;  /* 0x0000000cff0c723e */ /* 0x000fce00000010ff */
        /* <DEDUP_REMOVED lines=39> */
[----:B------:R-:W-:Y:S01]  /*24c30*/  ISETP.GT.AND P0, PT, R0, 0x8, P3 ;  /* 0x000000080000780c */ /* 0x000fe20001f04270 */
[----:B0-----:R-:W-:-:S05]  /*24c40*/  FMUL R12, R221, R2 ;  /* 0x00000002dd0c7220 */ /* 0x001fca0000400000 */
[----:B------:R-:W-:-:S07]  /*24c50*/  F2FP.BF16.F32.PACK_AB R12, RZ, R12 ;  /* 0x0000000cff0c723e */ /* 0x000fce00000010ff */
[----:B------:R0:W-:Y:S01]  /*24c60*/  @P0 STG.E.U16 desc[UR36][R6.64+0x162], R12 ;  /* 0x0001620c06000986 */ /* 0x0001e2000c101524 */
[----:B------:R-:W-:-:S04]  /*24c70*/  ISETP.GT.AND P0, PT, R3, 0xb8, PT ;  /* 0x000000b80300780c */ /* 0x000fc80003f04270 */
[----:B------:R-:W-:Y:S01]  /*24c80*/  ISETP.GT.AND P2, PT, R0, RZ, P0 ;  /* 0x000000ff0000720c */ /* 0x000fe20000744270 */
        /* <DEDUP_REMOVED lines=13> */
[----:B0-----:R-:W-:Y:S02]  /*24d60*/  FMUL R12, R15, R2 ;  /* 0x000000020f0c7220 */ /* 0x001fe40000400000 */
[----:B------:R-:W2:Y:S04]  /*24d70*/  LDL.LU R15, [R1+0x12c] ;  /* 0x00012c00010f7983 */ /* 0x000ea80000300800 */
[----:B------:R-:W3:Y:S04]  /*24d80*/  LDL.LU R235, [R1+0x13c] ;  /* 0x00013c0001eb7983 */ /* 0x000ee80000300800 */
[----:B------:R-:W4:Y:S04]  /*24d90*/  LDL.LU R233, [R1+0x140] ;  /* 0x0001400001e97983 */ /* 0x000f280000300800 */
[----:B------:R-:W5:Y:S04]  /*24da0*/  LDL.LU R232, [R1+0x144] ;  /* 0x0001440001e87983 */ /* 0x000f680000300800 */
[----:B------:R-:W5:Y:S04]  /*24db0*/  LDL.LU R231, [R1+0x148] ;  /* 0x0001480001e77983 */ /* 0x000f680000300800 */
[----:B------:R-:W5:Y:S04]  /*24dc0*/  LDL.LU R230, [R1+0x14c] ;  /* 0x00014c0001e67983 */ /* 0x000f680000300800 */
[----:B------:R-:W5:Y:S04]  /*24dd0*/  LDL.LU R229, [R1+0x150] ;  /* 0x0001500001e57983 */ /* 0x000f680000300800 */
[----:B------:R-:W5:Y:S04]  /*24de0*/  LDL.LU R228, [R1+0x154] ;  /* 0x0001540001e47983 */ /* 0x000f680000300800 */
[----:B------:R-:W5:Y:S01]  /*24df0*/  LDL.LU R227, [R1+0x158] ;  /* 0x0001580001e37983 */ /* 0x000f620000300800 */
[----:B------:R-:W-:-:S03]  /*24e00*/  F2FP.BF16.F32.PACK_AB R12, RZ, R12 ;  /* 0x0000000cff0c723e */ /* 0x000fc600000010ff */
        /* <DEDUP_REMOVED lines=9> */
[----:B------:R0:W-:Y:S04]  /*24ea0*/  @P6 STG.E.U16 desc[UR36][R6.64+0x172], R12 ;  /* 0x0001720c06006986 */ /* 0x0001e8000c101524 */
[----:B0-----:R-:W2:Y:S01]  /*24eb0*/  LDL.LU R12, [R1] ;  /* 0x00000000010c7983 */ /* 0x001ea20000300800 */
[----:B------:R-:W-:Y:S01]  /*24ec0*/  ISETP.GT.AND P6, PT, R0, 0x80, P5 ;  /* 0x000000800000780c */ /* 0x000fe20002fc4270 */
[----:B--2---:R-:W-:-:S05]  /*24ed0*/  FMUL R12, R12, R2 ;  /* 0x000000020c0c7220 */ /* 0x004fca0000400000 */
[----:B------:R-:W-:-:S07]  /*24ee0*/  F2FP.BF16.F32.PACK_AB R12, RZ, R12 ;  /* 0x0000000cff0c723e */ /* 0x000fce00000010ff */
[----:B------:R0:W-:Y:S04]  /*24ef0*/  @P6 STG.E.U16 desc[UR36][R8.64], R12 ;  /* 0x0000000c08006986 */ /* 0x0001e8000c101524 */
[----:B0-----:R-:W2:Y:S01]  /*24f00*/  LDL.LU R12, [R1+0x4] ;  /* 0x00000400010c7983 */ /* 0x001ea20000300800 */
[----:B------:R-:W-:-:S04]  /*24f10*/  ISETP.GT.AND P6, PT, R3, 0x1, PT ;  /* 0x000000010300780c */ /* 0x000fc80003fc4270 */
        /* <DEDUP_REMOVED lines=421> */
[----:B------:R-:W-:-:S05]  /*26970*/  FMUL R15, R15, R2 ;  /* 0x000000020f0f7220 */ /* 0x000fca0000400000 */
[----:B------:R-:W-:Y:S01]  /*26980*/  F2FP.BF16.F32.PACK_AB R15, RZ, R15 ;  /* 0x0000000fff0f723e */ /* 0x000fe200000010ff */
[----:B--2---:R-:W-:-:S05]  /*26990*/  FMUL R12, R12, R2 ;  /* 0x000000020c0c7220 */ /* 0x004fca0000400000 */
[----:B------:R-:W-:-:S05]  /*269a0*/  F2FP.BF16.F32.PACK_AB R12, RZ, R12 ;  /* 0x0000000cff0c723e */ /* 0x000fca00000010ff */
[----:B------:R0:W-:Y:S02]  /*269b0*/  @P5 STG.E.U16 desc[UR36][R10.64+0x120], R12 ;  /* 0x0001200c0a005986 */ /* 0x0001e4000c101524 */
[----:B0-----:R-:W-:Y:S02]  /*269c0*/  PRMT R12, R15, 0x7610, R12 ;  /* 0x000076100f0c7816 */ /* 0x001fe4000000000c */
[----:B------:R-:W2:Y:S01]  /*269d0*/  LDL.LU R15, [R1+0x130] ;  /* 0x00013000010f7983 */ /* 0x000ea20000300800 */
[----:B------:R-:W-:-:S13]  /*269e0*/  ISETP.GT.AND P5, PT, R0, 0x88, P6 ;  /* 0x000000880000780c */ /* 0x000fda00037a4270 */
[----:B------:R0:W-:Y:S04]  /*269f0*/  @P5 STG.E.U16 desc[UR36][R10.64+0x122], R12 ;  /* 0x0001220c0a005986 */ /* 0x0001e8000c101524 */
[----:B0-----:R-:W3:Y:S01]  /*26a00*/  LDL.LU R12, [R1+0x138] ;  /* 0x00013800010c7983 */ /* 0x001ee20000300800 */
[----:B--2---:R-:W-:-:S05]  /*26a10*/  FMUL R15, R15, R2 ;  /* 0x000000020f0f7220 */ /* 0x004fca0000400000 */
[----:B------:R-:W-:-:S04]  /*26a20*/  F2FP.BF16.F32.PACK_AB R15, RZ, R15 ;  /* 0x0000000fff0f723e */ /* 0x000fc800000010ff */
[----:B------:R-:W-:Y:S02]  /*26a30*/  PRMT R18, R15, 0x7610, R18 ;  /* 0x000076100f127816 */ /* 0x000fe40000000012 */
[----:B------:R-:W2:Y:S01]  /*26a40*/  LDL.LU R15, [R1+0x134] ;  /* 0x00013400010f7983 */ /* 0x000ea20000300800 */
[----:B------:R-:W-:-:S04]  /*26a50*/  ISETP.GT.AND P6, PT, R3, 0x98, PT ;  /* 0x000000980300780c */ /* 0x000fc80003fc4270 */
[----:B------:R-:W-:Y:S02]  /*26a60*/  ISETP.GT.AND P5, PT, R0, 0x80, P6 ;  /* 0x000000800000780c */ /* 0x000fe400037a4270 */
[----:B------:R-:W-:-:S11]  /*26a70*/  ISETP.GT.AND P6, PT, R3, 0x99, PT ;  /* 0x000000990300780c */ /* 0x000fd60003fc4270 */
[----:B------:R0:W-:Y:S01]  /*26a80*/  @P5 STG.E.U16 desc[UR36][R8.64+0x130], R18 ;  /* 0x0001301208005986 */ /* 0x0001e2000c101524 */
[----:B------:R-:W-:Y:S01]  /*26a90*/  ISETP.GT.AND P5, PT, R0, 0x80, P6 ;  /* 0x000000800000780c */ /* 0x000fe200037a4270 */
[----:B---3--:R-:W-:-:S05]  /*26aa0*/  FMUL R12, R12, R2 ;  /* 0x000000020c0c7220 */ /* 0x008fca0000400000 */
[----:B------:R-:W-:-:S04]  /*26ab0*/  F2FP.BF16.F32.PACK_AB R12, RZ, R12 ;  /* 0x0000000cff0c723e */ /* 0x000fc800000010ff */
[----:B------:R-:W-:Y:S01]  /*26ac0*/  PRMT R19, R12, 0x7610, R19 ;  /* 0x000076100c137816 */ /* 0x000fe20000000013 */
[----:B------:R-:W-:-:S05]  /*26ad0*/  FMUL R12, R235, R2 ;  /* 0x00000002eb0c7220 */ /* 0x000fca0000400000 */
[----:B------:R-:W-:-:S04]  /*26ae0*/  F2FP.BF16.F32.PACK_AB R12, RZ, R12 ;  /* 0x0000000cff0c723e */ /* 0x000fc800000010ff */
[----:B0-----:R-:W-:Y:S01]  /*26af0*/  PRMT R18, R12, 0x7610, R18 ;  /* 0x000076100c127816 */ /* 0x001fe20000000012 */
[----:B----4-:R-:W-:-:S05]  /*26b00*/  FMUL R12, R233, R2 ;  /* 0x00000002e90c7220 */ /* 0x010fca0000400000 */
[----:B------:R-:W-:Y:S01]  /*26b10*/  F2FP.BF16.F32.PACK_AB R12, RZ, R12 ;  /* 0x0000000cff0c723e */ /* 0x000fe200000010ff */
[-C--:B------:R-:W-:Y:S01]  /*26b20*/  FMUL R120, R120, R2.reuse ;  /* 0x0000000278787220 */ /* 0x080fe20000400000 */
[-C--:B------:R-:W-:Y:S01]  /*26b30*/  FMUL R121, R121, R2.reuse ;  /* 0x0000000279797220 */ /* 0x080fe20000400000 */
[-C--:B------:R-:W-:Y:S01]  /*26b40*/  FMUL R122, R122, R2.reuse ;  /* 0x000000027a7a7220 */ /* 0x080fe20000400000 */
[----:B------:R-:W-:Y:S02]  /*26b50*/  FMUL R123, R123, R2 ;  /* 0x000000027b7b7220 */ /* 0x000fe40000400000 */
[----:B------:R-:W-:Y:S02]  /*26b60*/  F2FP.BF16.F32.PACK_AB R120, RZ, R120 ;  /* 0x00000078ff78723e */ /* 0x000fe400000010ff */
[----:B------:R-:W-:Y:S02]  /*26b70*/  F2FP.BF16.F32.PACK_AB R121, RZ, R121 ;  /* 0x00000079ff79723e */ /* 0x000fe400000010ff */
[----:B------:R-:W-:-:S02]  /*26b80*/  F2FP.BF16.F32.PACK_AB R122, RZ, R122 ;  /* 0x0000007aff7a723e */ /* 0x000fc400000010ff */
[----:B------:R-:W-:Y:S01]  /*26b90*/  F2FP.BF16.F32.PACK_AB R123, RZ, R123 ;  /* 0x0000007bff7b723e */ /* 0x000fe200000010ff */
[-C--:B------:R-:W-:Y:S01]  /*26ba0*/  FMUL R124, R124, R2.reuse ;  /* 0x000000027c7c7220 */ /* 0x080fe20000400000 */
[----:B------:R-:W-:-:S04]  /*26bb0*/  FMUL R125, R125, R2 ;  /* 0x000000027d7d7220 */ /* 0x000fc80000400000 */
[----:B------:R-:W-:Y:S02]  /*26bc0*/  F2FP.BF16.F32.PACK_AB R124, RZ, R124 ;  /* 0x0000007cff7c723e */ /* 0x000fe400000010ff */
[----:B------:R-:W-:Y:S01]  /*26bd0*/  F2FP.BF16.F32.PACK_AB R125, RZ, R125 ;  /* 0x0000007dff7d723e */ /* 0x000fe200000010ff */
[-C--:B------:R-:W-:Y:S01]  /*26be0*/  FMUL R126, R126, R2.reuse ;  /* 0x000000027e7e7220 */ /* 0x080fe20000400000 */
[----:B------:R-:W-:-:S04]  /*26bf0*/  FMUL R127, R127, R2 ;  /* 0x000000027f7f7220 */ /* 0x000fc80000400000 */
[----:B------:R-:W-:Y:S02]  /*26c00*/  F2FP.BF16.F32.PACK_AB R126, RZ, R126 ;  /* 0x0000007eff7e723e */ /* 0x000fe400000010ff */
[----:B------:R-:W-:Y:S01]  /*26c10*/  F2FP.BF16.F32.PACK_AB R127, RZ, R127 ;  /* 0x0000007fff7f723e */ /* 0x000fe200000010ff */
[-C--:B------:R-:W-:Y:S01]  /*26c20*/  FMUL R128, R128, R2.reuse ;  /* 0x0000000280807220 */ /* 0x080fe20000400000 */
[----:B--2---:R-:W-:-:S05]  /*26c30*/  FMUL R15, R15, R2 ;  /* 0x000000020f0f7220 */ /* 0x004fca0000400000 */
[----:B------:R-:W-:-:S05]  /*26c40*/  F2FP.BF16.F32.PACK_AB R15, RZ, R15 ;  /* 0x0000000fff0f723e */ /* 0x000fca00000010ff */
[----:B------:R0:W-:Y:S01]  /*26c50*/  @P5 STG.E.U16 desc[UR36][R8.64+0x132], R15 ;  /* 0x0001320f08005986 */ /* 0x0001e2000c101524 */
[----:B------:R-:W-:-:S04]  /*26c60*/  ISETP.GT.AND P5, PT, R3, 0x98, PT ;  /* 0x000000980300780c */ /* 0x000fc80003fa4270 */
[----:B------:R-:W-:-:S13]  /*26c70*/  ISETP.GT.AND P5, PT, R0, 0x88, P5 ;  /* 0x000000880000780c */ /* 0x000fda0002fa4270 */
[----:B------:R1:W-:Y:S01]  /*26c80*/  @P5 STG.E.U16 desc[UR36][R10.64+0x130], R19 ;  /* 0x000130130a005986 */ /* 0x0003e2000c101524 */
[----:B------:R-:W-:Y:S02]  /*26c90*/  ISETP.GT.AND P5, PT, R0, 0x88, P6 ;  /* 0x000000880000780c */ /* 0x000fe400037a4270 */
[----:B------:R-:W-:Y:S02]  /*26ca0*/  ISETP.GT.AND P6, PT, R3, 0xa0, PT ;  /* 0x000000a00300780c */ /* 0x000fe40003fc4270 */
[----:B0-----:R-:W-:-:S09]  /*26cb0*/  PRMT R15, R12, 0x7610, R15 ;  /* 0x000076100c0f7816 */ /* 0x001fd2000000000f */
[----:B------:R0:W-:Y:S01]  /*26cc0*/  @P5 STG.E.U16 desc[UR36][R10.64+0x132], R18 ;  /* 0x000132120a005986 */ /* 0x0001e2000c101524 */
[----:B------:R-:W-:Y:S02]  /*26cd0*/  ISETP.GT.AND P5, PT, R0, 0x80, P6 ;  /* 0x000000800000780c */ /* 0x000fe400037a4270 */
[----:B------:R-:W-:Y:S01]  /*26ce0*/  ISETP.GT.AND P6, PT, R3, 0xa1, PT ;  /* 0x000000a10300780c */ /* 0x000fe20003fc4270 */
[----:B-----5:R-:W-:-:S05]  /*26cf0*/  FMUL R12, R232, R2 ;  /* 0x00000002e80c7220 */ /* 0x020fca0000400000 */
[----:B------:R-:W-:-:S05]  /*26d00*/  F2FP.BF16.F32.PACK_AB R12, RZ, R12 ;  /* 0x0000000cff0c723e */ /* 0x000fca00000010ff */
[----:B------:R2:W-:Y:S01]  /*26d10*/  @P5 STG.E.U16 desc[UR36][R8.64+0x140], R15 ;  /* 0x0001400f08005986 */ /* 0x0005e2000c101524 */
[----:B------:R-:W-:Y:S02]  /*26d20*/  ISETP.GT.AND P5, PT, R0, 0x80, P6 ;  /* 0x000000800000780c */ /* 0x000fe400037a4270 */
[----:B-1----:R-:W-:Y:S01]  /*26d30*/  PRMT R19, R12, 0x7610, R19 ;  /* 0x000076100c137816 */ /* 0x002fe20000000013 */
[----:B------:R-:W-:-:S10]  /*26d40*/  FMUL R12, R231, R2 ;  /* 0x00000002e70c7220 */ /* 0x000fd40000400000 */
[----:B------:R1:W-:Y:S01]  /*26d50*/  @P5 STG.E.U16 desc[UR36][R8.64+0x142], R19 ;  /* 0x0001421308005986 */ /* 0x0003e2000c101524 */
[----:B------:R-:W-:-:S04]  /*26d60*/  ISETP.GT.AND P5, PT, R3, 0xa0, PT ;  /* 0x000000a00300780c */ /* 0x000fc80003fa4270 */
[----:B------:R-:W-:Y:S02]  /*26d70*/  ISETP.GT.AND P5, PT, R0, 0x88, P5 ;  /* 0x000000880000780c */ /* 0x000fe40002fa4270 */
[----:B------:R-:W-:-:S04]  /*26d80*/  F2FP.BF16.F32.PACK_AB R12, RZ, R12 ;  /* 0x0000000cff0c723e */ /* 0x000fc800000010ff */
[----:B0-----:R-:W-:Y:S01]  /*26d90*/  PRMT R18, R12, 0x7610, R18 ;  /* 0x000076100c127816 */ /* 0x001fe20000000012 */
[----:B------:R-:W-:-:S06]  /*26da0*/  FMUL R12, R230, R2 ;  /* 0x00000002e60c7220 */ /* 0x000fcc0000400000 */
[----:B------:R0:W-:Y:S01]  /*26db0*/  @P5 STG.E.U16 desc[UR36][R10.64+0x140], R18 ;  /* 0x000140120a005986 */ /* 0x0001e2000c101524 */
[----:B------:R-:W-:Y:S02]  /*26dc0*/  ISETP.GT.AND P5, PT, R0, 0x88, P6 ;  /* 0x000000880000780c */ /* 0x000fe400037a4270 */
[----:B------:R-:W-:Y:S02]  /*26dd0*/  F2FP.BF16.F32.PACK_AB R12, RZ, R12 ;  /* 0x0000000cff0c723e */ /* 0x000fe400000010ff */
[----:B------:R-:W-:Y:S02]  /*26de0*/  ISETP.GT.AND P6, PT, R3, 0xa8, PT ;  /* 0x000000a80300780c */ /* 0x000fe40003fc4270 */
[----:B--2---:R-:W-:Y:S01]  /*26df0*/  PRMT R15, R12, 0x7610, R15 ;  /* 0x000076100c0f7816 */ /* 0x004fe2000000000f */
[----:B------:R-:W-:-:S06]  /*26e00*/  FMUL R12, R229, R2 ;  /* 0x00000002e50c7220 */ /* 0x000fcc0000400000 */
[----:B------:R2:W-:Y:S01]  /*26e10*/  @P5 STG.E.U16 desc[UR36][R10.64+0x142], R15 ;  /* 0x0001420f0a005986 */ /* 0x0005e2000c101524 */
[----:B------:R-:W-:Y:S02]  /*26e20*/  ISETP.GT.AND P5, PT, R0, 0x80, P6 ;  /* 0x000000800000780c */ /* 0x000fe400037a4270 */
[----:B------:R-:W-:-:S04]  /*26e30*/  F2FP.BF16.F32.PACK_AB R12, RZ, R12 ;  /* 0x0000000cff0c723e */ /* 0x000fc800000010ff */
[----:B-1----:R-:W-:Y:S01]  /*26e40*/  PRMT R19, R12, 0x7610, R19 ;  /* 0x000076100c137816 */ /* 0x002fe20000000013 */
[----:B------:R-:W-:-:S06]  /*26e50*/  FMUL R12, R228, R2 ;  /* 0x00000002e40c7220 */ /* 0x000fcc0000400000 */
[----:B------:R-:W-:Y:S01]  /*26e60*/  @P5 STG.E.U16 desc[UR36][R8.64+0x150], R19 ;  /* 0x0001501308005986 */ /* 0x000fe2000c101524 */
[----:B------:R-:W-:Y:S02]  /*26e70*/  ISETP.GT.AND P5, PT, R0, 0x80, P4 ;  /* 0x000000800000780c */ /* 0x000fe400027a4270 */
[----:B------:R-:W-:-:S04]  /*26e80*/  F2FP.BF16.F32.PACK_AB R12, RZ, R12 ;  /* 0x0000000cff0c723e */ /* 0x000fc800000010ff */
[----:B0-----:R-:W-:Y:S01]  /*26e90*/  PRMT R18, R12, 0x7610, R18 ;  /* 0x000076100c127816 */ /* 0x001fe20000000012 */
[-C--:B------:R-:W-:Y:S01]  /*26ea0*/  FMUL R12, R227, R2.reuse ;  /* 0x00000002e30c7220 */ /* 0x080fe20000400000 */
[----:B--2---:R-:W-:Y:S01]  /*26eb0*/  FMUL R15, R226, R2 ;  /* 0x00000002e20f7220 */ /* 0x004fe20000400000 */
[----:B------:R-:W-:-:S04]  /*26ec0*/  ISETP.GT.AND P4, PT, R0, 0x88, P4 ;  /* 0x000000880000780c */ /* 0x000fc80002784270 */
[----:B------:R0:W-:Y:S01]  /*26ed0*/  @P5 STG.E.U16 desc[UR36][R8.64+0x152], R18 ;  /* 0x0001521208005986 */ /* 0x0001e2000c101524 */
[----:B------:R-:W-:Y:S02]  /*26ee0*/  ISETP.GT.AND P5, PT, R0, 0x88, P6 ;  /* 0x000000880000780c */ /* 0x000fe400037a4270 */
[----:B------:R-:W-:Y:S02]  /*26ef0*/  F2FP.BF16.F32.PACK_AB R12, RZ, R12 ;  /* 0x0000000cff0c723e */ /* 0x000fe400000010ff */
[----:B------:R-:W-:Y:S02]  /*26f00*/  F2FP.BF16.F32.PACK_AB R15, RZ, R15 ;  /* 0x0000000fff0f723e */ /* 0x000fe400000010ff */
[----:B------:R-:W-:Y:S02]  /*26f10*/  PRMT R216, R12, 0x7610, R216 ;  /* 0x000076100cd87816 */ /* 0x000fe400000000d8 */
[----:B------:R-:W-:Y:S01]  /*26f20*/  PRMT R217, R15, 0x7610, R217 ;  /* 0x000076100fd97816 */ /* 0x000fe200000000d9 */
[-C--:B------:R-:W-:Y:S01]  /*26f30*/  FMUL R12, R225, R2.reuse ;  /* 0x00000002e10c7220 */ /* 0x080fe20000400000 */
[----:B------:R-:W-:-:S03]  /*26f40*/  FMUL R15, R224, R2 ;  /* 0x00000002e00f7220 */ /* 0x000fc60000400000 */
[----:B------:R1:W-:Y:S01]  /*26f50*/  @P5 STG.E.U16 desc[UR36][R10.64+0x150], R216 ;  /* 0x000150d80a005986 */ /* 0x0003e2000c101524 */
[----:B------:R-:W-:-:S03]  /*26f60*/  ISETP.GT.AND P5, PT, R0, 0x80, P1 ;  /* 0x000000800000780c */ /* 0x000fc60000fa4270 */
[----:B------:R2:W-:Y:S01]  /*26f70*/  @P4 STG.E.U16 desc[UR36][R10.64+0x152], R217 ;  /* 0x000152d90a004986 */ /* 0x0005e2000c101524 */
[C---:B------:R-:W-:Y:S02]  /*26f80*/  ISETP.GT.AND P4, PT, R0.reuse, 0x80, P3 ;  /* 0x000000800000780c */ /* 0x040fe40001f84270 */
[----:B------:R-:W-:Y:S01]  /*26f90*/  ISETP.GT.AND P1, PT, R0, 0x88, P1 ;  /* 0x000000880000780c */ /* 0x000fe20000f24270 */
[----:B0-----:R-:W-:Y:S01]  /*26fa0*/  FMUL R18, R223, R2 ;  /* 0x00000002df127220 */ /* 0x001fe20000400000 */
[----:B------:R-:W-:Y:S02]  /*26fb0*/  F2FP.BF16.F32.PACK_AB R19, RZ, R12 ;  /* 0x0000000cff13723e */ /* 0x000fe400000010ff */
[----:B------:R-:W-:Y:S02]  /*26fc0*/  F2FP.BF16.F32.PACK_AB R20, RZ, R15 ;  /* 0x0000000fff14723e */ /* 0x000fe400000010ff */
[----:B-1----:R-:W-:Y:S02]  /*26fd0*/  PRMT R216, R19, 0x7610, R216 ;  /* 0x0000761013d87816 */ /* 0x002fe400000000d8 */
[----:B------:R-:W-:-:S02]  /*26fe0*/  F2FP.BF16.F32.PACK_AB R21, RZ, R18 ;  /* 0x00000012ff15723e */ /* 0x000fc400000010ff */
[----:B--2---:R-:W-:Y:S01]  /*26ff0*/  PRMT R217, R20, 0x7610, R217 ;  /* 0x0000761014d97816 */ /* 0x004fe200000000d9 */
[----:B------:R-:W-:Y:S01]  /*27000*/  @P5 STG.E.U16 desc[UR36][R8.64+0x160], R216 ;  /* 0x000160d808005986 */ /* 0x000fe2000c101524 */
[----:B------:R-:W-:-:S03]  /*27010*/  ISETP.GT.AND P3, PT, R0, 0x88, P3 ;  /* 0x000000880000780c */ /* 0x000fc60001f64270 */
[----:B------:R-:W-:Y:S01]  /*27020*/  @P4 STG.E.U16 desc[UR36][R8.64+0x162], R217 ;  /* 0x000162d908004986 */ /* 0x000fe2000c101524 */
[----:B------:R-:W-:-:S03]  /*27030*/  ISETP.GT.AND P4, PT, R0, 0x80, P0 ;  /* 0x000000800000780c */ /* 0x000fc60000784270 */
[----:B------:R-:W-:Y:S01]  /*27040*/  @P1 STG.E.U16 desc[UR36][R10.64+0x160], R21 ;  /* 0x000160150a001986 */ /* 0x000fe2000c101524 */
[----:B------:R-:W-:Y:S01]  /*27050*/  ISETP.GT.AND P1, PT, R0, 0x80, P2 ;  /* 0x000000800000780c */ /* 0x000fe20001724270 */
[-C--:B------:R-:W-:Y:S01]  /*27060*/  FMUL R12, R222, R2.reuse ;  /* 0x00000002de0c7220 */ /* 0x080fe20000400000 */
[C---:B------:R-:W-:Y:S01]  /*27070*/  ISETP.GT.AND P0, PT, R0.reuse, 0x88, P0 ;  /* 0x000000880000780c */ /* 0x040fe20000704270 */
[-C--:B------:R-:W-:Y:S01]  /*27080*/  FMUL R15, R221, R2.reuse ;  /* 0x00000002dd0f7220 */ /* 0x080fe20000400000 */
[----:B------:R-:W-:Y:S01]  /*27090*/  ISETP.GT.AND P2, PT, R0, 0x88, P2 ;  /* 0x000000880000780c */ /* 0x000fe20001744270 */
[-C--:B------:R-:W-:Y:S01]  /*270a0*/  FMUL R18, R220, R2.reuse ;  /* 0x00000002dc127220 */ /* 0x080fe20000400000 */
[-C--:B------:R-:W-:Y:S01]  /*270b0*/  FMUL R19, R219, R2.reuse ;  /* 0x00000002db137220 */ /* 0x080fe20000400000 */
[----:B------:R-:W-:Y:S01]  /*270c0*/  FMUL R20, R218, R2 ;  /* 0x00000002da147220 */ /* 0x000fe20000400000 */
[----:B------:R-:W-:Y:S02]  /*270d0*/  F2FP.BF16.F32.PACK_AB R12, RZ, R12 ;  /* 0x0000000cff0c723e */ /* 0x000fe400000010ff */
[----:B------:R-:W-:-:S02]  /*270e0*/  F2FP.BF16.F32.PACK_AB R15, RZ, R15 ;  /* 0x0000000fff0f723e */ /* 0x000fc400000010ff */
[----:B------:R-:W-:Y:S02]  /*270f0*/  F2FP.BF16.F32.PACK_AB R18, RZ, R18 ;  /* 0x00000012ff12723e */ /* 0x000fe400000010ff */
[----:B------:R-:W-:Y:S02]  /*27100*/  F2FP.BF16.F32.PACK_AB R19, RZ, R19 ;  /* 0x00000013ff13723e */ /* 0x000fe400000010ff */
[----:B------:R-:W-:Y:S02]  /*27110*/  F2FP.BF16.F32.PACK_AB R20, RZ, R20 ;  /* 0x00000014ff14723e */ /* 0x000fe400000010ff */
[C---:B------:R-:W-:Y:S01]  /*27120*/  ISETP.GT.AND P5, PT, R3.reuse, 0xc0, PT ;  /* 0x000000c00300780c */ /* 0x040fe20003fa4270 */
[----:B------:R-:W-:Y:S01]  /*27130*/  @P3 STG.E.U16 desc[UR36][R10.64+0x162], R12 ;  /* 0x0001620c0a003986 */ /* 0x000fe2000c101524 */
[----:B------:R-:W-:-:S03]  /*27140*/  ISETP.GT.AND P6, PT, R3, 0xc1, PT ;  /* 0x000000c10300780c */ /* 0x000fc60003fc4270 */
[----:B------:R-:W-:Y:S01]  /*27150*/  @P4 STG.E.U16 desc[UR36][R8.64+0x170], R15 ;  /* 0x0001700f08004986 */ /* 0x000fe2000c101524 */
[----:B------:R-:W-:-:S03]  /*27160*/  ISETP.GT.AND P3, PT, R0, RZ, P6 ;  /* 0x000000ff0000720c */ /* 0x000fc60003764270 */
[----:B------:R-:W-:Y:S01]  /*27170*/  @P1 STG.E.U16 desc[UR36][R8.64+0x172], R18 ;  /* 0x0001721208001986 */ /* 0x000fe2000c101524 */
[----:B------:R-:W-:-:S03]  /*27180*/  ISETP.GT.AND P1, PT, R0, RZ, P5 ;  /* 0x000000ff0000720c */ /* 0x000fc60002f24270 */
[----:B------:R-:W-:Y:S01]  /*27190*/  @P0 STG.E.U16 desc[UR36][R10.64+0x170], R19 ;  /* 0x000170130a000986 */ /* 0x000fe2000c101524 */
[----:B------:R-:W-:-:S03]  /*271a0*/  ISETP.GT.AND P0, PT, R0, 0x8, P6 ;  /* 0x000000080000780c */ /* 0x000fc60003704270 */
[----:B------:R0:W-:Y:S01]  /*271b0*/  @P2 STG.E.U16 desc[UR36][R10.64+0x172], R20 ;  /* 0x000172140a002986 */ /* 0x0001e2000c101524 */
[C---:B------:R-:W-:Y:S02]  /*271c0*/  ISETP.GT.AND P2, PT, R0.reuse, 0x8, P5 ;  /* 0x000000080000780c */ /* 0x040fe40002f44270 */
[C---:B------:R-:W-:Y:S02]  /*271d0*/  ISETP.GT.AND P5, PT, R3.reuse, 0xc8, PT ;  /* 0x000000c80300780c */ /* 0x040fe40003fa4270 */
[----:B------:R-:W-:Y:S01]  /*271e0*/  ISETP.GT.AND P4, PT, R3, 0xc9, PT ;  /* 0x000000c90300780c */ /* 0x000fe20003f84270 */
[----:B------:R-:W-:Y:S01]  /*271f0*/  @P1 STG.E.U16 desc[UR36][R4.64+0x180], R120 ;  /* 0x0001807804001986 */ /* 0x000fe2000c101524 */
[----:B------:R-:W-:-:S03]  /*27200*/  ISETP.GT.AND P1, PT, R0, RZ, P5 ;  /* 0x000000ff0000720c */ /* 0x000fc60002f24270 */
[----:B------:R-:W-:Y:S04]  /*27210*/  @P3 STG.E.U16 desc[UR36][R4.64+0x182], R121 ;  /* 0x0001827904003986 */ /* 0x000fe8000c101524 */
[----:B------:R-:W-:Y:S04]  /*27220*/  @P2 STG.E.U16 desc[UR36][R6.64+0x180], R122 ;  /* 0x0001807a06002986 */ /* 0x000fe8000c101524 */
[----:B------:R-:W-:Y:S01]  /*27230*/  @P0 STG.E.U16 desc[UR36][R6.64+0x182], R123 ;  /* 0x0001827b06000986 */ /* 0x000fe2000c101524 */
[----:B------:R-:W-:-:S03]  /*27240*/  ISETP.GT.AND P0, PT, R0, RZ, P4 ;  /* 0x000000ff0000720c */ /* 0x000fc60002704270 */
[----:B------:R-:W-:Y:S01]  /*27250*/  @P1 STG.E.U16 desc[UR36][R4.64+0x190], R124 ;  /* 0x0001907c04001986 */ /* 0x000fe2000c101524 */
[----:B------:R-:W-:-:S09]  /*27260*/  ISETP.GT.AND P1, PT, R0, 0x8, P5 ;  /* 0x000000080000780c */ /* 0x000fd20002f24270 */
[----:B------:R-:W-:Y:S01]  /*27270*/  @P0 STG.E.U16 desc[UR36][R4.64+0x192], R125 ;  /* 0x0001927d04000986 */ /* 0x000fe2000c101524 */
[----:B------:R-:W-:Y:S02]  /*27280*/  ISETP.GT.AND P0, PT, R0, 0x8, P4 ;  /* 0x000000080000780c */ /* 0x000fe40002704270 */
[----:B------:R-:W-:Y:S01]  /*27290*/  ISETP.GT.AND P3, PT, R3, 0xd0, PT ;  /* 0x000000d00300780c */ /* 0x000fe20003f64270 */
[----:B------:R-:W-:Y:S01]  /*272a0*/  @P1 STG.E.U16 desc[UR36][R6.64+0x190], R126 ;  /* 0x0001907e06001986 */ /* 0x000fe2000c101524 */
[----:B------:R-:W-:-:S09]  /*272b0*/  F2FP.BF16.F32.PACK_AB R128, RZ, R128 ;  /* 0x00000080ff80723e */ /* 0x000fd200000010ff */
[----:B------:R-:W-:Y:S01]  /*272c0*/  @P0 STG.E.U16 desc[UR36][R6.64+0x192], R127 ;  /* 0x0001927f06000986 */ /* 0x000fe2000c101524 */
[----:B------:R-:W-:Y:S02]  /*272d0*/  ISETP.GT.AND P0, PT, R0, RZ, P3 ;  /* 0x000000ff0000720c */ /* 0x000fe40001f04270 */
[----:B------:R-:W-:Y:S01]  /*272e0*/  ISETP.GT.AND P2, PT, R3, 0xd1, PT ;  /* 0x000000d10300780c */ /* 0x000fe20003f44270 */
[----:B------:R-:W-:-:S10]  /*272f0*/  FMUL R129, R129, R2 ;  /* 0x0000000281817220 */ /* 0x000fd40000400000 */
[----:B------:R-:W-:Y:S01]  /*27300*/  @P0 STG.E.U16 desc[UR36][R4.64+0x1a0], R128 ;  /* 0x0001a08004000986 */ /* 0x000fe2000c101524 */
[----:B0-----:R-:W-:-:S05]  /*27310*/  IADD3 R10, P0, R13, R8, RZ ;  /* 0x000000080d0a7210 */ /* 0x001fca0007f1e0ff */
[----:B------:R-:W-:Y:S01]  /*27320*/  IMAD.X R11, R14, 0x1, R9, P0 ;  /* 0x000000010e0b7824 */ /* 0x000fe200000e0609 */
[----:B------:R-:W-:Y:S02]  /*27330*/  ISETP.GT.AND P0, PT, R0, RZ, P2 ;  /* 0x000000ff0000720c */ /* 0x000fe40001704270 */
[----:B------:R-:W-:Y:S01]  /*27340*/  F2FP.BF16.F32.PACK_AB R129, RZ, R129 ;  /* 0x00000081ff81723e */ /* 0x000fe200000010ff */
[----:B------:R-:W-:-:S10]  /*27350*/  FMUL R130, R130, R2 ;  /* 0x0000000282827220 */ /* 0x000fd40000400000 */
[----:B------:R-:W-:Y:S01]  /*27360*/  @P0 STG.E.U16 desc[UR36][R4.64+0x1a2], R129 ;  /* 0x0001a28104000986 */ /* 0x000fe2000c101524 */
[----:B------:R-:W-:Y:S02]  /*27370*/  ISETP.GT.AND P0, PT, R0, 0x8, P3 ;  /* 0x000000080000780c */ /* 0x000fe40001f04270 */
[----:B------:R-:W-:Y:S01]  /*27380*/  F2FP.BF16.F32.PACK_AB R130, RZ, R130 ;  /* 0x00000082ff82723e */ /* 0x000fe200000010ff */
[----:B------:R-:W-:-:S10]  /*27390*/  FMUL R131, R131, R2 ;  /* 0x0000000283837220 */ /* 0x000fd40000400000 */
[----:B------:R-:W-:Y:S01]  /*273a0*/  @P0 STG.E.U16 desc[UR36][R6.64+0x1a0], R130 ;  /* 0x0001a08206000986 */ /* 0x000fe2000c101524 */
[----:B------:R-:W-:Y:S02]  /*273b0*/  ISETP.GT.AND P0, PT, R0, 0x8, P2 ;  /* 0x000000080000780c */ /* 0x000fe40001704270 */
[----:B------:R-:W-:Y:S02]  /*273c0*/  F2FP.BF16.F32.PACK_AB R131, RZ, R131 ;  /* 0x00000083ff83723e */ /* 0x000fe400000010ff */
[----:B------:R-:W-:Y:S01]  /*273d0*/  ISETP.GT.AND P2, PT, R3, 0xd8, PT ;  /* 0x000000d80300780c */ /* 0x000fe20003f44270 */
[----:B------:R-:W-:-:S08]  /*273e0*/  FMUL R132, R132, R2 ;  /* 0x0000000284847220 */ /* 0x000fd00000400000 */
[----:B------:R-:W-:Y:S01]  /*273f0*/  @P0 STG.E.U16 desc[UR36][R6.64+0x1a2], R131 ;  /* 0x0001a28306000986 */ /* 0x000fe2000c101524 */
[----:B------:R-:W-:Y:S02]  /*27400*/  ISETP.GT.AND P0, PT, R0, RZ, P2 ;  /* 0x000000ff0000720c */ /* 0x000fe40001704270 */
[----:B------:R-:W-:Y:S02]  /*27410*/  F2FP.BF16.F32.PACK_AB R132, RZ, R132 ;  /* 0x00000084ff84723e */ /* 0x000fe400000010ff */
[----:B------:R-:W-:Y:S01]  /*27420*/  ISETP.GT.AND P1, PT, R3, 0xd9, PT ;  /* 0x000000d90300780c */ /* 0x000fe20003f24270 */
[----:B------:R-:W-:-:S08]  /*27430*/  FMUL R133, R133, R2 ;  /* 0x0000000285857220 */ /* 0x000fd00000400000 */
[----:B------:R-:W-:Y:S01]  /*27440*/  @P0 STG.E.U16 desc[UR36][R4.64+0x1b0], R132 ;  /* 0x0001b08404000986 */ /* 0x000fe2000c101524 */
        /* <DEDUP_REMOVED lines=333> */
[----:B------:R-:W-:Y:S01]  /*28920*/  F2FP.BF16.F32.PACK_AB R207, RZ, R207 ;  /* 0x000000cfffcf723e */ /* 0x000fe200000010ff */
[----:B------:R-:W-:-:S10]  /*28930*/  FMUL R208, R208, R2 ;  /* 0x00000002d0d07220 */ /* 0x000fd40000400000 */
[----:B------:R-:W-:Y:S01]  /*28940*/  @P0 STG.E.U16 desc[UR36][R6.64+0x2d2], R207 ;  /* 0x0002d2cf06000986 */ /* 0x000fe2000c101524 */
[----:B------:R-:W-:-:S04]  /*28950*/  ISETP.GT.AND P0, PT, R3, 0x170, PT ;  /* 0x000001700300780c */ /* 0x000fc80003f04270 */
        /* <DEDUP_REMOVED lines=22> */
[----:B------:R-:W-:-:S04]  /*28ac0*/  ISETP.GT.AND P1, PT, R3, 0x179, PT ;  /* 0x000001790300780c */ /* 0x000fc80003f24270 */
[----:B------:R-:W-:Y:S02]  /*28ad0*/  ISETP.GT.AND P6, PT, R0, RZ, P1 ;  /* 0x000000ff0000720c */ /* 0x000fe40000fc4270 */
[----:B------:R-:W-:Y:S01]  /*28ae0*/  F2FP.BF16.F32.PACK_AB R213, RZ, R213 ;  /* 0x000000d5ffd5723e */ /* 0x000fe200000010ff */
[----:B------:R-:W-:-:S10]  /*28af0*/  FMUL R214, R214, R2 ;  /* 0x00000002d6d67220 */ /* 0x000fd40000400000 */
[----:B------:R0:W-:Y:S01]  /*28b00*/  @P6 STG.E.U16 desc[UR36][R4.64+0x2f2], R213 ;  /* 0x0002f2d504006986 */ /* 0x0001e2000c101524 */
[----:B------:R-:W-:Y:S02]  /*28b10*/  ISETP.GT.AND P6, PT, R0, 0x8, P2 ;  /* 0x000000080000780c */ /* 0x000fe400017c4270 */
[----:B------:R-:W-:Y:S01]  /*28b20*/  F2FP.BF16.F32.PACK_AB R214, RZ, R214 ;  /* 0x000000d6ffd6723e */ /* 0x000fe200000010ff */
[----:B------:R-:W-:-:S10]  /*28b30*/  FMUL R215, R215, R2 ;  /* 0x00000002d7d77220 */ /* 0x000fd40000400000 */
[----:B0-----:R-:W-:Y:S02]  /*28b40*/  @P6 IMAD.MOV.U32 R4, RZ, RZ, R6 ;  /* 0x000000ffff046224 */ /* 0x001fe400078e0006 */
[----:B------:R-:W-:-:S05]  /*28b50*/  @P6 IMAD.MOV.U32 R5, RZ, RZ, R7 ;  /* 0x000000ffff056224 */ /* 0x000fca00078e0007 */
[----:B------:R0:W-:Y:S01]  /*28b60*/  @P6 STG.E.U16 desc[UR36][R4.64+0x2f0], R214 ;  /* 0x0002f0d604006986 */ /* 0x0001e2000c101524 */
[----:B------:R-:W-:Y:S02]  /*28b70*/  ISETP.GT.AND P6, PT, R0, 0x8, P1 ;  /* 0x000000080000780c */ /* 0x000fe40000fc4270 */
[----:B------:R-:W-:Y:S01]  /*28b80*/  F2FP.BF16.F32.PACK_AB R215, RZ, R215 ;  /* 0x000000d7ffd7723e */ /* 0x000fe200000010ff */
[----:B------:R-:W-:-:S10]  /*28b90*/  FMUL R24, R24, R2 ;  /* 0x0000000218187220 */ /* 0x000fd40000400000 */
[----:B------:R0:W-:Y:S01]  /*28ba0*/  @P6 STG.E.U16 desc[UR36][R6.64+0x2f2], R215 ;  /* 0x0002f2d706006986 */ /* 0x0001e2000c101524 */
[----:B------:R-:W-:-:S04]  /*28bb0*/  ISETP.GT.AND P6, PT, R3, 0xc0, PT ;  /* 0x000000c00300780c */ /* 0x000fc80003fc4270 */
        /* <DEDUP_REMOVED lines=419> */
[C---:B------:R-:W-:Y:S02]  /*2a5f0*/  ISETP.GT.AND P6, PT, R0.reuse, 0x80, P5 ;  /* 0x000000800000780c */ /* 0x040fe40002fc4270 */
[----:B------:R-:W-:Y:S02]  /*2a600*/  F2FP.BF16.F32.PACK_AB R108, RZ, R108 ;  /* 0x0000006cff6c723e */ /* 0x000fe400000010ff */
[----:B------:R-:W-:Y:S01]  /*2a610*/  ISETP.GT.AND P5, PT, R0, 0x88, P5 ;  /* 0x000000880000780c */ /* 0x000fe20002fa4270 */
[-C--:B------:R-:W-:Y:S01]  /*2a620*/  FMUL R109, R109, R2.reuse ;  /* 0x000000026d6d7220 */ /* 0x080fe20000400000 */
[-C--:B------:R-:W-:Y:S01]  /*2a630*/  FMUL R110, R110, R2.reuse ;  /* 0x000000026e6e7220 */ /* 0x080fe20000400000 */
[----:B------:R-:W-:-:S06]  /*2a640*/  FMUL R111, R111, R2 ;  /* 0x000000026f6f7220 */ /* 0x000fcc0000400000 */
[----:B------:R0:W-:Y:S01]  /*2a650*/  @P6 STG.E.U16 desc[UR36][R8.64+0x2d0], R108 ;  /* 0x0002d06c08006986 */ /* 0x0001e2000c101524 */
[C---:B------:R-:W-:Y:S02]  /*2a660*/  ISETP.GT.AND P6, PT, R0.reuse, 0x80, P4 ;  /* 0x000000800000780c */ /* 0x040fe400027c4270 */
[----:B------:R-:W-:Y:S02]  /*2a670*/  ISETP.GT.AND P4, PT, R0, 0x88, P4 ;  /* 0x000000880000780c */ /* 0x000fe40002784270 */
[----:B------:R-:W-:Y:S02]  /*2a680*/  F2FP.BF16.F32.PACK_AB R109, RZ, R109 ;  /* 0x0000006dff6d723e */ /* 0x000fe400000010ff */
[----:B------:R-:W-:Y:S02]  /*2a690*/  F2FP.BF16.F32.PACK_AB R110, RZ, R110 ;  /* 0x0000006eff6e723e */ /* 0x000fe400000010ff */
[----:B------:R-:W-:-:S05]  /*2a6a0*/  F2FP.BF16.F32.PACK_AB R111, RZ, R111 ;  /* 0x0000006fff6f723e */ /* 0x000fca00000010ff */
[----:B------:R0:W-:Y:S04]  /*2a6b0*/  @P6 STG.E.U16 desc[UR36][R8.64+0x2d2], R109 ;  /* 0x0002d26d08006986 */ /* 0x0001e8000c101524 */
[----:B------:R0:W-:Y:S01]  /*2a6c0*/  @P5 STG.E.U16 desc[UR36][R10.64+0x2d0], R110 ;  /* 0x0002d06e0a005986 */ /* 0x0001e2000c101524 */
[----:B------:R-:W-:-:S03]  /*2a6d0*/  ISETP.GT.AND P5, PT, R0, 0x80, P0 ;  /* 0x000000800000780c */ /* 0x000fc600007a4270 */
[----:B------:R0:W-:Y:S01]  /*2a6e0*/  @P4 STG.E.U16 desc[UR36][R10.64+0x2d2], R111 ;  /* 0x0002d26f0a004986 */ /* 0x0001e2000c101524 */
[----:B------:R-:W-:Y:S01]  /*2a6f0*/  ISETP.GT.AND P4, PT, R0, 0x80, P3 ;  /* 0x000000800000780c */ /* 0x000fe20001f84270 */
[-C--:B------:R-:W-:Y:S01]  /*2a700*/  FMUL R112, R112, R2.reuse ;  /* 0x0000000270707220 */ /* 0x080fe20000400000 */
[----:B------:R-:W-:-:S04]  /*2a710*/  FMUL R113, R113, R2 ;  /* 0x0000000271717220 */ /* 0x000fc80000400000 */
[----:B------:R-:W-:Y:S02]  /*2a720*/  F2FP.BF16.F32.PACK_AB R112, RZ, R112 ;  /* 0x00000070ff70723e */ /* 0x000fe400000010ff */
[----:B------:R-:W-:Y:S02]  /*2a730*/  F2FP.BF16.F32.PACK_AB R113, RZ, R113 ;  /* 0x00000071ff71723e */ /* 0x000fe400000010ff */
[C---:B------:R-:W-:Y:S01]  /*2a740*/  ISETP.GT.AND P0, PT, R0.reuse, 0x88, P0 ;  /* 0x000000880000780c */ /* 0x040fe20000704270 */
[----:B------:R0:W-:Y:S01]  /*2a750*/  @P5 STG.E.U16 desc[UR36][R8.64+0x2e0], R112 ;  /* 0x0002e07008005986 */ /* 0x0001e2000c101524 */
[C---:B------:R-:W-:Y:S02]  /*2a760*/  ISETP.GT.AND P3, PT, R0.reuse, 0x88, P3 ;  /* 0x000000880000780c */ /* 0x040fe40001f64270 */
[C---:B------:R-:W-:Y:S01]  /*2a770*/  ISETP.GT.AND P5, PT, R0.reuse, 0x80, P2 ;  /* 0x000000800000780c */ /* 0x040fe200017a4270 */
[----:B------:R0:W-:Y:S01]  /*2a780*/  @P4 STG.E.U16 desc[UR36][R8.64+0x2e2], R113 ;  /* 0x0002e27108004986 */ /* 0x0001e2000c101524 */
[----:B------:R-:W-:Y:S01]  /*2a790*/  ISETP.GT.AND P4, PT, R0, 0x80, P1 ;  /* 0x000000800000780c */ /* 0x000fe20000f84270 */
[-C--:B------:R-:W-:Y:S01]  /*2a7a0*/  FMUL R114, R114, R2.reuse ;  /* 0x0000000272727220 */ /* 0x080fe20000400000 */
[C---:B------:R-:W-:Y:S01]  /*2a7b0*/  ISETP.GT.AND P2, PT, R0.reuse, 0x88, P2 ;  /* 0x000000880000780c */ /* 0x040fe20001744270 */
[-C--:B------:R-:W-:Y:S01]  /*2a7c0*/  FMUL R115, R115, R2.reuse ;  /* 0x0000000273737220 */ /* 0x080fe20000400000 */
[----:B------:R-:W-:Y:S01]  /*2a7d0*/  ISETP.GT.AND P1, PT, R0, 0x88, P1 ;  /* 0x000000880000780c */ /* 0x000fe20000f24270 */
[-C--:B------:R-:W-:Y:S01]  /*2a7e0*/  FMUL R116, R116, R2.reuse ;  /* 0x0000000274747220 */ /* 0x080fe20000400000 */
[-C--:B------:R-:W-:Y:S01]  /*2a7f0*/  FMUL R117, R117, R2.reuse ;  /* 0x0000000275757220 */ /* 0x080fe20000400000 */
[-C--:B------:R-:W-:Y:S01]  /*2a800*/  FMUL R118, R118, R2.reuse ;  /* 0x0000000276767220 */ /* 0x080fe20000400000 */
[----:B------:R-:W-:Y:S01]  /*2a810*/  FMUL R119, R119, R2 ;  /* 0x0000000277777220 */ /* 0x000fe20000400000 */
[----:B------:R-:W-:-:S02]  /*2a820*/  F2FP.BF16.F32.PACK_AB R114, RZ, R114 ;  /* 0x00000072ff72723e */ /* 0x000fc400000010ff */
[----:B------:R-:W-:Y:S02]  /*2a830*/  F2FP.BF16.F32.PACK_AB R115, RZ, R115 ;  /* 0x00000073ff73723e */ /* 0x000fe400000010ff */
[----:B------:R-:W-:Y:S02]  /*2a840*/  F2FP.BF16.F32.PACK_AB R116, RZ, R116 ;  /* 0x00000074ff74723e */ /* 0x000fe400000010ff */
[----:B------:R-:W-:Y:S02]  /*2a850*/  F2FP.BF16.F32.PACK_AB R117, RZ, R117 ;  /* 0x00000075ff75723e */ /* 0x000fe400000010ff */
[----:B------:R-:W-:Y:S02]  /*2a860*/  F2FP.BF16.F32.PACK_AB R118, RZ, R118 ;  /* 0x00000076ff76723e */ /* 0x000fe400000010ff */
[----:B------:R-:W-:Y:S01]  /*2a870*/  F2FP.BF16.F32.PACK_AB R119, RZ, R119 ;  /* 0x00000077ff77723e */ /* 0x000fe200000010ff */
[----:B------:R0:W-:Y:S04]  /*2a880*/  @P0 STG.E.U16 desc[UR36][R10.64+0x2e0], R114 ;  /* 0x0002e0720a000986 */ /* 0x0001e8000c101524 */
[----:B------:R0:W-:Y:S04]  /*2a890*/  @P3 STG.E.U16 desc[UR36][R10.64+0x2e2], R115 ;  /* 0x0002e2730a003986 */ /* 0x0001e8000c101524 */
[----:B------:R0:W-:Y:S04]  /*2a8a0*/  @P5 STG.E.U16 desc[UR36][R8.64+0x2f0], R116 ;  /* 0x0002f07408005986 */ /* 0x0001e8000c101524 */
[----:B------:R0:W-:Y:S04]  /*2a8b0*/  @P4 STG.E.U16 desc[UR36][R8.64+0x2f2], R117 ;  /* 0x0002f27508004986 */ /* 0x0001e8000c101524 */
[----:B------:R0:W-:Y:S04]  /*2a8c0*/  @P2 STG.E.U16 desc[UR36][R10.64+0x2f0], R118 ;  /* 0x0002f0760a002986 */ /* 0x0001e8000c101524 */
[----:B------:R0:W-:Y:S02]  /*2a8d0*/  @P1 STG.E.U16 desc[UR36][R10.64+0x2f2], R119 ;  /* 0x0002f2770a001986 */ /* 0x0001e4000c101524 */
.L_x_798:
[----:B------:R-:W-:Y:S05]  /*2a8e0*/  BSYNC B0 ;  /* 0x0000000000007941 */ /* 0x000fea0003800000 */
.L_x_34:
[----:B0-----:R-:W2:Y:S04]  /*2a8f0*/  LDL.LU R5, [R1+0x30c] ;  /* 0x00030c0001057983 */ /* 0x001ea80000300800 */
[----:B------:R-:W2:Y:S01]  /*2a900*/  LDL.LU R4, [R1+0x310] ;  /* 0x0003100001047983 */ /* 0x000ea20000300800 */
[----:B------:R-:W-:Y:S01]  /*2a910*/  ULDC UR4, c[0x0][0xc] ;  /* 0x0000030000047ab9 */ /* 0x000fe20000000800 */
[----:B------:R-:W-:Y:S01]  /*2a920*/  ULDC UR5, c[0x0][0x10] ;  /* 0x0000040000057ab9 */ /* 0x000fe20000000800 */
[----:B------:R-:W2:Y:S01]  /*2a930*/  LDC R3, c[0x0][0x14] ;  /* 0x00000500ff037b82 */ /* 0x000ea20000000800 */
[----:B------:R-:W-:Y:S01]  /*2a940*/  UIMAD.WIDE.U32 UR4, UR4, UR5, URZ ;  /* 0x00000005040472a5 */ /* 0x000fe2000f8e003f */
[----:B------:R-:W-:Y:S01]  /*2a950*/  PRMT R0, RZ, 0x7610, R0 ;  /* 0x00007610ff007816 */ /* 0x000fe20000000000 */
[----:B------:R-:W-:-:S04]  /*2a960*/  IMAD.MOV.U32 R19, RZ, RZ, -0x1 ;  /* 0xffffffffff137424 */ /* 0x000fc800078e00ff */
[----:B--2---:R-:W-:-:S04]  /*2a970*/  IMAD.WIDE.U32 R4, R3, UR4, R4 ;  /* 0x0000000403047c25 */ /* 0x004fc8000f8e0004 */
[----:B------:R-:W-:Y:S01]  /*2a980*/  IMAD R3, R3, UR5, RZ ;  /* 0x0000000503037c24 */ /* 0x000fe2000f8e02ff */
[----:B------:R-:W-:Y:S01]  /*2a990*/  ULDC.64 UR4, c[0x0][0x650] ;  /* 0x0001940000047ab9 */ /* 0x000fe20000000a00 */
[----:B------:R-:W-:Y:S01]  /*2a9a0*/  IMAD.MOV.U32 R25, RZ, RZ, R4 ;  /* 0x000000ffff197224 */ /* 0x000fe200078e0004 */
[----:B------:R-:W-:Y:S01]  /*2a9b0*/  ISETP.GE.U32.AND P0, PT, R4, UR4, PT ;  /* 0x0000000404007c0c */ /* 0x000fe2000bf06070 */
[----:B------:R-:W-:Y:S02]  /*2a9c0*/  IMAD.IADD R28, R5, 0x1, R3 ;  /* 0x00000001051c7824 */ /* 0x000fe400078e0203 */
[----:B------:R-:W-:-:S03]  /*2a9d0*/  IMAD.MOV.U32 R3, RZ, RZ, -0x1 ;  /* 0xffffffffff037424 */ /* 0x000fc600078e00ff */
[----:B------:R0:W-:Y:S01]  /*2a9e0*/  STL [R1+0x30c], R28 ;  /* 0x00030c1c01007387 */ /* 0x0001e20000100800 */
[----:B------:R-:W-:-:S03]  /*2a9f0*/  ISETP.GE.U32.AND.EX P0, PT, R28, UR5, PT, P0 ;  /* 0x000000051c007c0c */ /* 0x000fc6000bf06100 */
[----:B------:R0:W-:Y:S04]  /*2aa00*/  STL [R1+0x310], R25 ;  /* 0x0003101901007387 */ /* 0x0001e80000100800 */
[----:B------:R0:W-:Y:S06]  /*2aa10*/  STL [R1+0x308], R3 ;  /* 0x0003080301007387 */ /* 0x0001ec0000100800 */
[----:B------:R-:W-:Y:S05]  /*2aa20*/  @P0 BRA `(.L_x_799) ;  /* 0x0000000400740947 */ /* 0x000fea0003800000 */
[----:B------:R-:W2:Y:S01]  /*2aa30*/  S2R R18, SR_CTAID.X ;  /* 0x0000000000127919 */ /* 0x000ea20000002500 */
[----:B---3--:R-:W3:Y:S01]  /*2aa40*/  LDC.64 R10, c[0x0][0x628] ;  /* 0x00018a00ff0a7b82 */ /* 0x008ee20000000a00 */
[----:B------:R-:W-:Y:S01]  /*2aa50*/  ULDC UR4, c[0x0][0x150] ;  /* 0x0000540000047ab9 */ /* 0x000fe20000000800 */
[----:B----4-:R-:W-:Y:S01]  /*2aa60*/  IMAD.MOV.U32 R8, RZ, RZ, R25 ;  /* 0x000000ffff087224 */ /* 0x010fe200078e0019 */
[----:B------:R-:W4:Y:S01]  /*2aa70*/  S2R R20, SR_CTAID.Y ;  /* 0x0000000000147919 */ /* 0x000f220000002600 */
[----:B------:R-:W-:-:S04]  /*2aa80*/  MOV R9, R28 ;  /* 0x0000001c00097202 */ /* 0x000fc80000000f00 */
[----:B------:R-:W0:Y:S08]  /*2aa90*/  LDC R21, c[0x0][0x144] ;  /* 0x00005100ff157b82 */ /* 0x000e300000000800 */
[----:B-1----:R-:W1:Y:S08]  /*2aaa0*/  LDC R12, c[0x0][0x630] ;  /* 0x00018c00ff0c7b82 */ /* 0x002e700000000800 */
[----:B------:R-:W0:Y:S01]  /*2aab0*/  LDC.64 R14, c[0x0][0x620] ;  /* 0x00018800ff0e7b82 */ /* 0x000e220000000a00 */
[----:B---3--:R-:W-:-:S04]  /*2aac0*/  ISETP.NE.U32.AND P0, PT, R10, RZ, PT ;  /* 0x000000ff0a00720c */ /* 0x008fc80003f05070 */
[----:B------:R-:W-:Y:S02]  /*2aad0*/  ISETP.NE.AND.EX P0, PT, R11, RZ, PT, P0 ;  /* 0x000000ff0b00720c */ /* 0x000fe40003f05300 */
[----:B--2---:R-:W-:-:S05]  /*2aae0*/  I2FP.F32.U32 R0, R18 ;  /* 0x0000001200007245 */ /* 0x004fca0000201000 */
[----:B------:R-:W-:-:S04]  /*2aaf0*/  FMUL R0, R0, UR4 ;  /* 0x0000000400007c20 */ /* 0x000fc80008400000 */
[----:B------:R2:W3:Y:S02]  /*2ab00*/  F2I.U32.TRUNC.NTZ R19, R0 ;  /* 0x0000000000137305 */ /* 0x0004e4000020f000 */
[----:B-1--4-:R-:W-:Y:S05]  /*2ab10*/  @!P0 BRA `(.L_x_800) ;  /* 0x0000000000288947 */ /* 0x012fea0003800000 */
[----:B--2---:R-:W0:Y:S02]  /*2ab20*/  LDC R0, c[0x0][0x634] ;  /* 0x00018d00ff007b82 */ /* 0x004e240000000800 */
[----:B0-----:R-:W-:-:S05]  /*2ab30*/  IADD3 R3, P0, R25, R0, RZ ;  /* 0x0000000019037210 */ /* 0x001fca0007f1e0ff */
        /* <DEDUP_REMOVED lines=8> */
.L_x_800:
[-CC-:B------:R-:W-:Y:S01]  /*2abc0*/  SHF.R.U64 R13, R8, R12.reuse, R9.reuse ;  /* 0x0000000c080d7219 */ /* 0x180fe20000001209 */
[----:B------:R-:W1:Y:S01]  /*2abd0*/  LDC.64 R26, c[0x0][0x640] ;  /* 0x00019000ff1a7b82 */ /* 0x000e620000000a00 */
[----:B--2---:R-:W-:Y:S01]  /*2abe0*/  SHF.R.U32.HI R0, RZ, R12, R9 ;  /* 0x0000000cff007219 */ /* 0x004fe20000011609 */
[----:B------:R-:W-:Y:S01]  /*2abf0*/  IMAD.MOV.U32 R4, RZ, RZ, R25 ;  /* 0x000000ffff047224 */ /* 0x000fe200078e0019 */
[----:B0-----:R-:W-:Y:S01]  /*2ac00*/  IADD3 R3, P0, RZ, -R13, RZ ;  /* 0x8000000dff037210 */ /* 0x001fe20007f1e0ff */
[----:B---3--:R-:W-:Y:S01]  /*2ac10*/  IMAD.MOV R19, RZ, RZ, -R19 ;  /* 0x000000ffff137224 */ /* 0x008fe200078e0a13 */
[----:B------:R-:W-:Y:S01]  /*2ac20*/  ULDC UR4, c[0x0][0x154] ;  /* 0x0000550000047ab9 */ /* 0x000fe20000000800 */
[----:B------:R-:W-:Y:S02]  /*2ac30*/  IMAD.MOV.U32 R7, RZ, RZ, 0x1 ;  /* 0x00000001ff077424 */ /* 0x000fe400078e00ff */
[----:B------:R-:W0:Y:S01]  /*2ac40*/  LDC R6, c[0x0][0x618] ;  /* 0x00018600ff067b82 */ /* 0x000e220000000800 */
[----:B------:R-:W-:-:S02]  /*2ac50*/  IMAD.X R5, RZ, RZ, ~R0, P0 ;  /* 0x000000ffff057224 */ /* 0x000fc400000e0e00 */
[----:B------:R-:W-:Y:S02]  /*2ac60*/  IMAD R21, R21, R19, R18 ;  /* 0x0000001315157224 */ /* 0x000fe400078e0212 */
[-C--:B------:R-:W-:Y:S02]  /*2ac70*/  IMAD R0, R5, R14.reuse, RZ ;  /* 0x0000000e05007224 */ /* 0x080fe400078e02ff */
[----:B------:R-:W-:Y:S01]  /*2ac80*/  IMAD.MOV.U32 R5, RZ, RZ, R28 ;  /* 0x000000ffff057224 */ /* 0x000fe200078e001c */
[----:B------:R-:W2:Y:S01]  /*2ac90*/  LDC R8, c[0x0][0x608] ;  /* 0x00018200ff087b82 */ /* 0x000ea20000000800 */
[----:B------:R-:W-:-:S04]  /*2aca0*/  IMAD.WIDE.U32 R4, R3, R14, R4 ;  /* 0x0000000e03047225 */ /* 0x000fc800078e0004 */
[----:B------:R-:W-:-:S03]  /*2acb0*/  IMAD R3, R3, R15, R0 ;  /* 0x0000000f03037224 */ /* 0x000fc600078e0200 */
[----:B------:R-:W3:Y:S01]  /*2acc0*/  LDC R24, c[0x0][0x658] ;  /* 0x00019600ff187b82 */ /* 0x000ee20000000800 */
[----:B------:R-:W-:Y:S01]  /*2acd0*/  I2FP.F32.U32 R0, R20 ;  /* 0x0000001400007245 */ /* 0x000fe20000201000 */
[----:B------:R-:W-:Y:S01]  /*2ace0*/  IMAD.IADD R3, R5, 0x1, R3 ;  /* 0x0000000105037824 */ /* 0x000fe200078e0203 */
[----:B-1----:R-:W-:-:S03]  /*2acf0*/  ISETP.NE.U32.AND P0, PT, R26, RZ, PT ;  /* 0x000000ff1a00720c */ /* 0x002fc60003f05070 */
[----:B------:R-:W-:Y:S01]  /*2ad00*/  FMUL R0, R0, UR4 ;  /* 0x0000000400007c20 */ /* 0x000fe20008400000 */
[----:B------:R-:W-:Y:S01]  /*2ad10*/  MOV R5, 0xffffffff ;  /* 0xffffffff00057802 */ /* 0x000fe20000000f00 */
[----:B------:R-:W1:Y:S01]  /*2ad20*/  LDC R19, c[0x0][0x148] ;  /* 0x00005200ff137b82 */ /* 0x000e620000000800 */
[-CC-:B0-----:R-:W-:Y:S01]  /*2ad30*/  SHF.R.U64 R12, R4, R6.reuse, R3.reuse ;  /* 0x00000006040c7219 */ /* 0x181fe20000001203 */
[----:B------:R0:W4:Y:S01]  /*2ad40*/  F2I.U32.TRUNC.NTZ R15, R0 ;  /* 0x00000000000f7305 */ /* 0x000122000020f000 */
[----:B------:R-:W-:Y:S02]  /*2ad50*/  ISETP.NE.AND.EX P0, PT, R27, RZ, PT, P0 ;  /* 0x000000ff1b00720c */ /* 0x000fe40003f05300 */
[----:B------:R-:W-:-:S03]  /*2ad60*/  SHF.R.U32.HI R3, RZ, R6, R3 ;  /* 0x00000006ff037219 */ /* 0x000fc60000011603 */
[----:B------:R-:W0:Y:S01]  /*2ad70*/  LDC R18, c[0x0][0x600] ;  /* 0x00018000ff127b82 */ /* 0x000e220000000800 */
[-CC-:B--2---:R-:W-:Y:S02]  /*2ad80*/  SHF.R.U64 R10, R12, R8.reuse, R3.reuse ;  /* 0x000000080c0a7219 */ /* 0x184fe40000001203 */
[----:B------:R-:W-:-:S05]  /*2ad90*/  SHF.R.U32.HI R3, RZ, R8, R3 ;  /* 0x00000008ff037219 */ /* 0x000fca0000011603 */
[----:B------:R-:W2:Y:S01]  /*2ada0*/  LDC R28, c[0x0][0x648] ;  /* 0x00019200ff1c7b82 */ /* 0x000ea20000000800 */
[-C--:B---3--:R-:W-:Y:S02]  /*2adb0*/  SHF.L.U32 R4, R5, R24.reuse, RZ ;  /* 0x0000001805047219 */ /* 0x088fe400000006ff */
[--C-:B------:R-:W-:Y:S02]  /*2adc0*/  SHF.R.U64 R14, R10, R24, R3.reuse ;  /* 0x000000180a0e7219 */ /* 0x100fe40000001203 */
[----:B------:R-:W-:Y:S02]  /*2add0*/  LOP3.LUT R25, RZ, R4, RZ, 0x33, !PT ;  /* 0x00000004ff197212 */ /* 0x000fe400078e33ff */
[-C--:B------:R-:W-:Y:S01]  /*2ade0*/  SHF.R.U32.HI R5, RZ, R24.reuse, R3 ;  /* 0x00000018ff057219 */ /* 0x080fe20000011603 */
[----:B------:R-:W3:Y:S01]  /*2adf0*/  LDC R29, c[0x0][0x638] ;  /* 0x00018e00ff1d7b82 */ /* 0x000ee20000000800 */
[----:B------:R-:W-:Y:S01]  /*2ae00*/  SHF.L.U32 R234, R7, R24, RZ ;  /* 0x0000001807ea7219 */ /* 0x000fe200000006ff */
[----:B------:R-:W-:-:S06]  /*2ae10*/  IMAD.MOV.U32 R4, RZ, RZ, R14 ;  /* 0x000000ffff047224 */ /* 0x000fcc00078e000e */
[----:B------:R-:W0:Y:S01]  /*2ae20*/  LDC R30, c[0x0][0x610] ;  /* 0x00018400ff1e7b82 */ /* 0x000e220000000800 */
[----:B----4-:R-:W-:Y:S05]  /*2ae30*/  @!P0 BRA `(.L_x_801) ;  /* 0x0000000000288947 */ /* 0x010fea0003800000 */
        /* <DEDUP_REMOVED lines=10> */
.L_x_801:
[----:B------:R-:W4:Y:S01]  /*2aee0*/  LDC R3, c[0x0][0x65c] ;  /* 0x00019700ff037b82 */ /* 0x000f220000000800 */
[----:B------:R1:W-:Y:S01]  /*2aef0*/  STL [R1+0x308], R13 ;  /* 0x0003080d01007387 */ /* 0x0003e20000100800 */
[----:B0-2---:R-:W-:Y:S01]  /*2af00*/  SHF.R.U64 R0, R4, R28, R5 ;  /* 0x0000001c04007219 */ /* 0x005fe20000001205 */
[----:B------:R-:W-:Y:S01]  /*2af10*/  VIADD R7, R18, 0xffffffff ;  /* 0xffffffff12077836 */ /* 0x000fe20000000000 */
[----:B------:R-:W-:Y:S01]  /*2af20*/  LOP3.LUT R5, R10, R25, RZ, 0xc0, !PT ;  /* 0x000000190a057212 */ /* 0x000fe200078ec0ff */
[----:B------:R-:W-:Y:S01]  /*2af30*/  IMAD.MOV R15, RZ, RZ, -R15 ;  /* 0x000000ffff0f7224 */ /* 0x000fe200078e0a0f */
[----:B------:R-:W-:-:S03]  /*2af40*/  MOV R4, 0x1 ;  /* 0x0000000100047802 */ /* 0x000fc60000000f00 */
[----:B------:R-:W-:Y:S01]  /*2af50*/  IMAD R234, R234, R0, R5 ;  /* 0x00000000eaea7224 */ /* 0x000fe200078e0205 */
[----:B------:R-:W-:Y:S02]  /*2af60*/  LOP3.LUT R5, R12, R7, RZ, 0xc0, !PT ;  /* 0x000000070c057212 */ /* 0x000fe400078ec0ff */
[----:B----4-:R-:W-:Y:S01]  /*2af70*/  ISETP.NE.AND P0, PT, R3, 0x1, PT ;  /* 0x000000010300780c */ /* 0x010fe20003f05270 */
[----:B------:R-:W-:-:S04]  /*2af80*/  IMAD.MOV R3, RZ, RZ, -R0 ;  /* 0x000000ffff037224 */ /* 0x000fc800078e0a00 */
[----:B---3--:R-:W-:-:S04]  /*2af90*/  IMAD R0, R3, R29, R14 ;  /* 0x0000001d03007224 */ /* 0x008fc800078e020e */
[----:B------:R-:W-:Y:S01]  /*2afa0*/  IMAD R3, R0, R18, R5 ;  /* 0x0000001200037224 */ /* 0x000fe200078e0205 */
[----:B------:R-:W-:-:S03]  /*2afb0*/  PRMT R0, R4, 0x7610, R0 ;  /* 0x0000761004007816 */ /* 0x000fc60000000000 */
[----:B-1----:R-:W-:-:S04]  /*2afc0*/  @P0 IMAD R21, R19, R15, R20 ;  /* 0x0000000f13150224 */ /* 0x002fc800078e0214 */
[----:B------:R-:W-:-:S05]  /*2afd0*/  IMAD R234, R234, R30, R21 ;  /* 0x0000001eeaea7224 */ /* 0x000fca00078e0215 */
[----:B------:R-:W-:Y:S02]  /*2afe0*/  SEL R19, R3, R234, !P0 ;  /* 0x000000ea03137207 */ /* 0x000fe40004000000 */
[----:B------:R-:W-:-:S07]  /*2aff0*/  SEL R234, R234, R3, !P0 ;  /* 0x00000003eaea7207 */ /* 0x000fce0004000000 */
.L_x_799:
[----:B------:R-:W-:Y:S01]  /*2b000*/  LOP3.LUT P0, RZ, R0, 0xff, RZ, 0xc0, !PT ;  /* 0x000000ff00ff7812 */ /* 0x000fe2000780c0ff */
[----:B------:R-:W-:-:S12]  /*2b010*/  IMAD.MOV.U32 R18, RZ, RZ, R234 ;  /* 0x000000ffff127224 */ /* 0x000fd800078e00ea */
[----:B------:R-:W-:Y:S05]  /*2b020*/  @P0 BRA `(.L_x_802) ;  /* 0xfffffd6000900947 */ /* 0x000fea000383ffff */
[----:B------:R-:W-:Y:S05]  /*2b030*/  EXIT ;  /* 0x000000000000794d */ /* 0x000fea0003800000 */
.L_x_7:
[----:B------:R-:W2:Y:S01]  /*2b040*/  LDL R20, [R1+0x310] ;  /* 0x0003100001147983 */ /* 0x000ea20000100800 */
[----:B------:R-:W-:-:S03]  /*2b050*/  ULDC.64 UR4, c[0x0][0x650] ;  /* 0x0001940000047ab9 */ /* 0x000fc60000000a00 */
[----:B------:R-:W3:Y:S01]  /*2b060*/  LDL R21, [R1+0x30c] ;  /* 0x00030c0001157983 */ /* 0x000ee20000100800 */
[----:B------:R-:W-:Y:S01]  /*2b070*/  PRMT R4, RZ, 0x7610, R4 ;  /* 0x00007610ff047816 */ /* 0x000fe20000000004 */
[----:B------:R-:W-:Y:S02]  /*2b080*/  IMAD.MOV.U32 R3, RZ, RZ, -0x1 ;  /* 0xffffffffff037424 */ /* 0x000fe400078e00ff */
[----:B------:R-:W-:Y:S02]  /*2b090*/  IMAD.MOV.U32 R5, RZ, RZ, -0x1 ;  /* 0xffffffffff057424 */ /* 0x000fe400078e00ff */
[----:B------:R-:W-:Y:S01]  /*2b0a0*/  IMAD.MOV.U32 R11, RZ, RZ, -0x1 ;  /* 0xffffffffff0b7424 */ /* 0x000fe200078e00ff */
[----:B--2---:R-:W-:-:S04]  /*2b0b0*/  ISETP.GE.U32.AND P0, PT, R20, UR4, PT ;  /* 0x0000000414007c0c */ /* 0x004fc8000bf06070 */
[----:B---3--:R-:W-:-:S13]  /*2b0c0*/  ISETP.GE.U32.AND.EX P0, PT, R21, UR5, PT, P0 ;  /* 0x0000000515007c0c */ /* 0x008fda000bf06100 */
[----:B------:R-:W-:Y:S05]  /*2b0d0*/  @P0 BRA `(.L_x_803) ;  /* 0x0000000400340947 */ /* 0x000fea0003800000 */
        /* <DEDUP_REMOVED lines=13> */
[----:B------:R-:W-:Y:S01]  /*2b1b0*/  IMAD.WIDE.U32 R4, R3, R16, RZ ;  /* 0x0000001003047225 */ /* 0x000fe200078e00ff */
[----:B------:R-:W-:-:S03]  /*2b1c0*/  MOV R12, R11 ;  /* 0x0000000b000c7202 */ /* 0x000fc60000000f00 */
[----:B------:R-:W-:Y:S01]  /*2b1d0*/  IMAD.X R13, RZ, RZ, RZ, P0 ;  /* 0x000000ffff0d7224 */ /* 0x000fe200000e06ff */
[----:B------:R-:W-:-:S05]  /*2b1e0*/  IADD3 RZ, P0, R5, R10, RZ ;  /* 0x0000000a05ff7210 */ /* 0x000fca0007f1e0ff */
[----:B------:R-:W-:-:S08]  /*2b1f0*/  IMAD.WIDE.U32.X R12, R15, R17, R12, P0 ;  /* 0x000000110f0c7225 */ /* 0x000fd000000e040c */
.L_x_804:
[----:B0-----:R-:W0:Y:S01]  /*2b200*/  LDC.64 R24, c[0x0][0x640] ;  /* 0x00019000ff187b82 */ /* 0x001e220000000a00 */
[-CC-:B------:R-:W-:Y:S01]  /*2b210*/  SHF.R.U64 R16, R12, R8.reuse, R13.reuse ;  /* 0x000000080c107219 */ /* 0x180fe2000000120d */
[----:B------:R-:W-:Y:S01]  /*2b220*/  IMAD.MOV.U32 R4, RZ, RZ, R20 ;  /* 0x000000ffff047224 */ /* 0x000fe200078e0014 */
[----:B------:R-:W-:Y:S01]  /*2b230*/  SHF.R.U32.HI R3, RZ, R8, R13 ;  /* 0x00000008ff037219 */ /* 0x000fe2000001160d */
[----:B------:R-:W-:Y:S01]  /*2b240*/  IMAD.MOV.U32 R5, RZ, RZ, R21 ;  /* 0x000000ffff057224 */ /* 0x000fe200078e0015 */
[----:B------:R-:W-:Y:S01]  /*2b250*/  IADD3 R11, P0, RZ, -R16, RZ ;  /* 0x80000010ff0b7210 */ /* 0x000fe20007f1e0ff */
[----:B------:R-:W-:Y:S02]  /*2b260*/  IMAD.MOV.U32 R23, RZ, RZ, 0x1 ;  /* 0x00000001ff177424 */ /* 0x000fe400078e00ff */
[----:B------:R-:W1:Y:S02]  /*2b270*/  LDC R10, c[0x0][0x618] ;  /* 0x00018600ff0a7b82 */ /* 0x000e640000000800 */
[----:B------:R-:W-:-:S02]  /*2b280*/  IMAD.X R3, RZ, RZ, ~R3, P0 ;  /* 0x000000ffff037224 */ /* 0x000fc400000e0e03 */
[----:B------:R-:W-:-:S04]  /*2b290*/  IMAD.WIDE.U32 R4, R11, R18, R4 ;  /* 0x000000120b047225 */ /* 0x000fc800078e0004 */
[----:B------:R-:W2:Y:S01]  /*2b2a0*/  LDC R12, c[0x0][0x608] ;  /* 0x00018200ff0c7b82 */ /* 0x000ea20000000800 */
[----:B------:R-:W-:-:S04]  /*2b2b0*/  IMAD R8, R3, R18, RZ ;  /* 0x0000001203087224 */ /* 0x000fc800078e02ff */
[----:B------:R-:W-:-:S03]  /*2b2c0*/  IMAD R3, R11, R19, R8 ;  /* 0x000000130b037224 */ /* 0x000fc600078e0208 */
[----:B------:R-:W3:Y:S01]  /*2b2d0*/  LDC R22, c[0x0][0x658] ;  /* 0x00019600ff167b82 */ /* 0x000ee20000000800 */
[----:B------:R-:W-:Y:S01]  /*2b2e0*/  IMAD.IADD R3, R5, 0x1, R3 ;  /* 0x0000000105037824 */ /* 0x000fe200078e0203 */
[----:B0-----:R-:W-:Y:S01]  /*2b2f0*/  ISETP.NE.U32.AND P0, PT, R24, RZ, PT ;  /* 0x000000ff1800720c */ /* 0x001fe20003f05070 */
[----:B------:R-:W-:-:S03]  /*2b300*/  IMAD.MOV.U32 R5, RZ, RZ, -0x1 ;  /* 0xffffffffff057424 */ /* 0x000fc600078e00ff */
[----:B------:R-:W-:Y:S02]  /*2b310*/  ISETP.NE.AND.EX P0, PT, R25, RZ, PT, P0 ;  /* 0x000000ff1900720c */ /* 0x000fe40003f05300 */
[----:B------:R-:W0:Y:S01]  /*2b320*/  LDC R17, c[0x0][0x600] ;  /* 0x00018000ff117b82 */ /* 0x000e220000000800 */
[-CC-:B-1----:R-:W-:Y:S02]  /*2b330*/  SHF.R.U64 R8, R4, R10.reuse, R3.reuse ;  /* 0x0000000a04087219 */ /* 0x182fe40000001203 */
[----:B------:R-:W-:-:S05]  /*2b340*/  SHF.R.U32.HI R3, RZ, R10, R3 ;  /* 0x0000000aff037219 */ /* 0x000fca0000011603 */
[----:B------:R-:W1:Y:S01]  /*2b350*/  LDC R19, c[0x0][0x648] ;  /* 0x00019200ff137b82 */ /* 0x000e620000000800 */
[-CC-:B--2---:R-:W-:Y:S02]  /*2b360*/  SHF.R.U64 R18, R8, R12.reuse, R3.reuse ;  /* 0x0000000c08127219 */ /* 0x184fe40000001203 */
[----:B------:R-:W-:-:S05]  /*2b370*/  SHF.R.U32.HI R3, RZ, R12, R3 ;  /* 0x0000000cff037219 */ /* 0x000fca0000011603 */
[----:B------:R-:W2:Y:S01]  /*2b380*/  LDC R21, c[0x0][0x638] ;  /* 0x00018e00ff157b82 */ /* 0x000ea20000000800 */
[-C--:B---3--:R-:W-:Y:S02]  /*2b390*/  SHF.L.U32 R4, R5, R22.reuse, RZ ;  /* 0x0000001605047219 */ /* 0x088fe400000006ff */
[--C-:B------:R-:W-:Y:S02]  /*2b3a0*/  SHF.R.U64 R20, R18, R22, R3.reuse ;  /* 0x0000001612147219 */ /* 0x100fe40000001203 */
[----:B------:R-:W-:Y:S02]  /*2b3b0*/  LOP3.LUT R27, RZ, R4, RZ, 0x33, !PT ;  /* 0x00000004ff1b7212 */ /* 0x000fe400078e33ff */
[----:B------:R-:W-:Y:S01]  /*2b3c0*/  SHF.R.U32.HI R5, RZ, R22, R3 ;  /* 0x00000016ff057219 */ /* 0x000fe20000011603 */
[----:B------:R-:W3:Y:S01]  /*2b3d0*/  LDC R26, c[0x0][0x610] ;  /* 0x00018400ff1a7b82 */ /* 0x000ee20000000800 */
[----:B------:R-:W-:Y:S01]  /*2b3e0*/  IMAD.MOV.U32 R4, RZ, RZ, R20 ;  /* 0x000000ffff047224 */ /* 0x000fe200078e0014 */
[----:B------:R-:W-:Y:S06]  /*2b3f0*/  @!P0 BRA `(.L_x_805) ;  /* 0x0000000000288947 */ /* 0x000fec0003800000 */
[----:B------:R-:W4:Y:S02]  /*2b400*/  LDC R3, c[0x0][0x64c] ;  /* 0x00019300ff037b82 */ /* 0x000f240000000800 */
[----:B----4-:R-:W-:-:S05]  /*2b410*/  IADD3 R3, P0, R20, R3, RZ ;  /* 0x0000000314037210 */ /* 0x010fca0007f1e0ff */
[----:B------:R-:W-:-:S04]  /*2b420*/  IMAD.X R15, RZ, RZ, R5, P0 ;  /* 0x000000ffff0f7224 */ /* 0x000fc800000e0605 */
[----:B------:R-:W-:-:S04]  /*2b430*/  IMAD.WIDE.U32 R4, R15, R24, RZ ;  /* 0x000000180f047225 */ /* 0x000fc800078e00ff */
[----:B------:R-:W-:-:S04]  /*2b440*/  IMAD.WIDE.U32 R10, P0, R3, R25, R4 ;  /* 0x00000019030a7225 */ /* 0x000fc80007800004 */
[----:B------:R-:W-:Y:S01]  /*2b450*/  IMAD.WIDE.U32 R4, R3, R24, RZ ;  /* 0x0000001803047225 */ /* 0x000fe200078e00ff */
[----:B------:R-:W-:-:S03]  /*2b460*/  IADD3.X R13, RZ, RZ, RZ, P0, !PT ;  /* 0x000000ffff0d7210 */ /* 0x000fc600007fe4ff */
[----:B------:R-:W-:Y:S01]  /*2b470*/  IMAD.MOV.U32 R12, RZ, RZ, R11 ;  /* 0x000000ffff0c7224 */ /* 0x000fe200078e000b */
[----:B------:R-:W-:-:S05]  /*2b480*/  IADD3 RZ, P0, R5, R10, RZ ;  /* 0x0000000a05ff7210 */ /* 0x000fca0007f1e0ff */
[----:B------:R-:W-:-:S08]  /*2b490*/  IMAD.WIDE.U32.X R4, R15, R25, R12, P0 ;  /* 0x000000190f047225 */ /* 0x000fd000000e040c */
.L_x_805:
[----:B------:R-:W4:Y:S01]  /*2b4a0*/  LDC R3, c[0x0][0x65c] ;  /* 0x00019700ff037b82 */ /* 0x000f220000000800 */
[----:B-1----:R-:W-:Y:S01]  /*2b4b0*/  SHF.R.U64 R4, R4, R19, R5 ;  /* 0x0000001304047219 */ /* 0x002fe20000001205 */
[----:B0-----:R-:W-:Y:S01]  /*2b4c0*/  VIADD R11, R17, 0xffffffff ;  /* 0xffffffff110b7836 */ /* 0x001fe20000000000 */
[----:B------:R-:W-:-:S03]  /*2b4d0*/  SHF.L.U32 R5, R23, R22, RZ ;  /* 0x0000001617057219 */ /* 0x000fc600000006ff */
[----:B------:R-:W-:Y:S01]  /*2b4e0*/  IMAD.MOV R7, RZ, RZ, -R4 ;  /* 0x000000ffff077224 */ /* 0x000fe200078e0a04 */
[----:B------:R-:W-:Y:S01]  /*2b4f0*/  LOP3.LUT R8, R8, R11, RZ, 0xc0, !PT ;  /* 0x0000000b08087212 */ /* 0x000fe200078ec0ff */
[----:B------:R-:W-:Y:S01]  /*2b500*/  IMAD.MOV.U32 R11, RZ, RZ, R16 ;  /* 0x000000ffff0b7224 */ /* 0x000fe200078e0010 */
[----:B----4-:R-:W-:Y:S02]  /*2b510*/  ISETP.NE.AND P0, PT, R3, 0x1, PT ;  /* 0x000000010300780c */ /* 0x010fe40003f05270 */
[----:B------:R-:W-:-:S05]  /*2b520*/  LOP3.LUT R3, R18, R27, RZ, 0xc0, !PT ;  /* 0x0000001b12037212 */ /* 0x000fca00078ec0ff */
[----:B------:R-:W-:Y:S02]  /*2b530*/  IMAD R5, R5, R4, R3 ;  /* 0x0000000405057224 */ /* 0x000fe400078e0203 */
[----:B--2---:R-:W-:Y:S02]  /*2b540*/  IMAD R3, R7, R21, R20 ;  /* 0x0000001507037224 */ /* 0x004fe400078e0214 */
[----:B------:R-:W-:Y:S02]  /*2b550*/  IMAD.MOV.U32 R4, RZ, RZ, 0x1 ;  /* 0x00000001ff047424 */ /* 0x000fe400078e00ff */
[----:B------:R-:W-:Y:S02]  /*2b560*/  @P0 IMAD R2, R9, R14, R6 ;  /* 0x0000000e09020224 */ /* 0x000fe400078e0206 */
[----:B------:R-:W-:Y:S02]  /*2b570*/  IMAD R3, R3, R17, R8 ;  /* 0x0000001103037224 */ /* 0x000fe400078e0208 */
[----:B---3--:R-:W-:-:S05]  /*2b580*/  IMAD R2, R5, R26, R2 ;  /* 0x0000001a05027224 */ /* 0x008fca00078e0202 */
[----:B------:R-:W-:Y:S02]  /*2b590*/  SEL R5, R3, R2, !P0 ;  /* 0x0000000203057207 */ /* 0x000fe40004000000 */
[----:B------:R-:W-:-:S07]  /*2b5a0*/  SEL R3, R2, R3, !P0 ;  /* 0x0000000302037207 */ /* 0x000fce0004000000 */
.L_x_803:
[----:B------:R-:W-:-:S08]  /*2b5b0*/  NOP ;  /* 0x0000000000007918 */ /* 0x000fd00000000000 */
[----:B0-----:R-:W0:-:S00]  /*2b5c0*/  USETMAXREG.DEALLOC.CTAPOOL 0x18 ;  /* 0x00000018000079c8 */ /* 0x001e0000080e0500 */
[----:B0-----:R-:W-:-:S13]  /*2b5d0*/  ISETP.NE.AND P0, PT, R0, RZ, PT ;  /* 0x000000ff0000720c */ /* 0x001fda0003f05270 */
[----:B------:R-:W-:Y:S05]  /*2b5e0*/  @P0 EXIT ;  /* 0x000000000000094d */ /* 0x000fea0003800000 */
[----:B------:R-:W-:Y:S01]  /*2b5f0*/  LOP3.LUT P0, RZ, R4, 0xff, RZ, 0xc0, !PT ;  /* 0x000000ff04ff7812 */ /* 0x000fe2000780c0ff */
[----:B------:R-:W-:Y:S02]  /*2b600*/  IMAD.MOV.U32 R7, RZ, RZ, 0x1 ;  /* 0x00000001ff077424 */ /* 0x000fe400078e00ff */
[----:B------:R-:W-:-:S10]  /*2b610*/  IMAD.MOV.U32 R8, RZ, RZ, RZ ;  /* 0x000000ffff087224 */ /* 0x000fd400078e00ff */
[----:B------:R-:W-:Y:S05]  /*2b620*/  @!P0 BRA `(.L_x_806) ;  /* 0x0000000c00588947 */ /* 0x000fea0003800000 */
[----:B------:R-:W2:Y:S01]  /*2b630*/  LDL R2, [R1+0x304] ;  /* 0x0003040001027983 */ /* 0x000ea20000100800 */
[----:B------:R-:W0:Y:S01]  /*2b640*/  LDC R0, c[0x0][0x28c] ;  /* 0x0000a300ff007b82 */ /* 0x000e220000000800 */
[----:B------:R-:W-:Y:S01]  /*2b650*/  ULDC UR5, c[0x0][0x600] ;  /* 0x0001800000057ab9 */ /* 0x000fe20000000800 */
[----:B------:R-:W-:Y:S01]  /*2b660*/  ULDC UR4, c[0x0][0xc] ;  /* 0x0000030000047ab9 */ /* 0x000fe20000000800 */
[----:B------:R-:W1:Y:S01]  /*2b670*/  S2R R16, SR_CgaCtaId ;  /* 0x0000000000107919 */ /* 0x000e620000008800 */
[----:B------:R-:W-:Y:S01]  /*2b680*/  UIADD3 UR16, UR5, -0x1, URZ ;  /* 0xffffffff05107890 */ /* 0x000fe2000fffe03f */
[----:B------:R-:W-:Y:S01]  /*2b690*/  BSSY B0, `(.L_x_806) ;  /* 0x00000cf000007945 */ /* 0x000fe20003800000 */
[----:B------:R-:W-:Y:S01]  /*2b6a0*/  ULDC UR6, c[0x0][0x658] ;  /* 0x0001960000067ab9 */ /* 0x000fe20000000800 */
[----:B------:R-:W-:Y:S01]  /*2b6b0*/  ULDC UR5, c[0x0][0x10] ;  /* 0x0000040000057ab9 */ /* 0x000fe20000000800 */
[----:B------:R-:W-:Y:S01]  /*2b6c0*/  UMOV UR7, 0xffffffff ;  /* 0xffffffff00077882 */ /* 0x000fe20000000000 */
[----:B------:R-:W-:Y:S01]  /*2b6d0*/  UMOV UR8, 0x1 ;  /* 0x0000000100087882 */ /* 0x000fe20000000000 */
[----:B------:R-:W-:Y:S01]  /*2b6e0*/  UIMAD.WIDE.U32 UR4, UR4, UR5, URZ ;  /* 0x00000005040472a5 */ /* 0x000fe2000f8e003f */
[----:B------:R-:W-:Y:S01]  /*2b6f0*/  MOV R10, 0x1 ;  /* 0x00000001000a7802 */ /* 0x000fe20000000f00 */
[----:B------:R-:W-:Y:S01]  /*2b700*/  USHF.L.U32 UR7, UR7, UR6, URZ ;  /* 0x0000000607077299 */ /* 0x000fe2000800063f */
[----:B------:R-:W-:Y:S01]  /*2b710*/  IMAD.MOV.U32 R8, RZ, RZ, RZ ;  /* 0x000000ffff087224 */ /* 0x000fe200078e00ff */
[----:B------:R-:W-:-:S02]  /*2b720*/  USHF.L.U32 UR18, UR8, UR6, URZ ;  /* 0x0000000608127299 */ /* 0x000fc4000800063f */
[----:B------:R-:W-:Y:S01]  /*2b730*/  ULOP3.LUT UR17, URZ, UR7, URZ, 0x33, !UPT ;  /* 0x000000073f117292 */ /* 0x000fe2000f8e333f */
[----:B------:R-:W-:Y:S01]  /*2b740*/  ULDC UR6, c[0x0][0x14] ;  /* 0x0000050000067ab9 */ /* 0x000fe20000000800 */
[----:B------:R-:W-:Y:S01]  /*2b750*/  ULDC.64 UR22, c[0x0][0x198] ;  /* 0x0000660000167ab9 */ /* 0x000fe20000000a00 */
[----:B------:R-:W-:Y:S02]  /*2b760*/  UIMAD.WIDE.U32 UR20, UR4, UR6, URZ ;  /* 0x00000006041472a5 */ /* 0x000fe4000f8e003f */
[----:B------:R-:W-:Y:S01]  /*2b770*/  UIMAD UR13, UR5, UR6, URZ ;  /* 0x00000006050d72a4 */ /* 0x000fe2000f8e023f */
[----:B0-----:R-:W-:-:S03]  /*2b780*/  VIADD R0, R0, 0x3f ;  /* 0x0000003f00007836 */ /* 0x001fc60000000000 */
[----:B------:R-:W-:Y:S02]  /*2b790*/  UIADD3 UR13, UR21, UR13, URZ ;  /* 0x0000000d150d7290 */ /* 0x000fe4000fffe03f */
[----:B------:R-:W-:-:S04]  /*2b7a0*/  SHF.R.S32.HI R7, RZ, 0x1f, R0 ;  /* 0x0000001fff077819 */ /* 0x000fc80000011400 */
[----:B------:R-:W-:Y:S01]  /*2b7b0*/  LEA.HI R0, R7, R0, RZ, 0x6 ;  /* 0x0000000007007211 */ /* 0x000fe200078f30ff */
[----:B------:R-:W-:Y:S01]  /*2b7c0*/  IMAD.MOV.U32 R7, RZ, RZ, 0x1 ;  /* 0x00000001ff077424 */ /* 0x000fe200078e00ff */
[----:B-1----:R-:W-:Y:S02]  /*2b7d0*/  LOP3.LUT R16, R16, 0x1, RZ, 0xc0, !PT ;  /* 0x0000000110107812 */ /* 0x002fe400078ec0ff */
[----:B------:R-:W-:-:S05]  /*2b7e0*/  SHF.R.S32.HI R0, RZ, 0x6, R0 ;  /* 0x00000006ff007819 */ /* 0x000fca0000011400 */
[----:B------:R-:W-:Y:S01]  /*2b7f0*/  VIADD R17, R0, 0x1 ;  /* 0x0000000100117836 */ /* 0x000fe20000000000 */
[----:B--2---:R-:W-:-:S07]  /*2b800*/  LOP3.LUT R6, R2, 0x2, RZ, 0xfc, !PT ;  /* 0x0000000202067812 */ /* 0x004fce00078efcff */
.L_x_817:
[----:B------:R-:W-:-:S03]  /*2b810*/  UMOV UR4, 0xffffffff ;  /* 0xffffffff00047882 */ /* 0x000fc60000000000 */
[----:B------:R-:W-:Y:S05]  /*2b820*/  BRA.DIV UR4, `(.L_x_807) ;  /* 0x0000000e04a07947 */ /* 0x000fea000b800000 */
[----:B------:R-:W-:-:S13]  /*2b830*/  ELECT P6, URZ, PT ;  /* 0x00000000003f782f */ /* 0x000fda00038c0000 */
.L_x_827:
[----:B------:R-:W0:Y:S01]  /*2b840*/  LDC R2, c[0x0][0x28c] ;  /* 0x0000a300ff027b82 */ /* 0x000e220000000800 */
[----:B------:R-:W-:Y:S01]  /*2b850*/  BSSY B1, `(.L_x_808) ;  /* 0x000003b000017945 */ /* 0x000fe20003800000 */
[----:B0-----:R-:W-:-:S13]  /*2b860*/  ISETP.LT.OR P6, PT, R2, 0x1, !P6 ;  /* 0x000000010200780c */ /* 0x001fda00077c1670 */
[----:B------:R-:W-:Y:S05]  /*2b870*/  @P6 BRA `(.L_x_809) ;  /* 0x0000000000e06947 */ /* 0x000fea0003800000 */
[----:B------:R-:W-:Y:S02]  /*2b880*/  IMAD R4, R5, 0x2, R16 ;  /* 0x0000000205047824 */ /* 0x000fe400078e0210 */
[----:B------:R-:W-:Y:S02]  /*2b890*/  IMAD R3, R3, 0xc0, RZ ;  /* 0x000000c003037824 */ /* 0x000fe400078e02ff */
[----:B------:R-:W-:Y:S02]  /*2b8a0*/  IMAD R4, R4, 0xc0, RZ ;  /* 0x000000c004047824 */ /* 0x000fe400078e02ff */
[----:B------:R-:W-:Y:S02]  /*2b8b0*/  IMAD.MOV.U32 R5, RZ, RZ, RZ ;  /* 0x000000ffff057224 */ /* 0x000fe400078e00ff */
[----:B------:R-:W-:Y:S02]  /*2b8c0*/  IMAD.MOV.U32 R9, RZ, RZ, R17 ;  /* 0x000000ffff097224 */ /* 0x000fe400078e0011 */
[----:B------:R-:W-:-:S02]  /*2b8d0*/  IMAD.MOV.U32 R12, RZ, RZ, R7 ;  /* 0x000000ffff0c7224 */ /* 0x000fc400078e0007 */
[----:B------:R-:W-:-:S07]  /*2b8e0*/  IMAD.MOV.U32 R13, RZ, RZ, R8 ;  /* 0x000000ffff0d7224 */ /* 0x000fce00078e0008 */
.L_x_812:
[----:B------:R-:W0:Y:S01]  /*2b8f0*/  S2R R15, SR_CgaCtaId ;  /* 0x00000000000f7919 */ /* 0x000e220000008800 */
[----:B------:R-:W-:Y:S02]  /*2b900*/  MOV R14, 0x400 ;  /* 0x00000400000e7802 */ /* 0x000fe40000000f00 */
[----:B------:R-:W-:Y:S02]  /*2b910*/  SHF.L.U32 R2, R12, 0x1f, RZ ;  /* 0x0000001f0c027819 */ /* 0x000fe400000006ff */
[----:B0-----:R-:W-:-:S04]  /*2b920*/  LEA R14, R15, R14, 0x18 ;  /* 0x0000000e0f0e7211 */ /* 0x001fc800078ec0ff */
[----:B------:R-:W-:-:S04]  /*2b930*/  LEA R15, R13, R14, 0x3 ;  /* 0x0000000e0d0f7211 */ /* 0x000fc800078e18ff */
[----:B------:R-:W0:Y:S02]  /*2b940*/  SYNCS.PHASECHK.TRANS64.TRYWAIT P0, [R15+URZ+0x18], R2 ;  /* 0x000018020f0075a7 */ /* 0x000e24000800017f */
[----:B0-----:R-:W-:Y:S05]  /*2b950*/  @!P0 BRA `(.L_x_810) ;  /* 0x0000000c00748947 */ /* 0x001fea0003800000 */
.L_x_828:
[----:B------:R-:W1:Y:S02]  /*2b960*/  S2R R18, SR_TID.X ;  /* 0x0000000000127919 */ /* 0x000e640000002100 */
[----:B-1----:R-:W-:-:S13]  /*2b970*/  LOP3.LUT P0, RZ, R18, 0x7f, RZ, 0xc0, !PT ;  /* 0x0000007f12ff7812 */ /* 0x002fda000780c0ff */
[----:B0-----:R-:W0:Y:S02]  /*2b980*/  @!P0 LDC R2, c[0x0][0x500] ;  /* 0x00014000ff028b82 */ /* 0x001e240000000800 */
[----:B0-----:R0:W-:Y:S02]  /*2b990*/  @!P0 SYNCS.ARRIVE.TRANS64 RZ, [R15+URZ], R2 ;  /* 0x000000020fff89a7 */ /* 0x0011e4000800003f */
[----:B0-----:R-:W-:-:S04]  /*2b9a0*/  PRMT R2, R6, 0x9910, RZ ;  /* 0x0000991006027816 */ /* 0x001fc800000000ff */
[----:B------:R-:W-:-:S13]  /*2b9b0*/  ISETP.NE.AND P0, PT, R2, 0x2, PT ;  /* 0x000000020200780c */ /* 0x000fda0003f05270 */
[----:B------:R-:W-:Y:S05]  /*2b9c0*/  @P0 BRA `(.L_x_811) ;  /* 0x0000000000040947 */ /* 0x000fea0003800000 */
[----:B------:R-:W-:Y:S01]  /*2b9d0*/  BPT.TRAP 0x1 ;  /* 0x000000040000795c */ /* 0x000fe20000300000 */
.L_x_811:
[----:B------:R-:W-:Y:S01]  /*2b9e0*/  R2UR UR9, R15 ;  /* 0x000000000f0972ca */ /* 0x000fe200000e0000 */
[C---:B------:R-:W-:Y:S01]  /*2b9f0*/  IMAD R15, R13.reuse, 0x2, R16 ;  /* 0x000000020d0f7824 */ /* 0x040fe200078e0210 */
[----:B------:R-:W-:Y:S01]  /*2ba00*/  UIADD3 UR4, UP0, UR22, 0xf0, URZ ;  /* 0x000000f016047890 */ /* 0x000fe2000ff1e03f */
[--C-:B------:R-:W-:Y:S01]  /*2ba10*/  IMAD R2, R13, 0x6000, R14.reuse ;  /* 0x000060000d027824 */ /* 0x100fe200078e020e */
[----:B------:R-:W-:Y:S01]  /*2ba20*/  R2UR UR11, R3 ;  /* 0x00000000030b72ca */ /* 0x000fe200000e0000 */
[----:B------:R-:W-:Y:S01]  /*2ba30*/  IMAD R15, R15, 0x3000, RZ ;  /* 0x000030000f0f7824 */ /* 0x000fe200078e02ff */
[----:B------:R-:W-:Y:S01]  /*2ba40*/  R2UR UR10, R5 ;  /* 0x00000000050a72ca */ /* 0x000fe200000e0000 */
[----:B------:R-:W-:Y:S01]  /*2ba50*/  VIADD R9, R9, 0xffffffff ;  /* 0xffffffff09097836 */ /* 0x000fe20000000000 */
[----:B------:R-:W-:Y:S01]  /*2ba60*/  R2UR UR5, R2 ;  /* 0x00000000020572ca */ /* 0x000fe200000e0000 */
[----:B------:R-:W-:Y:S01]  /*2ba70*/  IMAD R15, R15, 0x2, R14 ;  /* 0x000000020f0f7824 */ /* 0x000fe200078e020e */
[----:B------:R-:W-:Y:S01]  /*2ba80*/  R2UR UR12, R11 ;  /* 0x000000000b0c72ca */ /* 0x000fe200000e0000 */
[----:B------:R-:W-:Y:S01]  /*2ba90*/  UIADD3 UR24, UP1, UR22, 0x1f0, URZ ;  /* 0x000001f016187890 */ /* 0x000fe2000ff3e03f */
[----:B------:R-:W-:Y:S01]  /*2baa0*/  R2UR UR19, R4 ;  /* 0x00000000041372ca */ /* 0x000fe200000e0000 */
[----:B------:R-:W-:Y:S01]  /*2bab0*/  VIADD R13, R13, 0x1 ;  /* 0x000000010d0d7836 */ /* 0x000fe20000000000 */
[----:B------:R-:W-:Y:S01]  /*2bac0*/  R2UR UR8, R15 ;  /* 0x000000000f0872ca */ /* 0x000fe200000e0000 */
[----:B------:R-:W-:Y:S01]  /*2bad0*/  UIADD3.X UR25, URZ, UR23, URZ, UP1, !UPT ;  /* 0x000000173f197290 */ /* 0x000fe20008ffe43f */
[----:B------:R-:W-:Y:S01]  /*2bae0*/  ISETP.GT.AND P1, PT, R9, 0x1, PT ;  /* 0x000000010900780c */ /* 0x000fe20003f24270 */
[----:B------:R-:W-:Y:S01]  /*2baf0*/  UMOV UR6, 0x0 ;  /* 0x0000000000067882 */ /* 0x000fe20000000000 */
[----:B------:R-:W-:Y:S01]  /*2bb00*/  UMOV UR7, 0x10000000 ;  /* 0x1000000000077882 */ /* 0x000fe20000000000 */
[----:B------:R-:W-:Y:S01]  /*2bb10*/  ISETP.NE.AND P0, PT, R13, 0x3, PT ;  /* 0x000000030d00780c */ /* 0x000fe20003f05270 */
[----:B------:R-:W-:Y:S01]  /*2bb20*/  UMOV UR26, 0x30000 ;  /* 0x00030000001a7882 */ /* 0x000fe20000000000 */
[----:B------:R-:W-:Y:S01]  /*2bb30*/  UIADD3 UR14, UR5, 0x100, URZ ;  /* 0x00000100050e7890 */ /* 0x000fe2000fffe03f */
[----:B------:R-:W-:Y:S01]  /*2bb40*/  VIADD R5, R5, 0x40 ;  /* 0x0000004005057836 */ /* 0x000fe20000000000 */
[----:B------:R-:W-:Y:S01]  /*2bb50*/  UIADD3.X UR5, URZ, UR23, URZ, UP0, !UPT ;  /* 0x000000173f057290 */ /* 0x000fe200087fe43f */
[----:B------:R-:W-:-:S02]  /*2bb60*/  SEL R15, RZ, 0x1, P0 ;  /* 0x00000001ff0f7807 */ /* 0x000fc40000000000 */
[----:B------:R-:W-:Y:S01]  /*2bb70*/  SEL R13, R13, RZ, P0 ;  /* 0x000000ff0d0d7207 */ /* 0x000fe20000000000 */
[----:B------:R-:W-:Y:S01]  /*2bb80*/  UIADD3 UR15, UR8, 0x12100, URZ ;  /* 0x00012100080f7890 */ /* 0x000fe2000fffe03f */
[----:B------:R-:W-:Y:S02]  /*2bb90*/  LOP3.LUT R12, R12, R15, RZ, 0x3c, !PT ;  /* 0x0000000f0c0c7212 */ /* 0x000fe400078e3cff */
[----:B------:R-:W-:Y:S02]  /*2bba0*/  UMOV UR8, UR14 ;  /* 0x0000000e00087c82 */ /* 0x000fe40008000000 */
[----:B------:R0:W-:Y:S02]  /*2bbb0*/  UTMALDG.3D [UR8], [UR4], desc[UR6] ;  /* 0x00000608040075b4 */ /* 0x0001e40008011000 */
[----:B0-----:R-:W-:Y:S01]  /*2bbc0*/  UMOV UR8, UR15 ;  /* 0x0000000f00087c82 */ /* 0x001fe20008000000 */
[----:B------:R-:W-:Y:S02]  /*2bbd0*/  UMOV UR11, UR19 ;  /* 0x00000013000b7c82 */ /* 0x000fe40008000000 */
[----:B------:R0:W-:Y:S02]  /*2bbe0*/  UTMALDG.3D.MULTICAST [UR8], [UR24], UR26, desc[UR6] ;  /* 0x00000608180073b4 */ /* 0x0001e4000801181a */
[----:B0-----:R-:W-:Y:S05]  /*2bbf0*/  @P1 BRA `(.L_x_812) ;  /* 0xfffffffc003c1947 */ /* 0x001fea000383ffff */
.L_x_809:
[----:B------:R-:W-:Y:S05]  /*2bc00*/  BSYNC B1 ;  /* 0x0000000000017941 */ /* 0x000fea0003800000 */
.L_x_808:
[----:B------:R-:W2:Y:S01]  /*2bc10*/  LDL.LU R15, [R1+0x30c] ;  /* 0x00030c00010f7983 */ /* 0x000ea20000300800 */
[----:B------:R-:W-:Y:S01]  /*2bc20*/  LOP3.LUT P0, RZ, R10, 0xff, RZ, 0xc0, !PT ;  /* 0x000000ff0aff7812 */ /* 0x000fe2000780c0ff */
[C---:B------:R-:W-:Y:S01]  /*2bc30*/  IMAD.IADD R5, R0.reuse, 0x1, R8 ;  /* 0x0000000100057824 */ /* 0x040fe200078e0208 */
[----:B------:R-:W-:Y:S01]  /*2bc40*/  ULDC.64 UR4, c[0x0][0x650] ;  /* 0x0001940000047ab9 */ /* 0x000fe20000000a00 */
[----:B------:R-:W3:Y:S01]  /*2bc50*/  LDL.LU R14, [R1+0x310] ;  /* 0x00031000010e7983 */ /* 0x000ee20000300800 */
[----:B------:R-:W-:Y:S01]  /*2bc60*/  ISETP.GE.U32.AND P1, PT, R0, 0x3, PT ;  /* 0x000000030000780c */ /* 0x000fe20003f26070 */
[----:B------:R-:W-:Y:S01]  /*2bc70*/  BSSY B1, `(.L_x_813) ;  /* 0x000006e000017945 */ /* 0x000fe20003800000 */
[----:B------:R-:W-:Y:S02]  /*2bc80*/  MOV R11, 0xffffffff ;  /* 0xffffffff000b7802 */ /* 0x000fe40000000f00 */
[----:B------:R-:W-:-:S05]  /*2bc90*/  PRMT R10, RZ, 0x7610, R10 ;  /* 0x00007610ff0a7816 */ /* 0x000fca000000000a */
[----:B------:R-:W0:Y:S01]  /*2bca0*/  @P0 S2R R3, SR_CgaCtaId ;  /* 0x0000000000030919 */ /* 0x000e220000008800 */
[----:B------:R-:W-:-:S04]  /*2bcb0*/  @P0 MOV R2, 0x400 ;  /* 0x0000040000020802 */ /* 0x000fc80000000f00 */
[----:B0-----:R-:W-:-:S04]  /*2bcc0*/  @P0 LEA R2, R3, R2, 0x18 ;  /* 0x0000000203020211 */ /* 0x001fc800078ec0ff */
[----:B------:R0:W-:Y:S01]  /*2bcd0*/  @P0 SYNCS.ARRIVE.TRANS64.A1T0 RZ, [R2+URZ+0x48], RZ ;  /* 0x000048ff02ff09a7 */ /* 0x0001e2000810003f */
[----:B------:R-:W-:-:S04]  /*2bce0*/  ISETP.GT.U32.AND P0, PT, R5, 0x2, PT ;  /* 0x000000020500780c */ /* 0x000fc80003f04070 */
[----:B------:R-:W-:Y:S01]  /*2bcf0*/  ISETP.LT.U32.AND P0, PT, R0, 0x3, P0 ;  /* 0x000000030000780c */ /* 0x000fe20000701070 */
[----:B0-----:R-:W-:-:S03]  /*2bd00*/  IMAD.WIDE.U32 R2, R5, -0x55555555, RZ ;  /* 0xaaaaaaab05027825 */ /* 0x001fc600078e00ff */
[----:B------:R-:W-:Y:S02]  /*2bd10*/  SEL R2, RZ, 0x1, !P0 ;  /* 0x00000001ff027807 */ /* 0x000fe40004000000 */
[----:B------:R-:W-:Y:S01]  /*2bd20*/  SHF.R.U32.HI R4, RZ, 0x1, R3 ;  /* 0x00000001ff047819 */ /* 0x000fe20000011603 */
[----:B------:R-:W-:Y:S01]  /*2bd30*/  IMAD.MOV.U32 R3, RZ, RZ, -0x1 ;  /* 0xffffffffff037424 */ /* 0x000fe200078e00ff */
[----:B------:R-:W-:Y:S02]  /*2bd40*/  LOP3.LUT R7, R7, R2, RZ, 0x3c, !PT ;  /* 0x0000000207077212 */ /* 0x000fe400078e3cff */
[----:B------:R-:W-:Y:S01]  /*2bd50*/  PRMT R2, RZ, 0x7610, R2 ;  /* 0x00007610ff027816 */ /* 0x000fe20000000002 */
[----:B------:R-:W-:Y:S01]  /*2bd60*/  IMAD R8, R4, -0x3, R5 ;  /* 0xfffffffd04087824 */ /* 0x000fe200078e0205 */
[----:B------:R-:W-:Y:S01]  /*2bd70*/  @P1 LOP3.LUT R7, R7, 0x1, R4, 0x78, !PT ;  /* 0x0000000107071812 */ /* 0x000fe200078e7804 */
[----:B------:R-:W-:Y:S01]  /*2bd80*/  IMAD.MOV.U32 R5, RZ, RZ, -0x1 ;  /* 0xffffffffff057424 */ /* 0x000fe200078e00ff */
[----:B---3--:R-:W-:-:S04]  /*2bd90*/  IADD3 R14, P0, R14, UR20, RZ ;  /* 0x000000140e0e7c10 */ /* 0x008fc8000ff1e0ff */
[----:B--2---:R-:W-:Y:S01]  /*2bda0*/  IADD3.X R15, R15, UR13, RZ, P0, !PT ;  /* 0x0000000d0f0f7c10 */ /* 0x004fe200087fe4ff */
[----:B------:R0:W-:Y:S01]  /*2bdb0*/  STL [R1+0x310], R14 ;  /* 0x0003100e01007387 */ /* 0x0001e20000100800 */
[----:B------:R-:W-:-:S03]  /*2bdc0*/  ISETP.GE.U32.AND P0, PT, R14, UR4, PT ;  /* 0x000000040e007c0c */ /* 0x000fc6000bf06070 */
[----:B------:R0:W-:Y:S01]  /*2bdd0*/  STL [R1+0x30c], R15 ;  /* 0x00030c0f01007387 */ /* 0x0001e20000100800 */
[----:B------:R-:W-:-:S13]  /*2bde0*/  ISETP.GE.U32.AND.EX P0, PT, R15, UR5, PT, P0 ;  /* 0x000000050f007c0c */ /* 0x000fda000bf06100 */
[----:B0-----:R-:W-:Y:S05]  /*2bdf0*/  @P0 BRA `(.L_x_814) ;  /* 0x0000000400540947 */ /* 0x001fea0003800000 */
[----:B------:R-:W0:Y:S01]  /*2be00*/  S2R R9, SR_CTAID.X ;  /* 0x0000000000097919 */ /* 0x000e220000002500 */
[----:B------:R-:W1:Y:S01]  /*2be10*/  LDC R18, c[0x0][0x65c] ;  /* 0x00019700ff127b82 */ /* 0x000e620000000800 */
[----:B------:R-:W-:Y:S01]  /*2be20*/  ULDC UR4, c[0x0][0x150] ;  /* 0x0000540000047ab9 */ /* 0x000fe20000000800 */
[----:B------:R-:W-:Y:S01]  /*2be30*/  ULDC UR7, c[0x0][0x630] ;  /* 0x00018c0000077ab9 */ /* 0x000fe20000000800 */
[----:B------:R-:W2:Y:S05]  /*2be40*/  S2R R2, SR_CTAID.Y ;  /* 0x0000000000027919 */ /* 0x000eaa0000002600 */
[----:B------:R-:W3:Y:S01]  /*2be50*/  LDC R4, c[0x0][0x144] ;  /* 0x00005100ff047b82 */ /* 0x000ee20000000800 */
[----:B-1----:R-:W-:-:S02]  /*2be60*/  ISETP.NE.AND P2, PT, R18, 0x1, PT ;  /* 0x000000011200780c */ /* 0x002fc40003f45270 */
[----:B0-----:R-:W-:-:S05]  /*2be70*/  I2FP.F32.U32 R3, R9 ;  /* 0x0000000900037245 */ /* 0x001fca0000201000 */
[----:B------:R-:W-:Y:S01]  /*2be80*/  FMUL R5, R3, UR4 ;  /* 0x0000000403057c20 */ /* 0x000fe20008400000 */
[----:B--2---:R-:W-:Y:S01]  /*2be90*/  I2FP.F32.U32 R3, R2 ;  /* 0x0000000200037245 */ /* 0x004fe20000201000 */
[----:B------:R-:W-:-:S04]  /*2bea0*/  ULDC UR4, c[0x0][0x154] ;  /* 0x0000550000047ab9 */ /* 0x000fc80000000800 */
[----:B------:R-:W-:Y:S01]  /*2beb0*/  FMUL R12, R3, UR4 ;  /* 0x00000004030c7c20 */ /* 0x000fe20008400000 */
[----:B------:R-:W0:Y:S01]  /*2bec0*/  F2I.U32.TRUNC.NTZ R5, R5 ;  /* 0x0000000500057305 */ /* 0x000e22000020f000 */
[----:B------:R-:W1:Y:S01]  /*2bed0*/  LDC R3, c[0x0][0x148] ;  /* 0x00005200ff037b82 */ /* 0x000e620000000800 */
[----:B------:R-:W-:Y:S02]  /*2bee0*/  ULDC.64 UR4, c[0x0][0x628] ;  /* 0x00018a0000047ab9 */ /* 0x000fe40000000a00 */
[----:B------:R-:W-:-:S04]  /*2bef0*/  ISETP.NE.U32.AND P0, PT, RZ, UR4, PT ;  /* 0x00000004ff007c0c */ /* 0x000fc8000bf05070 */
[----:B------:R-:W2:Y:S01]  /*2bf00*/  F2I.U32.TRUNC.NTZ R12, R12 ;  /* 0x0000000c000c7305 */ /* 0x000ea2000020f000 */
[----:B------:R-:W-:Y:S01]  /*2bf10*/  ISETP.NE.AND.EX P0, PT, RZ, UR5, PT, P0 ;  /* 0x00000005ff007c0c */ /* 0x000fe2000bf05300 */
[----:B0-----:R-:W-:-:S04]  /*2bf20*/  IMAD.MOV R11, RZ, RZ, -R5 ;  /* 0x000000ffff0b7224 */ /* 0x001fc800078e0a05 */
[----:B---3--:R-:W-:Y:S02]  /*2bf30*/  IMAD R9, R4, R11, R9 ;  /* 0x0000000b04097224 */ /* 0x008fe400078e0209 */
[----:B--2---:R-:W-:-:S04]  /*2bf40*/  IMAD.MOV R4, RZ, RZ, -R12 ;  /* 0x000000ffff047224 */ /* 0x004fc800078e0a0c */
[----:B-1----:R-:W-:Y:S02]  /*2bf50*/  @P2 IMAD R9, R3, R4, R2 ;  /* 0x0000000403092224 */ /* 0x002fe400078e0202 */
[----:B------:R-:W-:Y:S02]  /*2bf60*/  IMAD.MOV.U32 R2, RZ, RZ, R14 ;  /* 0x000000ffff027224 */ /* 0x000fe400078e000e */
[----:B------:R-:W-:Y:S01]  /*2bf70*/  IMAD.MOV.U32 R3, RZ, RZ, R15 ;  /* 0x000000ffff037224 */ /* 0x000fe200078e000f */
[----:B------:R-:W-:Y:S06]  /*2bf80*/  @!P0 BRA `(.L_x_815) ;  /* 0x0000000000288947 */ /* 0x000fec0003800000 */
[----:B------:R-:W-:Y:S02]  /*2bf90*/  ULDC UR6, c[0x0][0x634] ;  /* 0x00018d0000067ab9 */ /* 0x000fe40000000800 */
[----:B------:R-:W-:-:S05]  /*2bfa0*/  IADD3 R3, P0, R14, UR6, RZ ;  /* 0x000000060e037c10 */ /* 0x000fca000ff1e0ff */
[----:B------:R-:W-:-:S04]  /*2bfb0*/  IMAD.X R11, RZ, RZ, R15, P0 ;  /* 0x000000ffff0b7224 */ /* 0x000fc800000e060f */
[----:B------:R-:W-:-:S04]  /*2bfc0*/  IMAD.WIDE.U32 R4, R11, UR4, RZ ;  /* 0x000000040b047c25 */ /* 0x000fc8000f8e00ff */
[----:B------:R-:W-:-:S04]  /*2bfd0*/  IMAD.WIDE.U32 R4, P0, R3, UR5, R4 ;  /* 0x0000000503047c25 */ /* 0x000fc8000f800004 */
[----:B------:R-:W-:-:S04]  /*2bfe0*/  IMAD.WIDE.U32 R2, R3, UR4, RZ ;  /* 0x0000000403027c25 */ /* 0x000fc8000f8e00ff */
[----:B------:R-:W-:Y:S01]  /*2bff0*/  IMAD.MOV.U32 R2, RZ, RZ, R5 ;  /* 0x000000ffff027224 */ /* 0x000fe200078e0005 */
[----:B------:R-:W-:Y:S01]  /*2c000*/  IADD3 RZ, P1, R3, R4, RZ ;  /* 0x0000000403ff7210 */ /* 0x000fe20007f3e0ff */
[----:B------:R-:W-:-:S04]  /*2c010*/  IMAD.X R3, RZ, RZ, RZ, P0 ;  /* 0x000000ffff037224 */ /* 0x000fc800000e06ff */
[----:B------:R-:W-:-:S08]  /*2c020*/  IMAD.WIDE.U32.X R2, R11, UR5, R2, P1 ;  /* 0x000000050b027c25 */ /* 0x000fd000088e0402 */
.L_x_815:
[--C-:B------:R-:W-:Y:S01]  /*2c030*/  SHF.R.U64 R11, R2, UR7, R3.reuse ;  /* 0x00000007020b7c19 */ /* 0x100fe20008001203 */
[----:B------:R-:W-:Y:S01]  /*2c040*/  ULDC.64 UR4, c[0x0][0x620] ;  /* 0x0001880000047ab9 */ /* 0x000fe20000000a00 */
[----:B------:R-:W-:Y:S01]  /*2c050*/  SHF.R.U32.HI R2, RZ, UR7, R3 ;  /* 0x00000007ff027c19 */ /* 0x000fe20008011603 */
[----:B------:R-:W-:Y:S01]  /*2c060*/  IMAD.MOV.U32 R3, RZ, RZ, R15 ;  /* 0x000000ffff037224 */ /* 0x000fe200078e000f */
[----:B------:R-:W-:Y:S01]  /*2c070*/  IADD3 R13, P0, RZ, -R11, RZ ;  /* 0x8000000bff0d7210 */ /* 0x000fe20007f1e0ff */
[----:B------:R-:W-:-:S04]  /*2c080*/  ULDC.64 UR6, c[0x0][0x640] ;  /* 0x0001900000067ab9 */ /* 0x000fc80000000a00 */
[----:B------:R-:W-:Y:S01]  /*2c090*/  IMAD.X R2, RZ, RZ, ~R2, P0 ;  /* 0x000000ffff027224 */ /* 0x000fe200000e0e02 */
[----:B------:R-:W-:-:S03]  /*2c0a0*/  ISETP.NE.U32.AND P0, PT, RZ, UR6, PT ;  /* 0x00000006ff007c0c */ /* 0x000fc6000bf05070 */
[----:B------:R-:W-:Y:S01]  /*2c0b0*/  IMAD R2, R2, UR4, RZ ;  /* 0x0000000402027c24 */ /* 0x000fe2000f8e02ff */
[----:B------:R-:W-:-:S03]  /*2c0c0*/  ISETP.NE.AND.EX P0, PT, RZ, UR7, PT, P0 ;  /* 0x00000007ff007c0c */ /* 0x000fc6000bf05300 */
[----:B------:R-:W-:Y:S01]  /*2c0d0*/  IMAD R5, R13, UR5, R2 ;  /* 0x000000050d057c24 */ /* 0x000fe2000f8e0202 */
[----:B------:R-:W-:-:S05]  /*2c0e0*/  MOV R2, R14 ;  /* 0x0000000e00027202 */ /* 0x000fca0000000f00 */
[----:B------:R-:W-:Y:S01]  /*2c0f0*/  IMAD.WIDE.U32 R2, R13, UR4, R2 ;  /* 0x000000040d027c25 */ /* 0x000fe2000f8e0002 */
[----:B------:R-:W-:-:S03]  /*2c100*/  ULDC UR4, c[0x0][0x618] ;  /* 0x0001860000047ab9 */ /* 0x000fc60000000800 */
[----:B------:R-:W-:-:S05]  /*2c110*/  IMAD.IADD R3, R3, 0x1, R5 ;  /* 0x0000000103037824 */ /* 0x000fca00078e0205 */
[--C-:B------:R-:W-:Y:S02]  /*2c120*/  SHF.R.U64 R12, R2, UR4, R3.reuse ;  /* 0x00000004020c7c19 */ /* 0x100fe40008001203 */
[----:B------:R-:W-:Y:S01]  /*2c130*/  SHF.R.U32.HI R3, RZ, UR4, R3 ;  /* 0x00000004ff037c19 */ /* 0x000fe20008011603 */
[----:B------:R-:W-:-:S03]  /*2c140*/  ULDC UR4, c[0x0][0x608] ;  /* 0x0001820000047ab9 */ /* 0x000fc60000000800 */
[--C-:B------:R-:W-:Y:S02]  /*2c150*/  SHF.R.U64 R13, R12, UR4, R3.reuse ;  /* 0x000000040c0d7c19 */ /* 0x100fe40008001203 */
[----:B------:R-:W-:Y:S01]  /*2c160*/  SHF.R.U32.HI R2, RZ, UR4, R3 ;  /* 0x00000004ff027c19 */ /* 0x000fe20008011603 */
[----:B------:R-:W-:-:S03]  /*2c170*/  ULDC UR4, c[0x0][0x658] ;  /* 0x0001960000047ab9 */ /* 0x000fc60000000800 */
[--C-:B------:R-:W-:Y:S02]  /*2c180*/  SHF.R.U64 R14, R13, UR4, R2.reuse ;  /* 0x000000040d0e7c19 */ /* 0x100fe40008001202 */
[----:B------:R-:W-:-:S03]  /*2c190*/  SHF.R.U32.HI R3, RZ, UR4, R2 ;  /* 0x00000004ff037c19 */ /* 0x000fc60008011602 */
        /* <DEDUP_REMOVED lines=12> */
.L_x_816:
[----:B------:R-:W-:Y:S01]  /*2c260*/  ULDC UR4, c[0x0][0x648] ;  /* 0x0001920000047ab9 */ /* 0x000fe20000000800 */
[----:B------:R-:W-:Y:S02]  /*2c270*/  LOP3.LUT R13, R13, UR17, RZ, 0xc0, !PT ;  /* 0x000000110d0d7c12 */ /* 0x000fe4000f8ec0ff */
[----:B------:R-:W-:Y:S01]  /*2c280*/  SHF.R.U64 R2, R2, UR4, R3 ;  /* 0x0000000402027c19 */ /* 0x000fe20008001203 */
[----:B------:R-:W-:-:S04]  /*2c290*/  ULDC UR4, c[0x0][0x638] ;  /* 0x00018e0000047ab9 */ /* 0x000fc80000000800 */
[----:B------:R-:W-:Y:S02]  /*2c2a0*/  IMAD.MOV R3, RZ, RZ, -R2 ;  /* 0x000000ffff037224 */ /* 0x000fe400078e0a02 */
[----:B------:R-:W-:Y:S02]  /*2c2b0*/  IMAD R4, R2, UR18, R13 ;  /* 0x0000001202047c24 */ /* 0x000fe4000f8e020d */
[----:B------:R-:W-:Y:S01]  /*2c2c0*/  IMAD R14, R3, UR4, R14 ;  /* 0x00000004030e7c24 */ /* 0x000fe2000f8e020e */
[----:B------:R-:W-:Y:S01]  /*2c2d0*/  ULDC UR4, c[0x0][0x610] ;  /* 0x0001840000047ab9 */ /* 0x000fe20000000800 */
[----:B------:R-:W-:Y:S01]  /*2c2e0*/  LOP3.LUT R3, R12, UR16, RZ, 0xc0, !PT ;  /* 0x000000100c037c12 */ /* 0x000fe2000f8ec0ff */
[----:B------:R-:W-:Y:S01]  /*2c2f0*/  IMAD R9, R4, UR4, R9 ;  /* 0x0000000404097c24 */ /* 0x000fe2000f8e0209 */
[----:B------:R-:W-:Y:S01]  /*2c300*/  ULDC UR4, c[0x0][0x600] ;  /* 0x0001800000047ab9 */ /* 0x000fe20000000800 */
[----:B------:R-:W-:Y:S02]  /*2c310*/  IMAD.MOV.U32 R2, RZ, RZ, 0x1 ;  /* 0x00000001ff027424 */ /* 0x000fe400078e00ff */
[----:B------:R-:W-:-:S05]  /*2c320*/  IMAD R14, R14, UR4, R3 ;  /* 0x000000040e0e7c24 */ /* 0x000fca000f8e0203 */
[----:B------:R-:W-:Y:S02]  /*2c330*/  SEL R5, R14, R9, !P2 ;  /* 0x000000090e057207 */ /* 0x000fe40005000000 */
[----:B------:R-:W-:-:S07]  /*2c340*/  SEL R3, R9, R14, !P2 ;  /* 0x0000000e09037207 */ /* 0x000fce0005000000 */
.L_x_814:
[----:B------:R-:W-:Y:S05]  /*2c350*/  BSYNC B1 ;  /* 0x0000000000017941 */ /* 0x000fea0003800000 */
.L_x_813:
[----:B------:R-:W-:-:S13]  /*2c360*/  LOP3.LUT P0, RZ, R2, 0xff, RZ, 0xc0, !PT ;  /* 0x000000ff02ff7812 */ /* 0x000fda000780c0ff */
[----:B------:R-:W-:Y:S05]  /*2c370*/  @P0 BRA `(.L_x_817) ;  /* 0xfffffff400240947 */ /* 0x000fea000383ffff */
[----:B------:R-:W-:Y:S05]  /*2c380*/  BSYNC B0 ;  /* 0x0000000000007941 */ /* 0x000fea0003800000 */
.L_x_806:
[----:B------:R-:W-:-:S03]  /*2c390*/  UMOV UR4, 0xffffffff ;  /* 0xffffffff00047882 */ /* 0x000fc60000000000 */
[----:B------:R-:W-:Y:S05]  /*2c3a0*/  BRA.DIV UR4, `(.L_x_818) ;  /* 0x0000000204f47947 */ /* 0x000fea000b800000 */
[----:B------:R-:W-:-:S13]  /*2c3b0*/  ELECT P6, URZ, PT ;  /* 0x00000000003f782f */ /* 0x000fda00038c0000 */
.L_x_831:
[----:B------:R-:W-:Y:S04]  /*2c3c0*/  BSSY B0, `(.L_x_819) ;  /* 0x0000023000007945 */ /* 0x000fe80003800000 */
[----:B------:R-:W-:Y:S05]  /*2c3d0*/  @!P6 BRA `(.L_x_820) ;  /* 0x000000000084e947 */ /* 0x000fea0003800000 */
[----:B------:R-:W2:Y:S02]  /*2c3e0*/  LDL.LU R0, [R1+0x304] ;  /* 0x0003040001007983 */ /* 0x000ea40000300800 */
[----:B--2---:R-:W-:-:S04]  /*2c3f0*/  LOP3.LUT R0, R0, 0x2, RZ, 0xfc, !PT ;  /* 0x0000000200007812 */ /* 0x004fc800078efcff */
[----:B------:R-:W-:-:S13]  /*2c400*/  ISETP.NE.AND P0, PT, R0, 0x3, PT ;  /* 0x000000030000780c */ /* 0x000fda0003f05270 */
[----:B------:R-:W-:Y:S05]  /*2c410*/  @!P0 BRA `(.L_x_821) ;  /* 0x0000000000048947 */ /* 0x000fea0003800000 */
[----:B------:R-:W-:Y:S01]  /*2c420*/  BPT.TRAP 0x1 ;  /* 0x000000040000795c */ /* 0x000fe20000300000 */
.L_x_821:
[----:B------:R-:W0:Y:S01]  /*2c430*/  S2R R3, SR_CgaCtaId ;  /* 0x0000000000037919 */ /* 0x000e220000008800 */
[----:B------:R-:W-:-:S04]  /*2c440*/  MOV R0, 0x400 ;  /* 0x0000040000007802 */ /* 0x000fc80000000f00 */
[----:B0-----:R-:W-:Y:S02]  /*2c450*/  LEA R3, R3, R0, 0x18 ;  /* 0x0000000003037211 */ /* 0x001fe400078ec0ff */
[----:B------:R-:W-:Y:S02]  /*2c460*/  SHF.L.U32 R0, R7, 0x1f, RZ ;  /* 0x0000001f07007819 */ /* 0x000fe400000006ff */
[----:B------:R-:W-:-:S05]  /*2c470*/  IADD3 R3, R3, 0x18, RZ ;  /* 0x0000001803037810 */ /* 0x000fca0007ffe0ff */
[----:B------:R-:W-:-:S04]  /*2c480*/  IMAD R5, R8, 0x8, R3 ;  /* 0x0000000808057824 */ /* 0x000fc800078e0203 */
[----:B------:R-:W0:Y:S02]  /*2c490*/  SYNCS.PHASECHK.TRANS64.TRYWAIT P0, [R5+URZ], R0 ;  /* 0x00000000050075a7 */ /* 0x000e24000800017f */
[----:B0-----:R-:W-:Y:S05]  /*2c4a0*/  @!P0 BRA `(.L_x_822) ;  /* 0x0000000000d48947 */ /* 0x001fea0003800000 */
.L_x_832:
[----:B------:R-:W-:-:S05]  /*2c4b0*/  VIADD R8, R8, 0x1 ;  /* 0x0000000108087836 */ /* 0x000fca0000000000 */
[----:B------:R-:W-:-:S04]  /*2c4c0*/  ISETP.NE.AND P0, PT, R8, 0x3, PT ;  /* 0x000000030800780c */ /* 0x000fc80003f05270 */
[----:B0-----:R-:W-:Y:S02]  /*2c4d0*/  SEL R0, RZ, 0x1, P0 ;  /* 0x00000001ff007807 */ /* 0x001fe40000000000 */
[----:B------:R-:W-:Y:S02]  /*2c4e0*/  SEL R8, R8, RZ, P0 ;  /* 0x000000ff08087207 */ /* 0x000fe40000000000 */
[----:B------:R-:W-:-:S03]  /*2c4f0*/  LOP3.LUT R7, R7, R0, RZ, 0x3c, !PT ;  /* 0x0000000007077212 */ /* 0x000fc600078e3cff */
[----:B------:R-:W-:Y:S01]  /*2c500*/  IMAD R5, R8, 0x8, R3 ;  /* 0x0000000808057824 */ /* 0x000fe200078e0203 */
[----:B------:R-:W-:-:S04]  /*2c510*/  SHF.L.U32 R0, R7, 0x1f, RZ ;  /* 0x0000001f07007819 */ /* 0x000fc800000006ff */
[----:B------:R-:W0:Y:S02]  /*2c520*/  SYNCS.PHASECHK.TRANS64.TRYWAIT P0, [R5+URZ], R0 ;  /* 0x00000000050075a7 */ /* 0x000e24000800017f */
[----:B0-----:R-:W-:Y:S05]  /*2c530*/  @!P0 BRA `(.L_x_823) ;  /* 0x0000000000c48947 */ /* 0x001fea0003800000 */
.L_x_833:
[----:B0-----:R-:W-:-:S05]  /*2c540*/  VIADD R0, R8, 0x1 ;  /* 0x0000000108007836 */ /* 0x001fca0000000000 */
[----:B------:R-:W-:-:S04]  /*2c550*/  ISETP.NE.AND P0, PT, R0, 0x3, PT ;  /* 0x000000030000780c */ /* 0x000fc80003f05270 */
[----:B------:R-:W-:Y:S02]  /*2c560*/  SEL R2, RZ, 0x1, P0 ;  /* 0x00000001ff027807 */ /* 0x000fe40000000000 */
[----:B------:R-:W-:Y:S02]  /*2c570*/  SEL R0, R0, RZ, P0 ;  /* 0x000000ff00007207 */ /* 0x000fe40000000000 */
[----:B------:R-:W-:-:S03]  /*2c580*/  LOP3.LUT R2, R7, R2, RZ, 0x3c, !PT ;  /* 0x0000000207027212 */ /* 0x000fc600078e3cff */
[----:B------:R-:W-:Y:S01]  /*2c590*/  IMAD R3, R0, 0x8, R3 ;  /* 0x0000000800037824 */ /* 0x000fe200078e0203 */
[----:B------:R-:W-:-:S07]  /*2c5a0*/  SHF.L.U32 R0, R2, 0x1f, RZ ;  /* 0x0000001f02007819 */ /* 0x000fce00000006ff */
.L_x_824:
[----:B0-----:R0:W1:Y:S02]  /*2c5b0*/  SYNCS.PHASECHK.TRANS64.TRYWAIT P0, [R3+URZ], R0 ;  /* 0x00000000030075a7 */ /* 0x001064000800017f */
[----:B-1----:R-:W-:Y:S05]  /*2c5c0*/  @!P0 NANOSLEEP.SYNCS 0x989680 ;  /* 0x009896800000895d */ /* 0x002fea0003900000 */
[----:B------:R-:W1:Y:S02]  /*2c5d0*/  @!P0 SYNCS.PHASECHK.TRANS64 P0, [R3+URZ], R0 ;  /* 0x00000000030085a7 */ /* 0x000e64000800007f */
[----:B-1----:R-:W-:Y:S05]  /*2c5e0*/  @!P0 BRA `(.L_x_824) ;  /* 0xfffffffc00f08947 */ /* 0x002fea000383ffff */
.L_x_820:
[----:B------:R-:W-:Y:S05]  /*2c5f0*/  BSYNC B0 ;  /* 0x0000000000007941 */ /* 0x000fea0003800000 */
.L_x_819:
[----:B------:R-:W-:Y:S05]  /*2c600*/  EXIT ;  /* 0x000000000000794d */ /* 0x000fea0003800000 */
.L_x_21:
[----:B-1----:R1:W2:Y:S02]  /*2c610*/  SYNCS.PHASECHK.TRANS64.TRYWAIT P1, [R4+URZ], R3 ;  /* 0x00000003040075a7 */ /* 0x0022a4000802017f */
[----:B--2---:R-:W-:Y:S05]  /*2c620*/  @!P1 NANOSLEEP.SYNCS 0x989680 ;  /* 0x009896800000995d */ /* 0x004fea0003900000 */
[----:B------:R-:W2:Y:S02]  /*2c630*/  @!P1 SYNCS.PHASECHK.TRANS64 P1, [R4+URZ], R3 ;  /* 0x00000003040095a7 */ /* 0x000ea4000802007f */
[----:B--2---:R-:W-:Y:S05]  /*2c640*/  @!P1 BRA `(.L_x_21) ;  /* 0xfffffffc00f09947 */ /* 0x004fea000383ffff */
[----:B------:R-:W-:Y:S05]  /*2c650*/  BRA `(.L_x_20) ;  /* 0xfffffd4c00d87947 */ /* 0x000fea000383ffff */
.L_x_26:
[----:B--2---:R2:W3:Y:S02]  /*2c660*/  SYNCS.PHASECHK.TRANS64.TRYWAIT P1, [R6+URZ], R7 ;  /* 0x00000007060075a7 */ /* 0x0044e4000802017f */
[----:B---3--:R-:W-:Y:S05]  /*2c670*/  @!P1 NANOSLEEP.SYNCS 0x989680 ;  /* 0x009896800000995d */ /* 0x008fea0003900000 */
[----:B------:R-:W3:Y:S02]  /*2c680*/  @!P1 SYNCS.PHASECHK.TRANS64 P1, [R6+URZ], R7 ;  /* 0x00000007060095a7 */ /* 0x000ee4000802007f */
[----:B---3--:R-:W-:Y:S05]  /*2c690*/  @!P1 BRA `(.L_x_26) ;  /* 0xfffffffc00f09947 */ /* 0x008fea000383ffff */
[----:B------:R-:W-:Y:S05]  /*2c6a0*/  BRA `(.L_x_25) ;  /* 0xfffffdc400947947 */ /* 0x000fea000383ffff */
.L_x_807:
[----:B------:R-:W-:Y:S01]  /*2c6b0*/  BSSY B1, `(.L_x_825) ;  /* 0x0000006000017945 */ /* 0x000fe20003800000 */
[----:B------:R-:W-:-:S07]  /*2c6c0*/  IMAD.MOV.U32 R15, RZ, RZ, -0x1 ;  /* 0xffffffffff0f7424 */ /* 0x000fce00078e00ff */
[----:B------:R-:W-:Y:S05]  /*2c6d0*/  WARPSYNC.COLLECTIVE R15, `(.L_x_826) ;  /* 0x000000000f0c7348 */ /* 0x000fea0003c00000 */
[----:B------:R-:W-:Y:S02]  /*2c6e0*/  ELECT P6, UR62, PT ;  /* 0x00000000003e782f */ /* 0x000fe400038c0000 */
[----:B------:R-:W-:Y:S01]  /*2c6f0*/  MOV R14, UR62 ;  /* 0x0000003e000e7c02 */ /* 0x000fe20008000f00 */
[----:B------:R-:W-:Y:S10]  /*2c700*/  ENDCOLLECTIVE ;  /* 0x000000000000791b */ /* 0x000ff40003800000 */
.L_x_826:
[----:B------:R-:W-:Y:S05]  /*2c710*/  BSYNC B1 ;  /* 0x0000000000017941 */ /* 0x000fea0003800000 */
.L_x_825:
[----:B------:R-:W-:Y:S05]  /*2c720*/  BRA `(.L_x_827) ;  /* 0xfffffff000447947 */ /* 0x000fea000383ffff */
.L_x_810:
[----:B0-----:R0:W1:Y:S02]  /*2c730*/  SYNCS.PHASECHK.TRANS64.TRYWAIT P0, [R15+URZ+0x18], R2 ;  /* 0x000018020f0075a7 */ /* 0x001064000800017f */
[----:B-1----:R-:W-:Y:S05]  /*2c740*/  @!P0 NANOSLEEP.SYNCS 0x989680 ;  /* 0x009896800000895d */ /* 0x002fea0003900000 */
[----:B------:R-:W1:Y:S02]  /*2c750*/  @!P0 SYNCS.PHASECHK.TRANS64 P0, [R15+URZ+0x18], R2 ;  /* 0x000018020f0085a7 */ /* 0x000e64000800007f */
[----:B-1----:R-:W-:Y:S05]  /*2c760*/  @!P0 BRA `(.L_x_810) ;  /* 0xfffffffc00f08947 */ /* 0x002fea000383ffff */
[----:B------:R-:W-:Y:S05]  /*2c770*/  BRA `(.L_x_828) ;  /* 0xfffffff000787947 */ /* 0x000fea000383ffff */
.L_x_818:
[----:B------:R-:W-:Y:S01]  /*2c780*/  BSSY B0, `(.L_x_829) ;  /* 0x0000006000007945 */ /* 0x000fe20003800000 */
[----:B------:R-:W-:-:S07]  /*2c790*/  IMAD.MOV.U32 R15, RZ, RZ, -0x1 ;  /* 0xffffffffff0f7424 */ /* 0x000fce00078e00ff */
[----:B------:R-:W-:Y:S05]  /*2c7a0*/  WARPSYNC.COLLECTIVE R15, `(.L_x_830) ;  /* 0x000000000f0c7348 */ /* 0x000fea0003c00000 */
[----:B------:R-:W-:Y:S02]  /*2c7b0*/  ELECT P6, UR62, PT ;  /* 0x00000000003e782f */ /* 0x000fe400038c0000 */
[----:B------:R-:W-:Y:S01]  /*2c7c0*/  MOV R14, UR62 ;  /* 0x0000003e000e7c02 */ /* 0x000fe20008000f00 */
[----:B------:R-:W-:Y:S10]  /*2c7d0*/  ENDCOLLECTIVE ;  /* 0x000000000000791b */ /* 0x000ff40003800000 */
.L_x_830:
[----:B------:R-:W-:Y:S05]  /*2c7e0*/  BSYNC B0 ;  /* 0x0000000000007941 */ /* 0x000fea0003800000 */
.L_x_829:
[----:B------:R-:W-:Y:S05]  /*2c7f0*/  BRA `(.L_x_831) ;  /* 0xfffffff800f07947 */ /* 0x000fea000383ffff */
.L_x_822:
[----:B0-----:R0:W1:Y:S02]  /*2c800*/  SYNCS.PHASECHK.TRANS64.TRYWAIT P0, [R5+URZ], R0 ;  /* 0x00000000050075a7 */ /* 0x001064000800017f */
[----:B-1----:R-:W-:Y:S05]  /*2c810*/  @!P0 NANOSLEEP.SYNCS 0x989680 ;  /* 0x009896800000895d */ /* 0x002fea0003900000 */
[----:B------:R-:W1:Y:S02]  /*2c820*/  @!P0 SYNCS.PHASECHK.TRANS64 P0, [R5+URZ], R0 ;  /* 0x00000000050085a7 */ /* 0x000e64000800007f */
[----:B-1----:R-:W-:Y:S05]  /*2c830*/  @!P0 BRA `(.L_x_822) ;  /* 0xfffffffc00f08947 */ /* 0x002fea000383ffff */
[----:B------:R-:W-:Y:S05]  /*2c840*/  BRA `(.L_x_832) ;  /* 0xfffffffc00187947 */ /* 0x000fea000383ffff */
.L_x_823:
[----:B0-----:R0:W1:Y:S02]  /*2c850*/  SYNCS.PHASECHK.TRANS64.TRYWAIT P0, [R5+URZ], R0 ;  /* 0x00000000050075a7 */ /* 0x001064000800017f */
[----:B-1----:R-:W-:Y:S05]  /*2c860*/  @!P0 NANOSLEEP.SYNCS 0x989680 ;  /* 0x009896800000895d */ /* 0x002fea0003900000 */
[----:B------:R-:W1:Y:S02]  /*2c870*/  @!P0 SYNCS.PHASECHK.TRANS64 P0, [R5+URZ], R0 ;  /* 0x00000000050085a7 */ /* 0x000e64000800007f */
[----:B-1----:R-:W-:Y:S05]  /*2c880*/  @!P0 BRA `(.L_x_823) ;  /* 0xfffffffc00f08947 */ /* 0x002fea000383ffff */
[----:B------:R-:W-:Y:S05]  /*2c890*/  BRA `(.L_x_833) ;  /* 0xfffffffc00287947 */ /* 0x000fea000383ffff */
.L_x_834:
[----:B------:R-:W-:-:S00]  /*2c8a0*/  BRA `(.L_x_834) ;  /* 0xfffffffc00fc7947 */ /* 0x000fc0000383ffff */
[----:B------:R-:W-:-:S00]  /*2c8b0*/  NOP ;  /* 0x0000000000007918 */ /* 0x000fc00000000000 */
        /* <DEDUP_REMOVED lines=12> */
.L_x_835:


//--------------------- .nv.global.init           --------------------------
	.section	.nv.global.init,"aw",@progbits
.nv.global.init:
	.type		$str$22,@object
	.size		$str$22,($str$23 - $str$22)
$str$22:
        /*0000*/ 	.byte	0x6b, 0x5f, 0x74, 0x69, 0x6c, 0x65, 0x5f, 0x63, 0x6f, 0x75, 0x6e, 0x74, 0x20, 0x3e, 0x3d, 0x20
        /*0010*/ 	.byte	0x31, 0x00
	.type		$str$23,@object
	.size		$str$23,(__unnamed_1 - $str$23)
$str$23:
        /*0012*/ 	.byte	0x2f, 0x74, 0x6d, 0x70, 0x2f, 0x63, 0x75, 0x74, 0x6c, 0x61, 0x73, 0x73, 0x5f, 0x73, 0x77, 0x65
        /*0022*/ 	.byte	0x65, 0x70, 0x5f, 0x73, 0x72, 0x63, 0x2f, 0x69, 0x6e, 0x63, 0x6c, 0x75, 0x64, 0x65, 0x2f, 0x63
        /*0032*/ 	.byte	0x75, 0x74, 0x6c, 0x61, 0x73, 0x73, 0x2f, 0x67, 0x65, 0x6d, 0x6d, 0x2f, 0x63, 0x6f, 0x6c, 0x6c
        /*0042*/ 	.byte	0x65, 0x63, 0x74, 0x69, 0x76, 0x65, 0x2f, 0x73, 0x6d, 0x39, 0x30, 0x5f, 0x6d, 0x6d, 0x61, 0x5f
        /*0052*/ 	.byte	0x74, 0x6d, 0x61, 0x5f, 0x67, 0x6d, 0x6d, 0x61, 0x5f, 0x73, 0x73, 0x5f, 0x77, 0x61, 0x72, 0x70
        /*0062*/ 	.byte	0x73, 0x70, 0x65, 0x63, 0x69, 0x61, 0x6c, 0x69, 0x7a, 0x65, 0x64, 0x2e, 0x68, 0x70, 0x70, 0x00
	.type		__unnamed_1,@object
	.size		__unnamed_1,(.L_0 - __unnamed_1)
__unnamed_1:
        /* <DEDUP_REMOVED lines=182> */
        /*0bd2*/ 	.byte	0x79, 0x5d, 0x00
.L_0:


//--------------------- .nv.shared._ZN7cutlass13device_kernelINS_4gemm6kernel13GemmUniversalIN4cute5tupleIJiiiiEEENS1_10collective13CollectiveMmaINS1_34MainloopSm90TmaGmmaWarpSpecializedILi3ENS5_IJNS4_1CILi2EEENSA_ILi1EEESC_EEENS1_35KernelTmaWarpSpecializedCooperativeEEENS5_IJNSA_ILi192EEENSA_ILi384EEENSA_ILi64EEEEEENS_10bfloat16_tENS5_IJlSC_lEEESK_SL_NS4_8TiledMMAINS4_8MMA_AtomIJNS4_4SM904GMMA28MMA_64x192x16_F32BF16BF16_SSILNSP_5MajorE0ELSR_0ELNSP_7ScaleInE1ELSS_1EEEEEENS4_6LayoutISD_NS5_IJSC_NSA_ILi0EEESW_EEEEENS5_IJNS4_10UnderscoreESZ_SZ_EEEEENS4_13SM90_TMA_LOADENS4_14ComposedLayoutINS4_7SwizzleILi3ELi4ELi3EEENS4_18smem_ptr_flag_bitsILi16EEENSV_INS5_IJNSA_ILi8EEESI_EEENS5_IJSI_SC_EEEEEEEvNS4_8identityENS4_23SM90_TMA_LOAD_MULTICASTES1C_vS1D_EENS_8epilogue10collective6detail29Sm90TmaWarpSpecializedAdapterINS1H_15DefaultEpilogueISK_SL_SL_NS1G_6thread17LinearCombinationISK_Li1EffLNS1L_9ScaleType4KindE0ELNS_15FloatRoundStyleE2ESK_EENS1_15EpilogueDefaultEEEEEvvEEEEvNT_6ParamsE --------------------------
	.section	.nv.shared._ZN7cutlass13device_kernelINS_4gemm6kernel13GemmUniversalIN4cute5tupleIJiiiiEEENS1_10collective13CollectiveMmaINS1_34MainloopSm90TmaGmmaWarpSpecializedILi3ENS5_IJNS4_1CILi2EEENSA_ILi1EEESC_EEENS1_35KernelTmaWarpSpecializedCooperativeEEENS5_IJNSA_ILi192EEENSA_ILi384EEENSA_ILi64EEEEEENS_10bfloat16_tENS5_IJlSC_lEEESK_SL_NS4_8TiledMMAINS4_8MMA_AtomIJNS4_4SM904GMMA28MMA_64x192x16_F32BF16BF16_SSILNSP_5MajorE0ELSR_0ELNSP_7ScaleInE1ELSS_1EEEEEENS4_6LayoutISD_NS5_IJSC_NSA_ILi0EEESW_EEEEENS5_IJNS4_10UnderscoreESZ_SZ_EEEEENS4_13SM90_TMA_LOADENS4_14ComposedLayoutINS4_7SwizzleILi3ELi4ELi3EEENS4_18smem_ptr_flag_bitsILi16EEENSV_INS5_IJNSA_ILi8EEESI_EEENS5_IJSI_SC_EEEEEEEvNS4_8identityENS4_23SM90_TMA_LOAD_MULTICASTES1C_vS1D_EENS_8epilogue10collective6detail29Sm90TmaWarpSpecializedAdapterINS1H_15DefaultEpilogueISK_SL_SL_NS1G_6thread17LinearCombinationISK_Li1EffLNS1L_9ScaleType4KindE0ELNS_15FloatRoundStyleE2ESK_EENS1_15EpilogueDefaultEEEEEvvEEEEvNT_6ParamsE,"aw",@nobits
	.sectionflags	@""
	.align	16
	.zero		1024


//--------------------- .nv.shared.reserved.0     --------------------------
	.section	.nv.shared.reserved.0,"aw",@nobits
	.weak		__nv_reservedSMEM_offset_0_alias
	.size		__nv_reservedSMEM_offset_0_alias, 0, 0
	.other		__nv_reservedSMEM_offset_0_alias,@"STO_CUDA_RESERVED_SHARED STV_DEFAULT"
__nv_reservedSMEM_offset_0_alias:
	.zero		0


//--------------------- .nv.global                --------------------------
	.section	.nv.global,"aw",@nobits
.nv.global:
	.type		_ZN39_INTERNAL_41bd72df_4_k_cu_0ca9eb77_89434cute1_E,@object
	.size		_ZN39_INTERNAL_41bd72df_4_k_cu_0ca9eb77_89434cute1_E,(_ZN39_INTERNAL_41bd72df_4_k_cu_0ca9eb77_89434cuda3std3__45__cpo6cbeginE - _ZN39_INTERNAL_41bd72df_4_k_cu_0ca9eb77_89434cute1_E)
_ZN39_INTERNAL_41bd72df_4_k_cu_0ca9eb77_89434cute1_E:
	.zero		1
	.type		_ZN39_INTERNAL_41bd72df_4_k_cu_0ca9eb77_89434cuda3std3__45__cpo6cbeginE,@object
	.size		_ZN39_INTERNAL_41bd72df_4_k_cu_0ca9eb77_89434cuda3std3__45__cpo6cbeginE,(_ZN39_INTERNAL_41bd72df_4_k_cu_0ca9eb77_89434cuda3std3__48in_placeE - _ZN39_INTERNAL_41bd72df_4_k_cu_0ca9eb77_89434cuda3std3__45__cpo6cbeginE)
_ZN39_INTERNAL_41bd72df_4_k_cu_0ca9eb77_89434cuda3std3__45__cpo6cbeginE:
	.zero		1
	.type		_ZN39_INTERNAL_41bd72df_4_k_cu_0ca9eb77_89434cuda3std3__48in_placeE,@object
	.size		_ZN39_INTERNAL_41bd72df_4_k_cu_0ca9eb77_89434cuda3std3__48in_placeE,(_ZN39_INTERNAL_41bd72df_4_k_cu_0ca9eb77_89434cuda3std6ranges3__45__cpo9iter_moveE - _ZN39_INTERNAL_41bd72df_4_k_cu_0ca9eb77_89434cuda3std3__48in_placeE)
_ZN39_INTERNAL_41bd72df_4_k_cu_0ca9eb77_89434cuda3std3__48in_placeE:
	.zero		1
	.type		_ZN39_INTERNAL_41bd72df_4_k_cu_0ca9eb77_89434cuda3std6ranges3__45__cpo9iter_moveE,@object
	.size		_ZN39_INTERNAL_41bd72df_4_k_cu_0ca9eb77_89434cuda3std6ranges3__45__cpo9iter_moveE,(_ZN39_INTERNAL_41bd72df_4_k_cu_0ca9eb77_89434cuda3std3__45__cpo5beginE - _ZN39_INTERNAL_41bd72df_4_k_cu_0ca9eb77_89434cuda3std6ranges3__45__cpo9iter_moveE)
_ZN39_INTERNAL_41bd72df_4_k_cu_0ca9eb77_89434cuda3std6ranges3__45__cpo9iter_moveE:
	.zero		1
	.type		_ZN39_INTERNAL_41bd72df_4_k_cu_0ca9eb77_89434cuda3std3__45__cpo5beginE,@object
	.size		_ZN39_INTERNAL_41bd72df_4_k_cu_0ca9eb77_89434cuda3std3__45__cpo5beginE,(_ZN39_INTERNAL_41bd72df_4_k_cu_0ca9eb77_89434cuda3std3__441_GLOBAL__N__41bd72df_4_k_cu_0ca9eb77_89436ignoreE - _ZN39_INTERNAL_41bd72df_4_k_cu_0ca9eb77_89434cuda3std3__45__cpo5beginE)
_ZN39_INTERNAL_41bd72df_4_k_cu_0ca9eb77_89434cuda3std3__45__cpo5beginE:
	.zero		1
	.type		_ZN39_INTERNAL_41bd72df_4_k_cu_0ca9eb77_89434cuda3std3__441_GLOBAL__N__41bd72df_4_k_cu_0ca9eb77_89436ignoreE,@object
	.size		_ZN39_INTERNAL_41bd72df_4_k_cu_0ca9eb77_89434cuda3std3__441_GLOBAL__N__41bd72df_4_k_cu_0ca9eb77_89436ignoreE,(_ZN39_INTERNAL_41bd72df_4_k_cu_0ca9eb77_89434cute7productE - _ZN39_INTERNAL_41bd72df_4_k_cu_0ca9eb77_89434cuda3std3__441_GLOBAL__N__41bd72df_4_k_cu_0ca9eb77_89436ignoreE)
_ZN39_INTERNAL_41bd72df_4_k_cu_0ca9eb77_89434cuda3std3__441_GLOBAL__N__41bd72df_4_k_cu_0ca9eb77_89436ignoreE:
	.zero		1
	.type		_ZN39_INTERNAL_41bd72df_4_k_cu_0ca9eb77_89434cute7productE,@object
	.size		_ZN39_INTERNAL_41bd72df_4_k_cu_0ca9eb77_89434cute7productE,(_ZN39_INTERNAL_41bd72df_4_k_cu_0ca9eb77_89434cuda3std3__45__cpo3endE - _ZN39_INTERNAL_41bd72df_4_k_cu_0ca9eb77_89434cute7productE)
_ZN39_INTERNAL_41bd72df_4_k_cu_0ca9eb77_89434cute7productE:
	.zero		1
	.type		_ZN39_INTERNAL_41bd72df_4_k_cu_0ca9eb77_89434cuda3std3__45__cpo3endE,@object
	.size		_ZN39_INTERNAL_41bd72df_4_k_cu_0ca9eb77_89434cuda3std3__45__cpo3endE,(_ZN39_INTERNAL_41bd72df_4_k_cu_0ca9eb77_89434cuda3std3__419piecewise_constructE - _ZN39_INTERNAL_41bd72df_4_k_cu_0ca9eb77_89434cuda3std3__45__cpo3endE)
_ZN39_INTERNAL_41bd72df_4_k_cu_0ca9eb77_89434cuda3std3__45__cpo3endE:
	.zero		1
	.type		_ZN39_INTERNAL_41bd72df_4_k_cu_0ca9eb77_89434cuda3std3__419piecewise_constructE,@object
	.size		_ZN39_INTERNAL_41bd72df_4_k_cu_0ca9eb77_89434cuda3std3__419piecewise_constructE,(_ZN39_INTERNAL_41bd72df_4_k_cu_0ca9eb77_89434cuda3std3__45__cpo4cendE - _ZN39_INTERNAL_41bd72df_4_k_cu_0ca9eb77_89434cuda3std3__419piecewise_constructE)
_ZN39_INTERNAL_41bd72df_4_k_cu_0ca9eb77_89434cuda3std3__419piecewise_constructE:
	.zero		1
	.type		_ZN39_INTERNAL_41bd72df_4_k_cu_0ca9eb77_89434cuda3std3__45__cpo4cendE,@object
	.size		_ZN39_INTERNAL_41bd72df_4_k_cu_0ca9eb77_89434cuda3std3__45__cpo4cendE,(_ZN39_INTERNAL_41bd72df_4_k_cu_0ca9eb77_89434cuda3std6ranges3__45__cpo4swapE - _ZN39_INTERNAL_41bd72df_4_k_cu_0ca9eb77_89434cuda3std3__45__cpo4cendE)
_ZN39_INTERNAL_41bd72df_4_k_cu_0ca9eb77_89434cuda3std3__45__cpo4cendE:
	.zero		1
	.type		_ZN39_INTERNAL_41bd72df_4_k_cu_0ca9eb77_89434cuda3std6ranges3__45__cpo4swapE,@object
	.size		_ZN39_INTERNAL_41bd72df_4_k_cu_0ca9eb77_89434cuda3std6ranges3__45__cpo4swapE,(.L_8 - _ZN39_INTERNAL_41bd72df_4_k_cu_0ca9eb77_89434cuda3std6ranges3__45__cpo4swapE)
_ZN39_INTERNAL_41bd72df_4_k_cu_0ca9eb77_89434cuda3std6ranges3__45__cpo4swapE:
	.zero		1
.L_8:


//--------------------- .nv.constant0._ZN7cutlass13device_kernelINS_4gemm6kernel13GemmUniversalIN4cute5tupleIJiiiiEEENS1_10collective13CollectiveMmaINS1_34MainloopSm90TmaGmmaWarpSpecializedILi3ENS5_IJNS4_1CILi2EEENSA_ILi1EEESC_EEENS1_35KernelTmaWarpSpecializedCooperativeEEENS5_IJNSA_ILi192EEENSA_ILi384EEENSA_ILi64EEEEEENS_10bfloat16_tENS5_IJlSC_lEEESK_SL_NS4_8TiledMMAINS4_8MMA_AtomIJNS4_4SM904GMMA28MMA_64x192x16_F32BF16BF16_SSILNSP_5MajorE0ELSR_0ELNSP_7ScaleInE1ELSS_1EEEEEENS4_6LayoutISD_NS5_IJSC_NSA_ILi0EEESW_EEEEENS5_IJNS4_10UnderscoreESZ_SZ_EEEEENS4_13SM90_TMA_LOADENS4_14ComposedLayoutINS4_7SwizzleILi3ELi4ELi3EEENS4_18smem_ptr_flag_bitsILi16EEENSV_INS5_IJNSA_ILi8EEESI_EEENS5_IJSI_SC_EEEEEEEvNS4_8identityENS4_23SM90_TMA_LOAD_MULTICASTES1C_vS1D_EENS_8epilogue10collective6detail29Sm90TmaWarpSpecializedAdapterINS1H_15DefaultEpilogueISK_SL_SL_NS1G_6thread17LinearCombinationISK_Li1EffLNS1L_9ScaleType4KindE0ELNS_15FloatRoundStyleE2ESK_EENS1_15EpilogueDefaultEEEEEvvEEEEvNT_6ParamsE --------------------------
	.section	.nv.constant0._ZN7cutlass13device_kernelINS_4gemm6kernel13GemmUniversalIN4cute5tupleIJiiiiEEENS1_10collective13CollectiveMmaINS1_34MainloopSm90TmaGmmaWarpSpecializedILi3ENS5_IJNS4_1CILi2EEENSA_ILi1EEESC_EEENS1_35KernelTmaWarpSpecializedCooperativeEEENS5_IJNSA_ILi192EEENSA_ILi384EEENSA_ILi64EEEEEENS_10bfloat16_tENS5_IJlSC_lEEESK_SL_NS4_8TiledMMAINS4_8MMA_AtomIJNS4_4SM904GMMA28MMA_64x192x16_F32BF16BF16_SSILNSP_5MajorE0ELSR_0ELNSP_7ScaleInE1ELSS_1EEEEEENS4_6LayoutISD_NS5_IJSC_NSA_ILi0EEESW_EEEEENS5_IJNS4_10UnderscoreESZ_SZ_EEEEENS4_13SM90_TMA_LOADENS4_14ComposedLayoutINS4_7SwizzleILi3ELi4ELi3EEENS4_18smem_ptr_flag_bitsILi16EEENSV_INS5_IJNSA_ILi8EEESI_EEENS5_IJSI_SC_EEEEEEEvNS4_8identityENS4_23SM90_TMA_LOAD_MULTICASTES1C_vS1D_EENS_8epilogue10collective6detail29Sm90TmaWarpSpecializedAdapterINS1H_15DefaultEpilogueISK_SL_SL_NS1G_6thread17LinearCombinationISK_Li1EffLNS1L_9ScaleType4KindE0ELNS_15FloatRoundStyleE2ESK_EENS1_15EpilogueDefaultEEEEEvvEEEEvNT_6ParamsE,"a",@progbits
	.sectionflags	@""
	.align	4
.nv.constant0._ZN7cutlass13device_kernelINS_4gemm6kernel13GemmUniversalIN4cute5tupleIJiiiiEEENS1_10collective13CollectiveMmaINS1_34MainloopSm90TmaGmmaWarpSpecializedILi3ENS5_IJNS4_1CILi2EEENSA_ILi1EEESC_EEENS1_35KernelTmaWarpSpecializedCooperativeEEENS5_IJNSA_ILi192EEENSA_ILi384EEENSA_ILi64EEEEEENS_10bfloat16_tENS5_IJlSC_lEEESK_SL_NS4_8TiledMMAINS4_8MMA_AtomIJNS4_4SM904GMMA28MMA_64x192x16_F32BF16BF16_SSILNSP_5MajorE0ELSR_0ELNSP_7ScaleInE1ELSS_1EEEEEENS4_6LayoutISD_NS5_IJSC_NSA_ILi0EEESW_EEEEENS5_IJNS4_10UnderscoreESZ_SZ_EEEEENS4_13SM90_TMA_LOADENS4_14ComposedLayoutINS4_7SwizzleILi3ELi4ELi3EEENS4_18smem_ptr_flag_bitsILi16EEENSV_INS5_IJNSA_ILi8EEESI_EEENS5_IJSI_SC_EEEEEEEvNS4_8identityENS4_23SM90_TMA_LOAD_MULTICASTES1C_vS1D_EENS_8epilogue10collective6detail29Sm90TmaWarpSpecializedAdapterINS1H_15DefaultEpilogueISK_SL_SL_NS1G_6thread17LinearCombinationISK_Li1EffLNS1L_9ScaleType4KindE0ELNS_15FloatRoundStyleE2ESK_EENS1_15EpilogueDefaultEEEEEvvEEEEvNT_6ParamsE:
	.zero		1664


//--------------------- SYMBOLS --------------------------

	.type		.nv.reservedSmem.offset0,@object
	.size		.nv.reservedSmem.offset0,0x4
	.type		__assertfail,@function
